def matmul_kernel(
    a_ptr,
    b_ptr,
    c_ptr,
    M,
    N,
    K,
    stride_am,
    stride_ak,
    stride_bk,
    stride_bn,
    stride_cm,
    stride_cn,
    BLOCK_M: tl.constexpr,
    BLOCK_N: tl.constexpr,
    BLOCK_K: tl.constexpr,
    GROUP_M: tl.constexpr,
):
    pid = tl.program_id(axis=0)
    num_pid_m = tl.cdiv(M, BLOCK_M)
    num_pid_n = tl.cdiv(N, BLOCK_N)
    num_pid_in_group = GROUP_M * num_pid_n
    group_id = pid // num_pid_in_group
    first_pid_m = group_id * GROUP_M
    group_size_m = min(num_pid_m - first_pid_m, GROUP_M)
    pid_m = first_pid_m + ((pid % num_pid_in_group) % group_size_m)
    pid_n = (pid % num_pid_in_group) // group_size_m

    offs_am = (pid_m * BLOCK_M + tl.arange(0, BLOCK_M)) % M
    offs_bn = (pid_n * BLOCK_N + tl.arange(0, BLOCK_N)) % N
    offs_k = tl.arange(0, BLOCK_K)
    a_ptrs = a_ptr + offs_am[:, None] * stride_am + offs_k[None, :] * stride_ak
    b_ptrs = b_ptr + offs_k[:, None] * stride_bk + offs_bn[None, :] * stride_bn

    acc = tl.zeros((BLOCK_M, BLOCK_N), dtype=tl.float32)
    for kk in range(0, tl.cdiv(K, BLOCK_K)):
        a = tl.load(a_ptrs, mask=offs_k[None, :] < K - kk * BLOCK_K, other=0.0)
        b = tl.load(b_ptrs, mask=offs_k[:, None] < K - kk * BLOCK_K, other=0.0)
        acc = tl.dot(a, b, acc)
        a_ptrs += BLOCK_K * stride_ak
        b_ptrs += BLOCK_K * stride_bk

    c = acc.to(c_ptr.dtype.element_ty)
    offs_cm = pid_m * BLOCK_M + tl.arange(0, BLOCK_M)
    offs_cn = pid_n * BLOCK_N + tl.arange(0, BLOCK_N)
    c_ptrs = c_ptr + offs_cm[:, None] * stride_cm + offs_cn[None, :] * stride_cn
    mask = (offs_cm[:, None] < M) & (offs_cn[None, :] < N)
    tl.store(c_ptrs, c, mask=mask)

# config = {"BLOCK_K": 128, "BLOCK_M": 128, "BLOCK_N": 256, "GROUP_M": 8, "arch": "sm_100", "dtype": "fp8e5m2", "num_ctas": 1, "num_stages": 2, "num_warps": 4}
# arch = sm_100


// ===== COMPILED SASS (sm_100a) =====

	.target	sm_100a

	.elftype	@"ET_EXEC"


//--------------------- .note.nv.tkinfo           --------------------------
	.section	.note.nv.tkinfo,"",@"SHT_NOTE"
	.sectionflags	@"SHF_NOTE_NV_TKINFO"
	.tkinfo
        /*0018*/ 	.word	0x00000081
        /*0030*/ 	.string	""
        /*0030*/ 	.string	"ptxas-blackwell"
        /*0030*/ 	.string	"Cuda compilation tools, release 12.9, V12.9.86"
        /*0030*/ 	.string	"Build cuda_12.9.r12.9/compiler.36037853_0"
        /*0030*/ 	.string	"-v  -suppress-debug-info  -lineinfo  -arch sm_100a "



//--------------------- .note.nv.cuver            --------------------------
	.section	.note.nv.cuver,"",@"SHT_NOTE"
	.sectionflags	@"SHF_NOTE_NV_CUVER"
        /*0018*/ 	.short	0x0001
        /*001a*/ 	.short	0x0064
        /*001c*/ 	.short	0x0001
        /*001e*/ 	.short	0x0000
        /*0020*/ 	.short	0x0001
        /*0022*/ 	.short	0x0000


//--------------------- .nv.info                  --------------------------
	.section	.nv.info,"",@"SHT_CUDA_INFO"
	.align	4


	//----- nvinfo : EIATTR_REGCOUNT
	.align		4
        /*0000*/ 	.byte	0x04, 0x2f
        /*0002*/ 	.short	(.L_4 - .L_3)
	.align		4
.L_3:
        /*0004*/ 	.word	index@(matmul_kernel)
        /*0008*/ 	.word	0x00000060


	//----- nvinfo : EIATTR_FRAME_SIZE
	.align		4
.L_4:
        /*000c*/ 	.byte	0x04, 0x11
        /*000e*/ 	.short	(.L_6 - .L_5)
	.align		4
.L_5:
        /*0010*/ 	.word	index@($__internal_2_$__cuda_sm10x_tcgen05_guardrail_trap_unallocated_columns_being_dealloced)
        /*0014*/ 	.word	0x00001810


	//----- nvinfo : EIATTR_FRAME_SIZE
	.align		4
.L_6:
        /*0018*/ 	.byte	0x04, 0x11
        /*001a*/ 	.short	(.L_8 - .L_7)
	.align		4
.L_7:
        /*001c*/ 	.word	index@($__internal_1_$__cuda_sm10x_tcgen05_guardrail_trap_phase_invalid_during_alloc)
        /*0020*/ 	.word	0x00001810


	//----- nvinfo : EIATTR_FRAME_SIZE
	.align		4
.L_8:
        /*0024*/ 	.byte	0x04, 0x11
        /*0026*/ 	.short	(.L_10 - .L_9)
	.align		4
.L_9:
        /*0028*/ 	.word	index@($__internal_0_$__cuda_sm10x_tcgen05_guardrail_trap_col_being_dealloced_not_returned_by_alloc)
        /*002c*/ 	.word	0x00001810


	//----- nvinfo : EIATTR_FRAME_SIZE
	.align		4
.L_10:
        /*0030*/ 	.byte	0x04, 0x11
        /*0032*/ 	.short	(.L_12 - .L_11)
	.align		4
.L_11:
        /*0034*/ 	.word	index@(matmul_kernel)
        /*0038*/ 	.word	0x00001810


	//----- nvinfo : EIATTR_MIN_STACK_SIZE
	.align		4
.L_12:
        /*003c*/ 	.byte	0x04, 0x12
        /*003e*/ 	.short	(.L_14 - .L_13)
	.align		4
.L_13:
        /*0040*/ 	.word	index@(matmul_kernel)
        /*0044*/ 	.word	0x00001810
.L_14:


//--------------------- .nv.info.matmul_kernel    --------------------------
	.section	.nv.info.matmul_kernel,"",@"SHT_CUDA_INFO"
	.sectionflags	@""
	.align	4


	//----- nvinfo : EIATTR_CUDA_API_VERSION
	.align		4
        /*0000*/ 	.byte	0x04, 0x37
        /*0002*/ 	.short	(.L_16 - .L_15)
.L_15:
        /*0004*/ 	.word	0x00000081


	//----- nvinfo : EIATTR_KPARAM_INFO
	.align		4
.L_16:
        /*0008*/ 	.byte	0x04, 0x17
        /*000a*/ 	.short	(.L_18 - .L_17)
.L_17:
        /*000c*/ 	.word	0x00000000
        /*0010*/ 	.short	0x000d
        /*0012*/ 	.short	0x0048
        /*0014*/ 	.byte	0x00, 0xf4, 0x21, 0x00


	//----- nvinfo : EIATTR_KPARAM_INFO
	.align		4
.L_18:
        /*0018*/ 	.byte	0x04, 0x17
        /*001a*/ 	.short	(.L_20 - .L_19)
.L_19:
        /*001c*/ 	.word	0x00000000
        /*0020*/ 	.short	0x000c
        /*0022*/ 	.short	0x0040
        /*0024*/ 	.byte	0x00, 0xf4, 0x21, 0x00


	//----- nvinfo : EIATTR_KPARAM_INFO
	.align		4
.L_20:
        /*0028*/ 	.byte	0x04, 0x17
        /*002a*/ 	.short	(.L_22 - .L_21)
.L_21:
        /*002c*/ 	.word	0x00000000
        /*0030*/ 	.short	0x000b
        /*0032*/ 	.short	0x0038
        /*0034*/ 	.byte	0x00, 0xf0, 0x11, 0x00


	//----- nvinfo : EIATTR_KPARAM_INFO
	.align		4
.L_22:
        /*0038*/ 	.byte	0x04, 0x17
        /*003a*/ 	.short	(.L_24 - .L_23)
.L_23:
        /*003c*/ 	.word	0x00000000
        /*0040*/ 	.short	0x000a
        /*0042*/ 	.short	0x0034
        /*0044*/ 	.byte	0x00, 0xf0, 0x11, 0x00


	//----- nvinfo : EIATTR_KPARAM_INFO
	.align		4
.L_24:
        /*0048*/ 	.byte	0x04, 0x17
        /*004a*/ 	.short	(.L_26 - .L_25)
.L_25:
        /*004c*/ 	.word	0x00000000
        /*0050*/ 	.short	0x0009
        /*0052*/ 	.short	0x0030
        /*0054*/ 	.byte	0x00, 0xf0, 0x11, 0x00


	//----- nvinfo : EIATTR_KPARAM_INFO
	.align		4
.L_26:
        /*0058*/ 	.byte	0x04, 0x17
        /*005a*/ 	.short	(.L_28 - .L_27)
.L_27:
        /*005c*/ 	.word	0x00000000
        /*0060*/ 	.short	0x0008
        /*0062*/ 	.short	0x002c
        /*0064*/ 	.byte	0x00, 0xf0, 0x11, 0x00


	//----- nvinfo : EIATTR_KPARAM_INFO
	.align		4
.L_28:
        /*0068*/ 	.byte	0x04, 0x17
        /*006a*/ 	.short	(.L_30 - .L_29)
.L_29:
        /*006c*/ 	.word	0x00000000
        /*0070*/ 	.short	0x0007
        /*0072*/ 	.short	0x0028
        /*0074*/ 	.byte	0x00, 0xf0, 0x11, 0x00


	//----- nvinfo : EIATTR_KPARAM_INFO
	.align		4
.L_30:
        /*0078*/ 	.byte	0x04, 0x17
        /*007a*/ 	.short	(.L_32 - .L_31)
.L_31:
        /*007c*/ 	.word	0x00000000
        /*0080*/ 	.short	0x0006
        /*0082*/ 	.short	0x0024
        /*0084*/ 	.byte	0x00, 0xf0, 0x11, 0x00


	//----- nvinfo : EIATTR_KPARAM_INFO
	.align		4
.L_32:
        /*0088*/ 	.byte	0x04, 0x17
        /*008a*/ 	.short	(.L_34 - .L_33)
.L_33:
        /*008c*/ 	.word	0x00000000
        /*0090*/ 	.short	0x0005
        /*0092*/ 	.short	0x0020
        /*0094*/ 	.byte	0x00, 0xf0, 0x11, 0x00


	//----- nvinfo : EIATTR_KPARAM_INFO
	.align		4
.L_34:
        /*0098*/ 	.byte	0x04, 0x17
        /*009a*/ 	.short	(.L_36 - .L_35)
.L_35:
        /*009c*/ 	.word	0x00000000
        /*00a0*/ 	.short	0x0004
        /*00a2*/ 	.short	0x001c
        /*00a4*/ 	.byte	0x00, 0xf0, 0x11, 0x00


	//----- nvinfo : EIATTR_KPARAM_INFO
	.align		4
.L_36:
        /*00a8*/ 	.byte	0x04, 0x17
        /*00aa*/ 	.short	(.L_38 - .L_37)
.L_37:
        /*00ac*/ 	.word	0x00000000
        /*00b0*/ 	.short	0x0003
        /*00b2*/ 	.short	0x0018
        /*00b4*/ 	.byte	0x00, 0xf0, 0x11, 0x00


	//----- nvinfo : EIATTR_KPARAM_INFO
	.align		4
.L_38:
        /*00b8*/ 	.byte	0x04, 0x17
        /*00ba*/ 	.short	(.L_40 - .L_39)
.L_39:
        /*00bc*/ 	.word	0x00000000
        /*00c0*/ 	.short	0x0002
        /*00c2*/ 	.short	0x0010
        /*00c4*/ 	.byte	0x00, 0xf4, 0x21, 0x00


	//----- nvinfo : EIATTR_KPARAM_INFO
	.align		4
.L_40:
        /*00c8*/ 	.byte	0x04, 0x17
        /*00ca*/ 	.short	(.L_42 - .L_41)
.L_41:
        /*00cc*/ 	.word	0x00000000
        /*00d0*/ 	.short	0x0001
        /*00d2*/ 	.short	0x0008
        /*00d4*/ 	.byte	0x00, 0xf4, 0x21, 0x00


	//----- nvinfo : EIATTR_KPARAM_INFO
	.align		4
.L_42:
        /*00d8*/ 	.byte	0x04, 0x17
        /*00da*/ 	.short	(.L_44 - .L_43)
.L_43:
        /*00dc*/ 	.word	0x00000000
        /*00e0*/ 	.short	0x0000
        /*00e2*/ 	.short	0x0000
        /*00e4*/ 	.byte	0x00, 0xf4, 0x21, 0x00


	//----- nvinfo : EIATTR_AT_ENTRY_FRAGMENTS
	.align		4
.L_44:
        /*00e8*/ 	.byte	0x04, 0x4f
        /*00ea*/ 	.short	(.L_46 - .L_45)


	//   ....[0]....
.L_45:
        /*00ec*/ 	.word	0x00000004


	//----- nvinfo : EIATTR_RESERVED_SMEM_USED
	.align		4
.L_46:
        /*00f0*/ 	.byte	0x01, 0x41
	.zero		2


	//----- nvinfo : EIATTR_SPARSE_MMA_MASK
	.align		4
        /*00f4*/ 	.byte	0x03, 0x50
        /*00f6*/ 	.short	0x0000


	//----- nvinfo : EIATTR_TCGEN05_1CTA_USED
	.align		4
        /*00f8*/ 	.byte	0x01, 0x51
	.zero		2


	//----- nvinfo : EIATTR_MAXREG_COUNT
	.align		4
        /*00fc*/ 	.byte	0x03, 0x1b
        /*00fe*/ 	.short	0x00ff


	//----- nvinfo : EIATTR_NUM_BARRIERS
	.align		4
        /*0100*/ 	.byte	0x02, 0x4c
        /*0102*/ 	.byte	0x01
	.zero		1


	//----- nvinfo : EIATTR_ANNOTATIONS
	.align		4
        /*0104*/ 	.byte	0x04, 0x55
        /*0106*/ 	.short	(.L_48 - .L_47)


	//   ....[0]....
.L_47:
        /*0108*/ 	.word	0x00000001
        /*010c*/ 	.byte	0xc0, 0x03, 0x00, 0x00, 0x01, 0x00, 0x00, 0x00, 0xa0, 0x09, 0x00, 0x00, 0x01, 0x00, 0x00, 0x00
        /* <DEDUP_REMOVED lines=2942> */
        /*b8fc*/ 	.byte	0x60, 0x6a, 0x04, 0x00


	//----- nvinfo : EIATTR_INT_WARP_WIDE_INSTR_OFFSETS
	.align		4
.L_48:
        /*b900*/ 	.byte	0x04, 0x31
        /*b902*/ 	.short	(.L_50 - .L_49)


	//   ....[0]....
.L_49:
        /*b904*/ 	.word	0x0000b3d0


	//   ....[1]....
        /*b908*/ 	.word	0x0000b420


	//   ....[2]....
        /*b90c*/ 	.word	0x00015740


	//   ....[3]....
        /*b910*/ 	.word	0x00046f80


	//   ....[4]....
        /*b914*/ 	.word	0x00046fd0


	//----- nvinfo : EIATTR_COOP_GROUP_MASK_REGIDS
	.align		4
.L_50:
        /*b918*/ 	.byte	0x04, 0x29
        /*b91a*/ 	.short	(.L_52 - .L_51)


	//   ....[0]....
.L_51:
        /*b91c*/ 	.word	0xffffffff


	//   ....[1]....
        /*b920*/ 	.word	0xffffffff


	//   ....[2]....
        /*b924*/ 	.word	0xffffffff


	//   ....[3]....
        /*b928*/ 	.word	0xffffffff


	//----- nvinfo : EIATTR_COOP_GROUP_INSTR_OFFSETS
	.align		4
.L_52:
        /*b92c*/ 	.byte	0x04, 0x28
        /*b92e*/ 	.short	(.L_54 - .L_53)


	//   ....[0]....
.L_53:
        /*b930*/ 	.word	0x00000070


	//   ....[1]....
        /*b934*/ 	.word	0x00000330


	//   ....[2]....
        /*b938*/ 	.word	0x00046e10


	//   ....[3]....
        /*b93c*/ 	.word	0x00047080


	//----- nvinfo : EIATTR_VRC_CTA_INIT_COUNT
	.align		4
.L_54:
        /*b940*/ 	.byte	0x02, 0x4a
        /*b942*/ 	.byte	0x80
	.zero		1


	//----- nvinfo : EIATTR_MBARRIER_INSTR_OFFSETS
	.align		4
        /*b944*/ 	.byte	0x04, 0x39
        /*b946*/ 	.short	(.L_56 - .L_55)


	//   ....[0]....
.L_55:
        /*b948*/ 	.word	0x0000bcb0
        /*b94c*/ 	.word	0x000000ff
        /*b950*/ 	.word	0x00000000
        /*b954*/ 	.short	0x0100
        /*b956*/ 	.byte	0x06
	.zero		1


	//   ....[1]....
        /*b958*/ 	.word	0x00015770
        /*b95c*/ 	.word	0x000000ff
        /*b960*/ 	.word	0x00018008
        /*b964*/ 	.short	0x0100
        /*b966*/ 	.byte	0x09
	.zero		1


	//   ....[2]....
        /*b968*/ 	.word	0x000277b0
        /*b96c*/ 	.word	0x000000ff
        /*b970*/ 	.word	0x00000000
        /*b974*/ 	.short	0x010a
        /*b976*/ 	.byte	0x06
	.zero		1


	//   ....[3]....
        /*b978*/ 	.word	0x0003cda0
        /*b97c*/ 	.word	0x000000ff
        /*b980*/ 	.word	0x00000000
        /*b984*/ 	.short	0x010a
        /*b986*/ 	.byte	0x06
	.zero		1


	//   ....[4]....
        /*b988*/ 	.word	0x0003cf30
        /*b98c*/ 	.word	0x000000ff
        /*b990*/ 	.word	0x00018000
        /*b994*/ 	.short	0x0108
        /*b996*/ 	.byte	0x09
	.zero		1


	//   ....[5]....
        /*b998*/ 	.word	0x0003cfe0
        /*b99c*/ 	.word	0x000000ff
        /*b9a0*/ 	.word	0x00018008
        /*b9a4*/ 	.short	0x0108
        /*b9a6*/ 	.byte	0x09
	.zero		1


	//   ....[6]....
        /*b9a8*/ 	.word	0x000470a0
        /*b9ac*/ 	.word	0x000000ff
        /*b9b0*/ 	.word	0x00000000
        /*b9b4*/ 	.short	0x010a
        /*b9b6*/ 	.byte	0x06
	.zero		1


	//   ....[7]....
        /*b9b8*/ 	.word	0x000470d0
        /*b9bc*/ 	.word	0x000000ff
        /*b9c0*/ 	.word	0x00000000
        /*b9c4*/ 	.short	0x010a
        /*b9c6*/ 	.byte	0x06
	.zero		1


	//----- nvinfo : EIATTR_NUM_MBARRIERS
	.align		4
.L_56:
        /*b9c8*/ 	.byte	0x03, 0x38
        /*b9ca*/ 	.short	0x0002


	//----- nvinfo : EIATTR_EXIT_INSTR_OFFSETS
	.align		4
        /*b9cc*/ 	.byte	0x04, 0x1c
        /*b9ce*/ 	.short	(.L_58 - .L_57)


	//   ....[0]....
.L_57:
        /*b9d0*/ 	.word	0x00047090


	//----- nvinfo : EIATTR_REQNTID
	.align		4
.L_58:
        /*b9d4*/ 	.byte	0x04, 0x10
        /*b9d6*/ 	.short	(.L_60 - .L_59)
.L_59:
        /*b9d8*/ 	.word	0x00000080
        /*b9dc*/ 	.word	0x00000001
        /*b9e0*/ 	.word	0x00000001


	//----- nvinfo : EIATTR_CRS_STACK_SIZE
	.align		4
.L_60:
        /*b9e4*/ 	.byte	0x04, 0x1e
        /*b9e6*/ 	.short	(.L_62 - .L_61)
.L_61:
        /*b9e8*/ 	.word	0x00000000


	//----- nvinfo : EIATTR_CBANK_PARAM_SIZE
	.align		4
.L_62:
        /*b9ec*/ 	.byte	0x03, 0x19
        /*b9ee*/ 	.short	0x0050


	//----- nvinfo : EIATTR_PARAM_CBANK
	.align		4
        /*b9f0*/ 	.byte	0x04, 0x0a
        /*b9f2*/ 	.short	(.L_64 - .L_63)
	.align		4
.L_63:
        /*b9f4*/ 	.word	index@(.nv.constant0.matmul_kernel)
        /*b9f8*/ 	.short	0x0380
        /*b9fa*/ 	.short	0x0050


	//----- nvinfo : EIATTR_SW_WAR
	.align		4
.L_64:
        /*b9fc*/ 	.byte	0x04, 0x36
        /*b9fe*/ 	.short	(.L_66 - .L_65)
.L_65:
        /*ba00*/ 	.word	0x00000008
.L_66:


//--------------------- .nv.compat                --------------------------
	.section	.nv.compat,"",@"SHT_CUDA_COMPAT_INFO"
	.align	4
        /*0000*/ 	.byte	0x02, 0x02, 0x02, 0x00, 0x02, 0x05, 0x05, 0x00, 0x02, 0x03, 0x00, 0x00, 0x02, 0x06, 0x01, 0x00


//--------------------- .nv.callgraph             --------------------------
	.section	.nv.callgraph,"",@"SHT_CUDA_CALLGRAPH"
	.align	4
	.sectionentsize	8
	.align		4
        /*0000*/ 	.word	0x00000000
	.align		4
        /*0004*/ 	.word	0xffffffff
	.align		4
        /*0008*/ 	.word	0x00000000
	.align		4
        /*000c*/ 	.word	0xfffffffe
	.align		4
        /*0010*/ 	.word	0x00000000
	.align		4
        /*0014*/ 	.word	0xfffffffd
	.align		4
        /*0018*/ 	.word	0x00000000
	.align		4
        /*001c*/ 	.word	0xfffffffc


//--------------------- .text.matmul_kernel       --------------------------
	.section	.text.matmul_kernel,"ax",@progbits
	.align	128
        .global         matmul_kernel
        .type           matmul_kernel,@function
        .size           matmul_kernel,(.L_x_20 - matmul_kernel)
        .other          matmul_kernel,@"STO_CUDA_ENTRY STV_DEFAULT"
matmul_kernel:
.text.matmul_kernel:
[----:B------:R-:W0:Y:S01]  /*0000*/  LDC R1, c[0x0][0x37c] ;  /* 0x0000df00ff017b82 */ /* 0x000e220000000800 */
[----:B------:R-:W1:Y:S01]  /*0010*/  S2R R39, SR_TID.X ;  /* 0x0000000000277919 */ /* 0x000e620000002100 */
[----:B0-----:R-:W-:Y:S01]  /*0020*/  VIADD R1, R1, 0xffffe7f0 ;  /* 0xffffe7f001017836 */ /* 0x001fe20000000000 */
[----:B-1----:R-:W-:-:S13]  /*0030*/  ISETP.GE.U32.AND P0, PT, R39, 0x20, PT ;  /* 0x000000202700780c */ /* 0x002fda0003f06070 */
[----:B------:R-:W-:Y:S02]  /*0040*/  VOTEU.ANY UP0, P0 ;  /* 0x0000000000ff7886 */ /* 0x000fe40000000100 */
[----:B------:R-:W-:Y:S05]  /*0050*/  BRA.U UP0, `(.L_x_0) ;  /* 0x0000000100b87547 */ /* 0x000fea000b800000 */
[----:B------:R-:W0:Y:S01]  /*0060*/  S2UR UR6, SR_CgaCtaId ;  /* 0x00000000000679c3 */ /* 0x000e220000008800 */
[----:B------:R-:W-:Y:S01]  /*0070*/  NOP ;  /* 0x0000000000007918 */ /* 0x000fe20000000000 */
[----:B------:R-:W-:Y:S02]  /*0080*/  UMOV UR4, 0x40 ;  /* 0x0000004000047882 */ /* 0x000fe40000000000 */
[----:B0-----:R-:W-:-:S09]  /*0090*/  ULEA UR4, UR6, UR4, 0x18 ;  /* 0x0000000406047291 */ /* 0x001fd2000f8ec0ff */
[----:B------:R-:W0:Y:S01]  /*00a0*/  LDS.U8 R0, [UR4] ;  /* 0x00000004ff007984 */ /* 0x000e220008000000 */
[----:B------:R-:W-:Y:S02]  /*00b0*/  UMOV UR4, 0x400 ;  /* 0x0000040000047882 */ /* 0x000fe40000000000 */
[----:B------:R-:W-:Y:S01]  /*00c0*/  ULEA UR4, UR6, UR4, 0x18 ;  /* 0x0000000406047291 */ /* 0x000fe2000f8ec0ff */
[----:B0-----:R-:W-:-:S13]  /*00d0*/  ISETP.NE.AND P0, PT, R0, RZ, PT ;  /* 0x000000ff0000720c */ /* 0x001fda0003f05270 */
[----:B------:R-:W-:Y:S05]  /*00e0*/  @P0 BRA `(.L_x_1) ;  /* 0x00000000007c0947 */ /* 0x000fea0003800000 */
[----:B------:R-:W-:-:S13]  /*00f0*/  ELECT P0, URZ, PT ;  /* 0x0000000000ff782f */ /* 0x000fda0003800000 */
[----:B------:R-:W-:Y:S05]  /*0100*/  @!P0 BRA `(.L_x_2) ;  /* 0x0000000000848947 */ /* 0x000fea0003800000 */
[----:B------:R-:W-:Y:S01]  /*0110*/  UMOV UR5, 0x8 ;  /* 0x0000000800057882 */ /* 0x000fe20000000000 */
[----:B------:R-:W-:Y:S02]  /*0120*/  IMAD.MOV.U32 R4, RZ, RZ, 0x1 ;  /* 0x00000001ff047424 */ /* 0x000fe400078e00ff */
[----:B------:R-:W-:Y:S02]  /*0130*/  IMAD.MOV.U32 R5, RZ, RZ, 0xff ;  /* 0x000000ffff057424 */ /* 0x000fe400078e00ff */
[----:B------:R-:W-:Y:S04]  /*0140*/  DEPBAR.LE SB0, 0x36 ;  /* 0x00008d800000791a */ /* 0x000fe80000000000 */
[----:B------:R-:W0:Y:S02]  /*0150*/  UTCATOMSWS.FIND_AND_SET.ALIGN UP1, UR5, UR5 ;  /* 0x00000005000575e3 */ /* 0x000e240008020800 */
[----:B0-----:R-:W-:-:S04]  /*0160*/  PLOP3.LUT P0, PT, PT, PT, UP1, 0x80, 0x8 ;  /* 0x000000000008781c */ /* 0x001fc80003f0f018 */
[----:B------:R-:W-:-:S04]  /*0170*/  SEL R0, RZ, 0xffffffff, !P0 ;  /* 0xffffffffff007807 */ /* 0x000fc80004000000 */
[----:B------:R-:W-:Y:S01]  /*0180*/  ISETP.NE.AND P0, PT, R0, RZ, PT ;  /* 0x000000ff0000720c */ /* 0x000fe20003f05270 */
[----:B------:R-:W-:-:S12]  /*0190*/  IMAD.U32 R0, RZ, RZ, UR5 ;  /* 0x00000005ff007e24 */ /* 0x000fd8000f8e00ff */
[----:B------:R-:W-:Y:S05]  /*01a0*/  @P0 BRA `(.L_x_3) ;  /* 0x0000000000240947 */ /* 0x000fea0003800000 */
.L_x_4:
[----:B------:R-:W-:Y:S05]  /*01b0*/  NANOSLEEP 0x64 ;  /* 0x000000640000795d */ /* 0x000fea0003800000 */
[----:B------:R-:W-:-:S05]  /*01c0*/  UMOV UR5, 0x8 ;  /* 0x0000000800057882 */ /* 0x000fca0000000000 */
[----:B------:R-:W-:Y:S04]  /*01d0*/  DEPBAR.LE SB0, 0x36 ;  /* 0x00008d800000791a */ /* 0x000fe80000000000 */
[----:B------:R-:W0:Y:S02]  /*01e0*/  UTCATOMSWS.FIND_AND_SET.ALIGN UP1, UR5, UR5 ;  /* 0x00000005000575e3 */ /* 0x000e240008020800 */
[----:B0-----:R-:W-:-:S04]  /*01f0*/  PLOP3.LUT P0, PT, PT, PT, UP1, 0x80, 0x8 ;  /* 0x000000000008781c */ /* 0x001fc80003f0f018 */
[----:B------:R-:W-:-:S04]  /*0200*/  SEL R0, RZ, 0xffffffff, !P0 ;  /* 0xffffffffff007807 */ /* 0x000fc80004000000 */
[----:B------:R-:W-:Y:S01]  /*0210*/  ISETP.NE.AND P0, PT, R0, RZ, PT ;  /* 0x000000ff0000720c */ /* 0x000fe20003f05270 */
[----:B------:R-:W-:-:S12]  /*0220*/  IMAD.U32 R0, RZ, RZ, UR5 ;  /* 0x00000005ff007e24 */ /* 0x000fd8000f8e00ff */
[----:B------:R-:W-:Y:S05]  /*0230*/  @!P0 BRA `(.L_x_4) ;  /* 0xfffffffc00dc8947 */ /* 0x000fea000383ffff */
.L_x_3:
[C---:B------:R-:W-:Y:S01]  /*0240*/  VIADD R3, R0.reuse, 0x10 ;  /* 0x0000001000037836 */ /* 0x040fe20000000000 */
[----:B------:R-:W-:Y:S01]  /*0250*/  UMOV UR5, 0x50 ;  /* 0x0000005000057882 */ /* 0x000fe20000000000 */
[----:B------:R-:W-:Y:S01]  /*0260*/  SHF.L.U32 R2, R5, R0, RZ ;  /* 0x0000000005027219 */ /* 0x000fe200000006ff */
[----:B------:R-:W-:Y:S01]  /*0270*/  ULEA UR5, UR6, UR5, 0x18 ;  /* 0x0000000506057291 */ /* 0x000fe2000f8ec0ff */
[----:B------:R-:W-:Y:S01]  /*0280*/  IMAD.SHL.U32 R0, R0, 0x20, RZ ;  /* 0x0000002000007824 */ /* 0x000fe200078e00ff */
[----:B------:R-:W-:-:S04]  /*0290*/  SHF.L.U32 R3, R4, R3, RZ ;  /* 0x0000000304037219 */ /* 0x000fc800000006ff */
[----:B------:R-:W-:-:S05]  /*02a0*/  LOP3.LUT R2, R3, R2, RZ, 0xfc, !PT ;  /* 0x0000000203027212 */ /* 0x000fca00078efcff */
[----:B------:R0:W-:Y:S04]  /*02b0*/  ATOMS.OR RZ, [UR5], R2 ;  /* 0x00000002ffff798c */ /* 0x0001e8000b000005 */
[----:B------:R0:W-:Y:S01]  /*02c0*/  STS [UR4], R0 ;  /* 0x00000000ff007988 */ /* 0x0001e20008000804 */
[----:B------:R-:W-:Y:S05]  /*02d0*/  BRA `(.L_x_2) ;  /* 0x0000000000107947 */ /* 0x000fea0003800000 */
.L_x_1:
[----:B------:R-:W-:Y:S01]  /*02e0*/  IMAD.MOV.U32 R0, RZ, RZ, -0x1 ;  /* 0xffffffffff007424 */ /* 0x000fe200078e00ff */
[----:B------:R-:W-:-:S04]  /*02f0*/  MOV R2, 0x320 ;  /* 0x0000032000027802 */ /* 0x000fc80000000f00 */
[----:B------:R0:W-:Y:S03]  /*0300*/  STS [UR4], R0 ;  /* 0x00000000ff007988 */ /* 0x0001e60008000804 */
[----:B0-----:R-:W-:Y:S05]  /*0310*/  CALL.REL.NOINC `($__internal_1_$__cuda_sm10x_tcgen05_guardrail_trap_phase_invalid_during_alloc) ;  /* 0x0000046c00847944 */ /* 0x001fea0003c00000 */
.L_x_2:
[----:B------:R-:W-:Y:S05]  /*0320*/  WARPSYNC.ALL ;  /* 0x0000000000007948 */ /* 0x000fea0003800000 */
[----:B------:R-:W-:Y:S01]  /*0330*/  NOP ;  /* 0x0000000000007918 */ /* 0x000fe20000000000 */
.L_x_0:
[----:B------:R-:W1:Y:S01]  /*0340*/  LDC.64 R10, c[0x0][0x398] ;  /* 0x0000e600ff0a7b82 */ /* 0x000e620000000a00 */
[----:B------:R-:W2:Y:S01]  /*0350*/  S2R R5, SR_CTAID.X ;  /* 0x0000000000057919 */ /* 0x000ea20000002500 */
[----:B------:R-:W-:Y:S01]  /*0360*/  UMOV UR9, 0x400 ;  /* 0x0000040000097882 */ /* 0x000fe20000000000 */
[----:B------:R-:W3:Y:S01]  /*0370*/  LDCU UR4, c[0x0][0x3a4] ;  /* 0x00007480ff0477ac */ /* 0x000ee20008000800 */
[----:B------:R-:W4:Y:S04]  /*0380*/  LDCU.128 UR12, c[0x0][0x380] ;  /* 0x00007000ff0c77ac */ /* 0x000f280008000c00 */
[----:B------:R-:W0:Y:S02]  /*0390*/  S2UR UR5, SR_CgaCtaId ;  /* 0x00000000000579c3 */ /* 0x000e240000008800 */
[----:B01----:R-:W-:Y:S01]  /*03a0*/  VIADD R0, R11, 0xff ;  /* 0x000000ff0b007836 */ /* 0x003fe20000000000 */
[----:B------:R-:W-:Y:S01]  /*03b0*/  IABS R15, R10 ;  /* 0x0000000a000f7213 */ /* 0x000fe20000000000 */
[----:B------:R-:W-:Y:S03]  /*03c0*/  STL [R1+0x12bc], R11 ;  /* 0x0012bc0b01007387 */ /* 0x000fe60000100800 */
[----:B------:R-:W-:Y:S01]  /*03d0*/  SHF.R.S32.HI R3, RZ, 0x1f, R0 ;  /* 0x0000001fff037819 */ /* 0x000fe20000011400 */
[----:B------:R-:W-:-:S03]  /*03e0*/  ULEA UR9, UR5, UR9, 0x18 ;  /* 0x0000000905097291 */ /* 0x000fc6000f8ec0ff */
[----:B------:R-:W-:Y:S01]  /*03f0*/  LEA.HI R3, R3, R0, RZ, 0x8 ;  /* 0x0000000003037211 */ /* 0x000fe200078f40ff */
[----:B------:R-:W-:Y:S01]  /*0400*/  BAR.SYNC.DEFER_BLOCKING 0x0 ;  /* 0x0000000000007b1d */ /* 0x000fe20000010000 */
[----:B--2---:R-:W-:Y:S02]  /*0410*/  IABS R8, R5 ;  /* 0x0000000500087213 */ /* 0x004fe40000000000 */
[----:B------:R-:W-:-:S05]  /*0420*/  SHF.R.S32.HI R3, RZ, 0x8, R3 ;  /* 0x00000008ff037819 */ /* 0x000fca0000011403 */
[----:B------:R-:W-:-:S05]  /*0430*/  IMAD.SHL.U32 R4, R3, 0x8, RZ ;  /* 0x0000000803047824 */ /* 0x000fca00078e00ff */
[-C--:B------:R-:W-:Y:S02]  /*0440*/  IABS R7, R4.reuse ;  /* 0x0000000400077213 */ /* 0x080fe40000000000 */
[----:B------:R-:W-:Y:S02]  /*0450*/  IABS R12, R4 ;  /* 0x00000004000c7213 */ /* 0x000fe40000000000 */
[----:B------:R-:W0:Y:S01]  /*0460*/  I2F.RP R0, R7 ;  /* 0x0000000700007306 */ /* 0x000e220000209400 */
[----:B------:R-:W1:Y:S07]  /*0470*/  LDS R16, [UR9] ;  /* 0x00000009ff107984 */ /* 0x000e6e0008000800 */
[----:B0-----:R-:W0:Y:S02]  /*0480*/  MUFU.RCP R0, R0 ;  /* 0x0000000000007308 */ /* 0x001e240000001000 */
[----:B0-----:R-:W-:-:S02]  /*0490*/  VIADD R2, R0, 0xffffffe ;  /* 0x0ffffffe00027836 */ /* 0x001fc40000000000 */
[----:B------:R-:W-:-:S04]  /*04a0*/  IMAD.MOV R0, RZ, RZ, -R12 ;  /* 0x000000ffff007224 */ /* 0x000fc800078e0a0c */
[----:B------:R0:W2:Y:S02]  /*04b0*/  F2I.FTZ.U32.TRUNC.NTZ R3, R2 ;  /* 0x0000000200037305 */ /* 0x0000a4000021f000 */
[----:B0-----:R-:W-:Y:S01]  /*04c0*/  IMAD.MOV.U32 R2, RZ, RZ, RZ ;  /* 0x000000ffff027224 */ /* 0x001fe200078e00ff */
[----:B-1----:R-:W-:Y:S01]  /*04d0*/  R2UR UR8, R16 ;  /* 0x00000000100872ca */ /* 0x002fe200000e0000 */
[----:B--2---:R-:W-:-:S04]  /*04e0*/  IMAD.MOV R6, RZ, RZ, -R3 ;  /* 0x000000ffff067224 */ /* 0x004fc800078e0a03 */
[----:B------:R-:W-:Y:S02]  /*04f0*/  IMAD R9, R6, R7, RZ ;  /* 0x0000000706097224 */ /* 0x000fe400078e02ff */
[----:B------:R-:W-:Y:S01]  /*0500*/  IMAD.MOV.U32 R6, RZ, RZ, R8 ;  /* 0x000000ffff067224 */ /* 0x000fe200078e0008 */
[----:B------:R-:W-:Y:S01]  /*0510*/  IABS R8, R11 ;  /* 0x0000000b00087213 */ /* 0x000fe20000000000 */
[----:B------:R-:W-:-:S06]  /*0520*/  IMAD.HI.U32 R3, R3, R9, R2 ;  /* 0x0000000903037227 */ /* 0x000fcc00078e0002 */
[----:B------:R-:W-:-:S04]  /*0530*/  IMAD.HI.U32 R3, R3, R6, RZ ;  /* 0x0000000603037227 */ /* 0x000fc800078e00ff */
[----:B------:R-:W-:Y:S01]  /*0540*/  IMAD R0, R3, R0, R6 ;  /* 0x0000000003007224 */ /* 0x000fe200078e0206 */
[----:B------:R-:W-:Y:S04]  /*0550*/  BAR.SYNC.DEFER_BLOCKING 0x0 ;  /* 0x0000000000007b1d */ /* 0x000fe80000010000 */
[----:B------:R-:W-:-:S13]  /*0560*/  ISETP.GT.U32.AND P1, PT, R7, R0, PT ;  /* 0x000000000700720c */ /* 0x000fda0003f24070 */
[----:B------:R-:W-:Y:S02]  /*0570*/  @!P1 IMAD.IADD R0, R0, 0x1, -R7 ;  /* 0x0000000100009824 */ /* 0x000fe400078e0a07 */
[----:B------:R-:W-:Y:S01]  /*0580*/  @!P1 VIADD R3, R3, 0x1 ;  /* 0x0000000103039836 */ /* 0x000fe20000000000 */
[----:B------:R-:W-:Y:S02]  /*0590*/  ISETP.NE.AND P1, PT, R4, RZ, PT ;  /* 0x000000ff0400720c */ /* 0x000fe40003f25270 */
[----:B------:R-:W-:Y:S02]  /*05a0*/  ISETP.GE.U32.AND P0, PT, R0, R7, PT ;  /* 0x000000070000720c */ /* 0x000fe40003f06070 */
[----:B------:R-:W-:Y:S01]  /*05b0*/  LOP3.LUT R0, R5, R4, RZ, 0x3c, !PT ;  /* 0x0000000405007212 */ /* 0x000fe200078e3cff */
[----:B------:R-:W0:Y:S03]  /*05c0*/  I2F.RP R7, R8 ;  /* 0x0000000800077306 */ /* 0x000e260000209400 */
[----:B------:R-:W-:Y:S01]  /*05d0*/  ISETP.GE.AND P2, PT, R0, RZ, PT ;  /* 0x000000ff0000720c */ /* 0x000fe20003f46270 */
[----:B------:R-:W-:-:S06]  /*05e0*/  VIADD R0, R10, 0x7f ;  /* 0x0000007f0a007836 */ /* 0x000fcc0000000000 */
[----:B------:R-:W-:-:S04]  /*05f0*/  @P0 VIADD R3, R3, 0x1 ;  /* 0x0000000103030836 */ /* 0x000fc80000000000 */
[----:B------:R-:W-:Y:S01]  /*0600*/  IMAD.MOV.U32 R2, RZ, RZ, R3 ;  /* 0x000000ffff027224 */ /* 0x000fe200078e0003 */
[----:B------:R-:W-:Y:S01]  /*0610*/  SHF.R.S32.HI R3, RZ, 0x1f, R0 ;  /* 0x0000001fff037819 */ /* 0x000fe20000011400 */
[----:B0-----:R-:W-:Y:S02]  /*0620*/  MUFU.RCP R7, R7 ;  /* 0x0000000700077308 */ /* 0x001fe40000001000 */
[----:B------:R-:W-:Y:S01]  /*0630*/  @!P2 IMAD.MOV R2, RZ, RZ, -R2 ;  /* 0x000000ffff02a224 */ /* 0x000fe200078e0a02 */
[----:B------:R-:W-:Y:S02]  /*0640*/  @!P1 LOP3.LUT R2, RZ, R4, RZ, 0x33, !PT ;  /* 0x00000004ff029212 */ /* 0x000fe400078e33ff */
[----:B------:R-:W-:-:S03]  /*0650*/  LEA.HI R3, R3, R0, RZ, 0x7 ;  /* 0x0000000003037211 */ /* 0x000fc600078f38ff */
[----:B------:R-:W-:Y:S02]  /*0660*/  IMAD.SHL.U32 R12, R2, 0x8, RZ ;  /* 0x00000008020c7824 */ /* 0x000fe400078e00ff */
[----:B------:R-:W-:-:S03]  /*0670*/  IMAD.MOV R2, RZ, RZ, -R2 ;  /* 0x000000ffff027224 */ /* 0x000fc600078e0a02 */
[----:B------:R-:W-:Y:S01]  /*0680*/  LEA.HI.SX32 R3, R3, -R12, 0x19 ;  /* 0x8000000c03037211 */ /* 0x000fe200078fcaff */
[----:B------:R-:W-:Y:S02]  /*0690*/  IMAD R14, R4, R2, R5 ;  /* 0x00000002040e7224 */ /* 0x000fe400078e0205 */
[----:B------:R-:W-:Y:S01]  /*06a0*/  IMAD.MOV.U32 R2, RZ, RZ, RZ ;  /* 0x000000ffff027224 */ /* 0x000fe200078e00ff */
[----:B------:R-:W-:-:S04]  /*06b0*/  VIMNMX R13, PT, PT, R3, 0x8, PT ;  /* 0x00000008030d7848 */ /* 0x000fc80003fe0100 */
[-C--:B------:R-:W-:Y:S02]  /*06c0*/  IABS R9, R13.reuse ;  /* 0x0000000d00097213 */ /* 0x080fe40000000000 */
[----:B------:R-:W-:Y:S02]  /*06d0*/  IABS R4, R13 ;  /* 0x0000000d00047213 */ /* 0x000fe40000000000 */
[----:B------:R-:W0:Y:S08]  /*06e0*/  I2F.RP R0, R9 ;  /* 0x0000000900007306 */ /* 0x000e300000209400 */
[----:B0-----:R-:W0:Y:S02]  /*06f0*/  MUFU.RCP R0, R0 ;  /* 0x0000000000007308 */ /* 0x001e240000001000 */
[----:B0-----:R-:W-:Y:S01]  /*0700*/  VIADD R3, R0, 0xffffffe ;  /* 0x0ffffffe00037836 */ /* 0x001fe20000000000 */
[----:B------:R-:W-:-:S05]  /*0710*/  IABS R0, R14 ;  /* 0x0000000e00007213 */ /* 0x000fca0000000000 */
[----:B------:R-:W0:Y:S02]  /*0720*/  F2I.FTZ.U32.TRUNC.NTZ R3, R3 ;  /* 0x0000000300037305 */ /* 0x000e24000021f000 */
[----:B0-----:R-:W-:-:S04]  /*0730*/  IMAD.MOV R6, RZ, RZ, -R3 ;  /* 0x000000ffff067224 */ /* 0x001fc800078e0a03 */
[----:B------:R-:W-:Y:S02]  /*0740*/  IMAD R5, R6, R9, RZ ;  /* 0x0000000906057224 */ /* 0x000fe400078e02ff */
[----:B------:R-:W0:Y:S02]  /*0750*/  I2F.RP R6, R15 ;  /* 0x0000000f00067306 */ /* 0x000e240000209400 */
[----:B------:R-:W-:-:S04]  /*0760*/  IMAD.HI.U32 R2, R3, R5, R2 ;  /* 0x0000000503027227 */ /* 0x000fc800078e0002 */
[----:B------:R-:W-:Y:S02]  /*0770*/  IMAD.MOV.U32 R3, RZ, RZ, R0 ;  /* 0x000000ffff037224 */ /* 0x000fe400078e0000 */
[----:B------:R-:W-:Y:S02]  /*0780*/  IMAD.MOV R0, RZ, RZ, -R4 ;  /* 0x000000ffff007224 */ /* 0x000fe400078e0a04 */
[----:B------:R-:W-:-:S04]  /*0790*/  IMAD.HI.U32 R2, R2, R3, RZ ;  /* 0x0000000302027227 */ /* 0x000fc800078e00ff */
[----:B------:R-:W-:Y:S01]  /*07a0*/  IMAD R0, R2, R0, R3 ;  /* 0x0000000002007224 */ /* 0x000fe200078e0203 */
[----:B0-----:R-:W0:Y:S01]  /*07b0*/  MUFU.RCP R6, R6 ;  /* 0x0000000600067308 */ /* 0x001e220000001000 */
[----:B------:R-:W-:-:S03]  /*07c0*/  VIADD R4, R7, 0xffffffe ;  /* 0x0ffffffe07047836 */ /* 0x000fc60000000000 */
[----:B------:R-:W-:-:S04]  /*07d0*/  ISETP.GT.U32.AND P1, PT, R9, R0, PT ;  /* 0x000000000900720c */ /* 0x000fc80003f24070 */
[----:B------:R-:W1:Y:S09]  /*07e0*/  F2I.FTZ.U32.TRUNC.NTZ R5, R4 ;  /* 0x0000000400057305 */ /* 0x000e72000021f000 */
[----:B------:R-:W-:Y:S02]  /*07f0*/  @!P1 IMAD.IADD R0, R0, 0x1, -R9 ;  /* 0x0000000100009824 */ /* 0x000fe400078e0a09 */
[----:B0-----:R-:W-:-:S02]  /*0800*/  VIADD R3, R6, 0xffffffe ;  /* 0x0ffffffe06037836 */ /* 0x001fc40000000000 */
[----:B------:R-:W-:Y:S01]  /*0810*/  @!P1 VIADD R2, R2, 0x1 ;  /* 0x0000000102029836 */ /* 0x000fe20000000000 */
[----:B------:R-:W-:Y:S01]  /*0820*/  ISETP.GE.U32.AND P0, PT, R0, R9, PT ;  /* 0x000000090000720c */ /* 0x000fe20003f06070 */
[----:B-1----:R-:W-:Y:S01]  /*0830*/  IMAD.MOV R9, RZ, RZ, -R5 ;  /* 0x000000ffff097224 */ /* 0x002fe200078e0a05 */
[----:B------:R-:W-:Y:S01]  /*0840*/  LOP3.LUT R0, R14, R13, RZ, 0x3c, !PT ;  /* 0x0000000d0e007212 */ /* 0x000fe200078e3cff */
[----:B------:R-:W0:Y:S01]  /*0850*/  F2I.FTZ.U32.TRUNC.NTZ R3, R3 ;  /* 0x0000000300037305 */ /* 0x000e22000021f000 */
[----:B------:R-:W-:Y:S01]  /*0860*/  ISETP.NE.AND P1, PT, R13, RZ, PT ;  /* 0x000000ff0d00720c */ /* 0x000fe20003f25270 */
[----:B------:R-:W-:Y:S01]  /*0870*/  IMAD R9, R9, R8, RZ ;  /* 0x0000000809097224 */ /* 0x000fe200078e02ff */
[----:B------:R-:W-:Y:S01]  /*0880*/  ISETP.GE.AND P2, PT, R0, RZ, PT ;  /* 0x000000ff0000720c */ /* 0x000fe20003f46270 */
[----:B------:R-:W-:Y:S01]  /*0890*/  IMAD.MOV.U32 R4, RZ, RZ, RZ ;  /* 0x000000ffff047224 */ /* 0x000fe200078e00ff */
[----:B------:R-:W-:-:S03]  /*08a0*/  SHF.R.U32.HI R0, RZ, 0x5, R39 ;  /* 0x00000005ff007819 */ /* 0x000fc60000011627 */
[----:B------:R-:W-:Y:S01]  /*08b0*/  IMAD.HI.U32 R9, R5, R9, R4 ;  /* 0x0000000905097227 */ /* 0x000fe200078e0004 */
[----:B------:R-:W-:-:S03]  /*08c0*/  R2UR UR7, R0 ;  /* 0x00000000000772ca */ /* 0x000fc600000e0000 */
[----:B------:R-:W-:Y:S02]  /*08d0*/  @P0 VIADD R2, R2, 0x1 ;  /* 0x0000000102020836 */ /* 0x000fe40000000000 */
[----:B0-----:R-:W-:Y:S02]  /*08e0*/  IMAD.MOV R6, RZ, RZ, -R3 ;  /* 0x000000ffff067224 */ /* 0x001fe400078e0a03 */
[----:B------:R-:W-:Y:S01]  /*08f0*/  @!P2 IMAD.MOV R2, RZ, RZ, -R2 ;  /* 0x000000ffff02a224 */ /* 0x000fe200078e0a02 */
[----:B------:R-:W-:-:S05]  /*0900*/  @!P1 LOP3.LUT R2, RZ, R13, RZ, 0x33, !PT ;  /* 0x0000000dff029212 */ /* 0x000fca00078e33ff */
[----:B------:R-:W-:Y:S02]  /*0910*/  IMAD.SHL.U32 R0, R2, 0x100, RZ ;  /* 0x0000010002007824 */ /* 0x000fe400078e00ff */
[----:B------:R-:W-:Y:S02]  /*0920*/  IMAD.MOV R38, RZ, RZ, -R2 ;  /* 0x000000ffff267224 */ /* 0x000fe400078e0a02 */
[----:B------:R-:W-:Y:S02]  /*0930*/  IMAD.MOV.U32 R2, RZ, RZ, R6 ;  /* 0x000000ffff027224 */ /* 0x000fe400078e0006 */
[----:B------:R-:W-:Y:S02]  /*0940*/  VIADD R18, R0, 0x1 ;  /* 0x0000000100127836 */ /* 0x000fe40000000000 */
[----:B------:R-:W-:Y:S01]  /*0950*/  IMAD R38, R13, R38, R14 ;  /* 0x000000260d267224 */ /* 0x000fe200078e020e */
[----:B------:R-:W-:Y:S01]  /*0960*/  IABS R14, R0 ;  /* 0x00000000000e7213 */ /* 0x000fe20000000000 */
[----:B------:R-:W-:Y:S01]  /*0970*/  IMAD R91, R2, R15, RZ ;  /* 0x0000000f025b7224 */ /* 0x000fe200078e02ff */
[----:B------:R-:W-:Y:S01]  /*0980*/  IABS R81, R18 ;  /* 0x0000001200517213 */ /* 0x000fe20000000000 */
[----:B------:R-:W-:Y:S01]  /*0990*/  IMAD.MOV.U32 R2, RZ, RZ, RZ ;  /* 0x000000ffff027224 */ /* 0x000fe200078e00ff */
[----:B------:R-:W-:Y:S01]  /*09a0*/  STL [R1+0xf44], R18 ;  /* 0x000f441201007387 */ /* 0x000fe20000100800 */
[----:B------:R-:W-:-:S02]  /*09b0*/  VIADD R7, R0, 0x3 ;  /* 0x0000000300077836 */ /* 0x000fc40000000000 */
[C---:B------:R-:W-:Y:S02]  /*09c0*/  VIADD R17, R0.reuse, 0x2 ;  /* 0x0000000200117836 */ /* 0x040fe40000000000 */
[----:B------:R-:W-:Y:S01]  /*09d0*/  IMAD.HI.U32 R91, R3, R91, R2 ;  /* 0x0000005b035b7227 */ /* 0x000fe200078e0002 */
[----:B------:R-:W-:Y:S02]  /*09e0*/  IABS R23, R7 ;  /* 0x0000000700177213 */ /* 0x000fe40000000000 */
[----:B------:R-:W-:Y:S01]  /*09f0*/  STL [R1+0xf50], R17 ;  /* 0x000f501101007387 */ /* 0x000fe20000100800 */
[----:B------:R-:W-:Y:S01]  /*0a00*/  IMAD.HI.U32 R2, R9, R14, RZ ;  /* 0x0000000e09027227 */ /* 0x000fe200078e00ff */
[----:B------:R-:W-:Y:S02]  /*0a10*/  IABS R82, R17 ;  /* 0x0000001100527213 */ /* 0x000fe40000000000 */
[----:B------:R-:W-:Y:S01]  /*0a20*/  STL [R1+0xf4c], R7 ;  /* 0x000f4c0701007387 */ /* 0x000fe20000100800 */
[----:B------:R-:W-:-:S02]  /*0a30*/  VIADD R6, R0, 0x4 ;  /* 0x0000000400067836 */ /* 0x000fc40000000000 */
[----:B------:R-:W-:-:S03]  /*0a40*/  IMAD.HI.U32 R3, R9, R81, RZ ;  /* 0x0000005109037227 */ /* 0x000fc600078e00ff */
[----:B------:R-:W-:Y:S01]  /*0a50*/  IABS R22, R6 ;  /* 0x0000000600167213 */ /* 0x000fe20000000000 */
[----:B------:R-:W-:Y:S01]  /*0a60*/  IMAD.MOV R5, RZ, RZ, -R2 ;  /* 0x000000ffff057224 */ /* 0x000fe200078e0a02 */
[----:B------:R0:W-:Y:S01]  /*0a70*/  STL [R1+0xf48], R6 ;  /* 0x000f480601007387 */ /* 0x0001e20000100800 */
[----:B------:R-:W-:Y:S02]  /*0a80*/  IMAD.MOV R3, RZ, RZ, -R3 ;  /* 0x000000ffff037224 */ /* 0x000fe400078e0a03 */
[----:B------:R-:W-:Y:S02]  /*0a90*/  IMAD R14, R8, R5, R14 ;  /* 0x00000005080e7224 */ /* 0x000fe400078e020e */
[----:B------:R-:W-:-:S04]  /*0aa0*/  IMAD.HI.U32 R2, R9, R23, RZ ;  /* 0x0000001709027227 */ /* 0x000fc800078e00ff */
[----:B------:R-:W-:Y:S02]  /*0ab0*/  IMAD R81, R8, R3, R81 ;  /* 0x0000000308517224 */ /* 0x000fe400078e0251 */
[C---:B0-----:R-:W-:Y:S02]  /*0ac0*/  VIADD R6, R0.reuse, 0x6 ;  /* 0x0000000600067836 */ /* 0x041fe40000000000 */
[----:B------:R-:W-:Y:S01]  /*0ad0*/  VIADD R5, R0, 0x7 ;  /* 0x0000000700057836 */ /* 0x000fe20000000000 */
[----:B------:R-:W-:Y:S01]  /*0ae0*/  STL [R1+0x137c], R81 ;  /* 0x00137c5101007387 */ /* 0x000fe20000100800 */
[C---:B------:R-:W-:Y:S01]  /*0af0*/  IMAD.HI.U32 R3, R9.reuse, R22, RZ ;  /* 0x0000001609037227 */ /* 0x040fe200078e00ff */
[----:B------:R-:W-:Y:S02]  /*0b00*/  IABS R24, R6 ;  /* 0x0000000600187213 */ /* 0x000fe40000000000 */
[----:B------:R-:W-:Y:S01]  /*0b10*/  IABS R25, R5 ;  /* 0x0000000500197213 */ /* 0x000fe20000000000 */
[----:B------:R-:W-:Y:S01]  /*0b20*/  IMAD.HI.U32 R4, R9, R82, RZ ;  /* 0x0000005209047227 */ /* 0x000fe200078e00ff */
[----:B------:R0:W-:Y:S03]  /*0b30*/  STL [R1+0xf54], R6 ;  /* 0x000f540601007387 */ /* 0x0001e60000100800 */
[----:B------:R-:W-:Y:S01]  /*0b40*/  IMAD.MOV R2, RZ, RZ, -R2 ;  /* 0x000000ffff027224 */ /* 0x000fe200078e0a02 */
[----:B------:R1:W-:Y:S01]  /*0b50*/  STL [R1+0xf58], R5 ;  /* 0x000f580501007387 */ /* 0x0003e20000100800 */
[----:B------:R-:W-:-:S02]  /*0b60*/  IMAD.MOV R3, RZ, RZ, -R3 ;  /* 0x000000ffff037224 */ /* 0x000fc400078e0a03 */
[----:B------:R-:W-:Y:S02]  /*0b70*/  IMAD.MOV R7, RZ, RZ, -R4 ;  /* 0x000000ffff077224 */ /* 0x000fe400078e0a04 */
[----:B------:R-:W-:Y:S02]  /*0b80*/  IMAD R23, R8, R2, R23 ;  /* 0x0000000208177224 */ /* 0x000fe400078e0217 */
[----:B------:R-:W-:-:S04]  /*0b90*/  IMAD.HI.U32 R2, R9, R24, RZ ;  /* 0x0000001809027227 */ /* 0x000fc800078e00ff */
[----:B------:R-:W-:Y:S02]  /*0ba0*/  VIADD R4, R0, 0x8 ;  /* 0x0000000800047836 */ /* 0x000fe40000000000 */
[----:B------:R-:W-:Y:S02]  /*0bb0*/  IMAD R22, R8, R3, R22 ;  /* 0x0000000308167224 */ /* 0x000fe400078e0216 */
[----:B0-----:R-:W-:Y:S01]  /*0bc0*/  VIADD R6, R0, 0xa ;  /* 0x0000000a00067836 */ /* 0x001fe20000000000 */
[----:B------:R0:W-:Y:S01]  /*0bd0*/  STL [R1+0xf5c], R4 ;  /* 0x000f5c0401007387 */ /* 0x0001e20000100800 */
[----:B------:R-:W-:Y:S01]  /*0be0*/  IMAD.HI.U32 R3, R9, R25, RZ ;  /* 0x0000001909037227 */ /* 0x000fe200078e00ff */
[----:B------:R-:W-:Y:S02]  /*0bf0*/  IABS R83, R4 ;  /* 0x0000000400537213 */ /* 0x000fe40000000000 */
[----:B------:R-:W-:Y:S01]  /*0c00*/  IABS R16, R6 ;  /* 0x0000000600107213 */ /* 0x000fe20000000000 */
[----:B------:R-:W-:Y:S01]  /*0c10*/  IMAD R82, R8, R7, R82 ;  /* 0x0000000708527224 */ /* 0x000fe200078e0252 */
[----:B------:R-:W-:Y:S01]  /*0c20*/  STL [R1+0x12c0], R23 ;  /* 0x0012c01701007387 */ /* 0x000fe20000100800 */
[----:B------:R-:W-:-:S02]  /*0c30*/  VIADD R7, R0, 0x9 ;  /* 0x0000000900077836 */ /* 0x000fc40000000000 */
[----:B-1----:R-:W-:Y:S01]  /*0c40*/  IMAD.MOV R5, RZ, RZ, -R2 ;  /* 0x000000ffff057224 */ /* 0x002fe200078e0a02 */
[----:B------:R1:W-:Y:S01]  /*0c50*/  STL [R1+0x12c4], R22 ;  /* 0x0012c41601007387 */ /* 0x0003e20000100800 */
[----:B------:R-:W-:Y:S01]  /*0c60*/  IMAD.MOV R3, RZ, RZ, -R3 ;  /* 0x000000ffff037224 */ /* 0x000fe200078e0a03 */
[----:B------:R-:W-:Y:S01]  /*0c70*/  IABS R84, R7 ;  /* 0x0000000700547213 */ /* 0x000fe20000000000 */
[----:B------:R-:W-:Y:S01]  /*0c80*/  IMAD R24, R8, R5, R24 ;  /* 0x0000000508187224 */ /* 0x000fe200078e0218 */
[----:B------:R2:W-:Y:S01]  /*0c90*/  STL [R1+0xf60], R7 ;  /* 0x000f600701007387 */ /* 0x0005e20000100800 */
[----:B------:R-:W-:Y:S02]  /*0ca0*/  VIADD R5, R0, 0xb ;  /* 0x0000000b00057836 */ /* 0x000fe40000000000 */
[----:B------:R-:W-:Y:S01]  /*0cb0*/  IMAD R25, R8, R3, R25 ;  /* 0x0000000308197224 */ /* 0x000fe200078e0219 */
[----:B------:R3:W-:Y:S01]  /*0cc0*/  STL [R1+0xf64], R6 ;  /* 0x000f640601007387 */ /* 0x0007e20000100800 */
[----:B------:R-:W-:Y:S01]  /*0cd0*/  IMAD.HI.U32 R3, R9, R16, RZ ;  /* 0x0000001009037227 */ /* 0x000fe200078e00ff */
[----:B------:R-:W-:-:S02]  /*0ce0*/  IABS R27, R5 ;  /* 0x00000005001b7213 */ /* 0x000fc40000000000 */
[----:B------:R-:W-:Y:S01]  /*0cf0*/  STL [R1+0x12c8], R24 ;  /* 0x0012c81801007387 */ /* 0x000fe20000100800 */
[----:B0-----:R-:W-:Y:S01]  /*0d00*/  IMAD.HI.U32 R4, R9, R83, RZ ;  /* 0x0000005309047227 */ /* 0x001fe200078e00ff */
[----:B-1----:R-:W-:Y:S02]  /*0d10*/  LOP3.LUT R22, R39, 0x7f, RZ, 0xc0, !PT ;  /* 0x0000007f27167812 */ /* 0x002fe400078ec0ff */
[----:B------:R-:W-:Y:S01]  /*0d20*/  STL [R1+0x12cc], R25 ;  /* 0x0012cc1901007387 */ /* 0x000fe20000100800 */
[C---:B--2---:R-:W-:Y:S02]  /*0d30*/  VIADD R7, R0.reuse, 0xc ;  /* 0x0000000c00077836 */ /* 0x044fe40000000000 */
[----:B---3--:R-:W-:Y:S01]  /*0d40*/  VIADD R6, R0, 0xd ;  /* 0x0000000d00067836 */ /* 0x008fe20000000000 */
[----:B------:R0:W-:Y:S01]  /*0d50*/  STL [R1+0xf68], R5 ;  /* 0x000f680501007387 */ /* 0x0001e20000100800 */
[----:B------:R-:W-:Y:S01]  /*0d60*/  IMAD.HI.U32 R2, R9, R84, RZ ;  /* 0x0000005409027227 */ /* 0x000fe200078e00ff */
[----:B------:R-:W-:-:S02]  /*0d70*/  IABS R26, R7 ;  /* 0x00000007001a7213 */ /* 0x000fc40000000000 */
[----:B------:R-:W-:Y:S01]  /*0d80*/  IABS R28, R6 ;  /* 0x00000006001c7213 */ /* 0x000fe20000000000 */
[----:B------:R-:W-:Y:S01]  /*0d90*/  IMAD.MOV R3, RZ, RZ, -R3 ;  /* 0x000000ffff037224 */ /* 0x000fe200078e0a03 */
[----:B------:R1:W-:Y:S01]  /*0da0*/  STL [R1+0xf6c], R7 ;  /* 0x000f6c0701007387 */ /* 0x0003e20000100800 */
[----:B------:R-:W-:Y:S02]  /*0db0*/  IMAD.MOV R4, RZ, RZ, -R4 ;  /* 0x000000ffff047224 */ /* 0x000fe400078e0a04 */
[----:B------:R-:W-:Y:S01]  /*0dc0*/  IMAD R16, R8, R3, R16 ;  /* 0x0000000308107224 */ /* 0x000fe200078e0210 */
[----:B------:R2:W-:Y:S01]  /*0dd0*/  STL [R1+0xf70], R6 ;  /* 0x000f700601007387 */ /* 0x0005e20000100800 */
[----:B0-----:R-:W-:Y:S02]  /*0de0*/  IMAD.MOV R5, RZ, RZ, -R2 ;  /* 0x000000ffff057224 */ /* 0x001fe400078e0a02 */
[----:B------:R-:W-:-:S04]  /*0df0*/  IMAD.HI.U32 R2, R9, R27, RZ ;  /* 0x0000001b09027227 */ /* 0x000fc800078e00ff */
[----:B-1----:R-:W-:Y:S02]  /*0e00*/  VIADD R7, R0, 0xe ;  /* 0x0000000e00077836 */ /* 0x002fe40000000000 */
[----:B------:R-:W-:Y:S02]  /*0e10*/  IMAD R83, R8, R4, R83 ;  /* 0x0000000408537224 */ /* 0x000fe400078e0253 */
[C---:B------:R-:W-:Y:S01]  /*0e20*/  IMAD.HI.U32 R3, R9.reuse, R26, RZ ;  /* 0x0000001a09037227 */ /* 0x040fe200078e00ff */
[----:B------:R-:W-:Y:S01]  /*0e30*/  IABS R29, R7 ;  /* 0x00000007001d7213 */ /* 0x000fe20000000000 */
[----:B------:R0:W-:Y:S02]  /*0e40*/  STL [R1+0xf74], R7 ;  /* 0x000f740701007387 */ /* 0x0001e40000100800 */
[----:B--2---:R-:W-:Y:S02]  /*0e50*/  VIADD R6, R0, 0xf ;  /* 0x0000000f00067836 */ /* 0x004fe40000000000 */
[----:B------:R-:W-:-:S03]  /*0e60*/  IMAD.HI.U32 R4, R9, R28, RZ ;  /* 0x0000001c09047227 */ /* 0x000fc600078e00ff */
[----:B------:R-:W-:Y:S01]  /*0e70*/  IABS R30, R6 ;  /* 0x00000006001e7213 */ /* 0x000fe20000000000 */
[----:B------:R-:W-:Y:S01]  /*0e80*/  IMAD.MOV R2, RZ, RZ, -R2 ;  /* 0x000000ffff027224 */ /* 0x000fe200078e0a02 */
[----:B------:R1:W-:Y:S01]  /*0e90*/  STL [R1+0xf78], R6 ;  /* 0x000f780601007387 */ /* 0x0003e20000100800 */
[C---:B------:R-:W-:Y:S02]  /*0ea0*/  IMAD R84, R8.reuse, R5, R84 ;  /* 0x0000000508547224 */ /* 0x040fe400078e0254 */
[----:B------:R-:W-:Y:S02]  /*0eb0*/  IMAD.MOV R3, RZ, RZ, -R3 ;  /* 0x000000ffff037224 */ /* 0x000fe400078e0a03 */
[----:B------:R-:W-:Y:S02]  /*0ec0*/  IMAD.MOV R5, RZ, RZ, -R4 ;  /* 0x000000ffff057224 */ /* 0x000fe400078e0a04 */
[C---:B------:R-:W-:Y:S02]  /*0ed0*/  IMAD R27, R8.reuse, R2, R27 ;  /* 0x00000002081b7224 */ /* 0x040fe400078e021b */
[----:B------:R-:W-:-:S02]  /*0ee0*/  IMAD R26, R8, R3, R26 ;  /* 0x00000003081a7224 */ /* 0x000fc400078e021a */
[----:B0-----:R-:W-:Y:S01]  /*0ef0*/  VIADD R7, R0, 0x10 ;  /* 0x0000001000077836 */ /* 0x001fe20000000000 */
[----:B------:R-:W-:Y:S01]  /*0f00*/  STL [R1+0x12d0], R27 ;  /* 0x0012d01b01007387 */ /* 0x000fe20000100800 */
[----:B------:R-:W-:Y:S02]  /*0f10*/  IMAD R28, R8, R5, R28 ;  /* 0x00000005081c7224 */ /* 0x000fe400078e021c */
[C---:B------:R-:W-:Y:S01]  /*0f20*/  IMAD.HI.U32 R2, R9.reuse, R29, RZ ;  /* 0x0000001d09027227 */ /* 0x040fe200078e00ff */
[----:B------:R-:W-:Y:S01]  /*0f30*/  STL [R1+0x12d4], R26 ;  /* 0x0012d41a01007387 */ /* 0x000fe20000100800 */
[----:B------:R-:W-:Y:S02]  /*0f40*/  IABS R85, R7 ;  /* 0x0000000700557213 */ /* 0x000fe40000000000 */
[----:B-1----:R-:W-:Y:S01]  /*0f50*/  VIADD R6, R0, 0x11 ;  /* 0x0000001100067836 */ /* 0x002fe20000000000 */
[----:B------:R-:W-:Y:S01]  /*0f60*/  STL [R1+0x12d8], R28 ;  /* 0x0012d81c01007387 */ /* 0x000fe20000100800 */
[----:B------:R-:W-:-:S03]  /*0f70*/  IMAD.HI.U32 R3, R9, R30, RZ ;  /* 0x0000001e09037227 */ /* 0x000fc600078e00ff */
[----:B------:R-:W-:Y:S01]  /*0f80*/  IABS R86, R6 ;  /* 0x0000000600567213 */ /* 0x000fe20000000000 */
[----:B------:R-:W-:Y:S01]  /*0f90*/  IMAD.MOV R2, RZ, RZ, -R2 ;  /* 0x000000ffff027224 */ /* 0x000fe200078e0a02 */
[----:B------:R-:W-:Y:S01]  /*0fa0*/  STL [R1+0xf7c], R7 ;  /* 0x000f7c0701007387 */ /* 0x000fe20000100800 */
[----:B------:R-:W-:Y:S02]  /*0fb0*/  IMAD.MOV R3, RZ, RZ, -R3 ;  /* 0x000000ffff037224 */ /* 0x000fe400078e0a03 */
[----:B------:R-:W-:Y:S01]  /*0fc0*/  IMAD R29, R8, R2, R29 ;  /* 0x00000002081d7224 */ /* 0x000fe200078e021d */
[----:B------:R0:W-:Y:S01]  /*0fd0*/  STL [R1+0xf80], R6 ;  /* 0x000f800601007387 */ /* 0x0001e20000100800 */
[----:B------:R-:W-:-:S04]  /*0fe0*/  IMAD.HI.U32 R2, R9, R85, RZ ;  /* 0x0000005509027227 */ /* 0x000fc800078e00ff */
[----:B------:R-:W-:Y:S02]  /*0ff0*/  IMAD R30, R8, R3, R30 ;  /* 0x00000003081e7224 */ /* 0x000fe400078e021e */
[C---:B------:R-:W-:Y:S02]  /*1000*/  VIADD R5, R0.reuse, 0x14 ;  /* 0x0000001400057836 */ /* 0x040fe40000000000 */
[C---:B------:R-:W-:Y:S02]  /*1010*/  VIADD R4, R0.reuse, 0x12 ;  /* 0x0000001200047836 */ /* 0x040fe40000000000 */
[----:B0-----:R-:W-:Y:S01]  /*1020*/  VIADD R6, R0, 0x13 ;  /* 0x0000001300067836 */ /* 0x001fe20000000000 */
[----:B------:R-:W-:Y:S01]  /*1030*/  IABS R32, R5 ;  /* 0x0000000500207213 */ /* 0x000fe20000000000 */
[----:B------:R-:W-:Y:S01]  /*1040*/  IMAD.HI.U32 R3, R9, R86, RZ ;  /* 0x0000005609037227 */ /* 0x000fe200078e00ff */
[----:B------:R0:W-:Y:S01]  /*1050*/  STL [R1+0xf88], R4 ;  /* 0x000f880401007387 */ /* 0x0001e20000100800 */
[----:B------:R-:W-:-:S02]  /*1060*/  IABS R17, R4 ;  /* 0x0000000400117213 */ /* 0x000fc40000000000 */
[----:B------:R-:W-:Y:S01]  /*1070*/  IMAD.MOV R2, RZ, RZ, -R2 ;  /* 0x000000ffff027224 */ /* 0x000fe200078e0a02 */
[----:B------:R-:W-:Y:S01]  /*1080*/  IABS R31, R6 ;  /* 0x00000006001f7213 */ /* 0x000fe20000000000 */
[----:B------:R-:W-:Y:S01]  /*1090*/  IMAD.MOV R3, RZ, RZ, -R3 ;  /* 0x000000ffff037224 */ /* 0x000fe200078e0a03 */
[----:B------:R-:W-:Y:S01]  /*10a0*/  STL [R1+0x12dc], R29 ;  /* 0x0012dc1d01007387 */ /* 0x000fe20000100800 */
[C---:B------:R-:W-:Y:S02]  /*10b0*/  IMAD R85, R8.reuse, R2, R85 ;  /* 0x0000000208557224 */ /* 0x040fe400078e0255 */
[----:B------:R-:W-:Y:S01]  /*10c0*/  IMAD R86, R8, R3, R86 ;  /* 0x0000000308567224 */ /* 0x000fe200078e0256 */
[----:B------:R-:W-:Y:S01]  /*10d0*/  STL [R1+0x12e0], R30 ;  /* 0x0012e01e01007387 */ /* 0x000fe20000100800 */
[C---:B------:R-:W-:Y:S02]  /*10e0*/  VIADD R7, R0.reuse, 0x15 ;  /* 0x0000001500077836 */ /* 0x040fe40000000000 */
[C---:B------:R-:W-:Y:S01]  /*10f0*/  IMAD.HI.U32 R2, R9.reuse, R31, RZ ;  /* 0x0000001f09027227 */ /* 0x040fe200078e00ff */
[----:B------:R1:W-:Y:S02]  /*1100*/  STL [R1+0xf8c], R6 ;  /* 0x000f8c0601007387 */ /* 0x0003e40000100800 */
[----:B------:R-:W-:Y:S01]  /*1110*/  IABS R33, R7 ;  /* 0x0000000700217213 */ /* 0x000fe20000000000 */
[C---:B------:R-:W-:Y:S01]  /*1120*/  IMAD.HI.U32 R3, R9.reuse, R32, RZ ;  /* 0x0000002009037227 */ /* 0x040fe200078e00ff */
[----:B------:R2:W-:Y:S03]  /*1130*/  STL [R1+0xf90], R5 ;  /* 0x000f900501007387 */ /* 0x0005e60000100800 */
[----:B0-----:R-:W-:Y:S01]  /*1140*/  IMAD.HI.U32 R4, R9, R17, RZ ;  /* 0x0000001109047227 */ /* 0x001fe200078e00ff */
[----:B------:R-:W-:Y:S03]  /*1150*/  STL [R1+0xf94], R7 ;  /* 0x000f940701007387 */ /* 0x000fe60000100800 */
[----:B-1----:R-:W-:-:S02]  /*1160*/  VIADD R6, R0, 0x16 ;  /* 0x0000001600067836 */ /* 0x002fc40000000000 */
[----:B------:R-:W-:Y:S02]  /*1170*/  IMAD.MOV R2, RZ, RZ, -R2 ;  /* 0x000000ffff027224 */ /* 0x000fe400078e0a02 */
[----:B--2---:R-:W-:Y:S01]  /*1180*/  VIADD R5, R0, 0x17 ;  /* 0x0000001700057836 */ /* 0x004fe20000000000 */
[----:B------:R-:W-:Y:S01]  /*1190*/  IABS R35, R6 ;  /* 0x0000000600237213 */ /* 0x000fe20000000000 */
[----:B------:R-:W-:Y:S01]  /*11a0*/  IMAD.MOV R3, RZ, RZ, -R3 ;  /* 0x000000ffff037224 */ /* 0x000fe200078e0a03 */
[----:B------:R-:W-:Y:S01]  /*11b0*/  STL [R1+0xf9c], R6 ;  /* 0x000f9c0601007387 */ /* 0x000fe20000100800 */
[----:B------:R-:W-:Y:S01]  /*11c0*/  IMAD.MOV R4, RZ, RZ, -R4 ;  /* 0x000000ffff047224 */ /* 0x000fe200078e0a04 */
[----:B------:R-:W-:Y:S01]  /*11d0*/  IABS R34, R5 ;  /* 0x0000000500227213 */ /* 0x000fe20000000000 */
[C---:B------:R-:W-:Y:S01]  /*11e0*/  IMAD R31, R8.reuse, R2, R31 ;  /* 0x00000002081f7224 */ /* 0x040fe200078e021f */
[----:B------:R0:W-:Y:S01]  /*11f0*/  STL [R1+0xf98], R5 ;  /* 0x000f980501007387 */ /* 0x0001e20000100800 */
[----:B------:R-:W-:-:S02]  /*1200*/  IMAD R32, R8, R3, R32 ;  /* 0x0000000308207224 */ /* 0x000fc400078e0220 */
[C---:B------:R-:W-:Y:S01]  /*1210*/  IMAD.HI.U32 R2, R9.reuse, R33, RZ ;  /* 0x0000002109027227 */ /* 0x040fe200078e00ff */
[----:B------:R-:W-:Y:S03]  /*1220*/  STL [R1+0x12e4], R31 ;  /* 0x0012e41f01007387 */ /* 0x000fe60000100800 */
[----:B------:R-:W-:Y:S01]  /*1230*/  IMAD R17, R8, R4, R17 ;  /* 0x0000000408117224 */ /* 0x000fe200078e0211 */
[----:B------:R-:W-:Y:S01]  /*1240*/  STL [R1+0x12e8], R32 ;  /* 0x0012e82001007387 */ /* 0x000fe20000100800 */
[----:B------:R-:W-:-:S04]  /*1250*/  IMAD.HI.U32 R3, R9, R35, RZ ;  /* 0x0000002309037227 */ /* 0x000fc800078e00ff */
[----:B0-----:R-:W-:Y:S02]  /*1260*/  VIADD R5, R0, 0x18 ;  /* 0x0000001800057836 */ /* 0x001fe40000000000 */
[----:B------:R-:W-:-:S03]  /*1270*/  IMAD.HI.U32 R4, R9, R34, RZ ;  /* 0x0000002209047227 */ /* 0x000fc600078e00ff */
[----:B------:R0:W-:Y:S01]  /*1280*/  STL [R1+0xfa4], R5 ;  /* 0x000fa40501007387 */ /* 0x0001e20000100800 */
[----:B------:R-:W-:Y:S01]  /*1290*/  IMAD.MOV R2, RZ, RZ, -R2 ;  /* 0x000000ffff027224 */ /* 0x000fe200078e0a02 */
[----:B------:R-:W-:Y:S01]  /*12a0*/  IABS R90, R5 ;  /* 0x00000005005a7213 */ /* 0x000fe20000000000 */
[----:B------:R-:W-:Y:S02]  /*12b0*/  IMAD.MOV R3, RZ, RZ, -R3 ;  /* 0x000000ffff037224 */ /* 0x000fe400078e0a03 */
[C---:B------:R-:W-:Y:S02]  /*12c0*/  VIADD R6, R0.reuse, 0x19 ;  /* 0x0000001900067836 */ /* 0x040fe40000000000 */
[----:B------:R-:W-:Y:S02]  /*12d0*/  VIADD R7, R0, 0x1a ;  /* 0x0000001a00077836 */ /* 0x000fe40000000000 */
[C---:B------:R-:W-:Y:S01]  /*12e0*/  IMAD R33, R8.reuse, R2, R33 ;  /* 0x0000000208217224 */ /* 0x040fe200078e0221 */
[----:B------:R1:W-:Y:S01]  /*12f0*/  STL [R1+0xfa0], R6 ;  /* 0x000fa00601007387 */ /* 0x0003e20000100800 */
[----:B0-----:R-:W-:Y:S01]  /*1300*/  IMAD.MOV R5, RZ, RZ, -R4 ;  /* 0x000000ffff057224 */ /* 0x001fe200078e0a04 */
[----:B------:R-:W-:Y:S01]  /*1310*/  IABS R87, R6 ;  /* 0x0000000600577213 */ /* 0x000fe20000000000 */
[C---:B------:R-:W-:Y:S01]  /*1320*/  IMAD R35, R8.reuse, R3, R35 ;  /* 0x0000000308237224 */ /* 0x040fe200078e0223 */
[----:B------:R-:W-:Y:S01]  /*1330*/  IABS R18, R7 ;  /* 0x0000000700127213 */ /* 0x000fe20000000000 */
[----:B------:R-:W-:Y:S01]  /*1340*/  IMAD R34, R8, R5, R34 ;  /* 0x0000000508227224 */ /* 0x000fe200078e0222 */
[----:B------:R-:W-:Y:S01]  /*1350*/  STL [R1+0x12ec], R33 ;  /* 0x0012ec2101007387 */ /* 0x000fe20000100800 */
[----:B------:R-:W-:-:S03]  /*1360*/  IMAD.HI.U32 R2, R9, R90, RZ ;  /* 0x0000005a09027227 */ /* 0x000fc600078e00ff */
[----:B------:R-:W-:Y:S01]  /*1370*/  STL [R1+0x12f0], R35 ;  /* 0x0012f02301007387 */ /* 0x000fe20000100800 */
[C---:B-1----:R-:W-:Y:S02]  /*1380*/  VIADD R6, R0.reuse, 0x1b ;  /* 0x0000001b00067836 */ /* 0x042fe40000000000 */
[----:B------:R-:W-:Y:S01]  /*1390*/  IMAD.MOV R5, RZ, RZ, -R2 ;  /* 0x000000ffff057224 */ /* 0x000fe200078e0a02 */
[----:B------:R-:W-:Y:S01]  /*13a0*/  STL [R1+0x12f4], R34 ;  /* 0x0012f42201007387 */ /* 0x000fe20000100800 */
[----:B------:R-:W-:Y:S01]  /*13b0*/  VIADD R4, R0, 0x1c ;  /* 0x0000001c00047836 */ /* 0x000fe20000000000 */
[----:B------:R-:W-:Y:S01]  /*13c0*/  IABS R36, R6 ;  /* 0x0000000600247213 */ /* 0x000fe20000000000 */
[C---:B------:R-:W-:Y:S01]  /*13d0*/  IMAD.HI.U32 R3, R9.reuse, R87, RZ ;  /* 0x0000005709037227 */ /* 0x040fe200078e00ff */
[----:B------:R0:W-:Y:S02]  /*13e0*/  STL [R1+0xfac], R7 ;  /* 0x000fac0701007387 */ /* 0x0001e40000100800 */
[----:B------:R-:W-:Y:S01]  /*13f0*/  IABS R93, R4 ;  /* 0x00000004005d7213 */ /* 0x000fe20000000000 */
[----:B------:R-:W-:Y:S01]  /*1400*/  IMAD.HI.U32 R2, R9, R18, RZ ;  /* 0x0000001209027227 */ /* 0x000fe200078e00ff */
[----:B------:R1:W-:Y:S03]  /*1410*/  STL [R1+0xfa8], R6 ;  /* 0x000fa80601007387 */ /* 0x0003e60000100800 */
[----:B------:R-:W-:Y:S01]  /*1420*/  IMAD R90, R8, R5, R90 ;  /* 0x00000005085a7224 */ /* 0x000fe200078e025a */
[----:B------:R2:W-:Y:S01]  /*1430*/  STL [R1+0xfb4], R4 ;  /* 0x000fb40401007387 */ /* 0x0005e20000100800 */
[----:B------:R-:W-:-:S02]  /*1440*/  IMAD.MOV R3, RZ, RZ, -R3 ;  /* 0x000000ffff037224 */ /* 0x000fc400078e0a03 */
[----:B0-----:R-:W-:Y:S02]  /*1450*/  VIADD R7, R0, 0x1d ;  /* 0x0000001d00077836 */ /* 0x001fe40000000000 */
[----:B------:R-:W-:Y:S02]  /*1460*/  IMAD.MOV R5, RZ, RZ, -R2 ;  /* 0x000000ffff057224 */ /* 0x000fe400078e0a02 */
[----:B------:R-:W-:Y:S01]  /*1470*/  IMAD R87, R8, R3, R87 ;  /* 0x0000000308577224 */ /* 0x000fe200078e0257 */
[----:B------:R-:W-:Y:S01]  /*1480*/  IABS R2, R7 ;  /* 0x0000000700027213 */ /* 0x000fe20000000000 */
[----:B-1----:R-:W-:Y:S01]  /*1490*/  VIADD R6, R0, 0x1e ;  /* 0x0000001e00067836 */ /* 0x002fe20000000000 */
[----:B------:R-:W-:Y:S01]  /*14a0*/  STL [R1+0xfb0], R7 ;  /* 0x000fb00701007387 */ /* 0x000fe20000100800 */
[----:B------:R-:W-:-:S03]  /*14b0*/  IMAD.HI.U32 R3, R9, R36, RZ ;  /* 0x0000002409037227 */ /* 0x000fc600078e00ff */
[----:B------:R0:W-:Y:S01]  /*14c0*/  STL [R1+0xfbc], R6 ;  /* 0x000fbc0601007387 */ /* 0x0001e20000100800 */
[----:B------:R-:W-:Y:S02]  /*14d0*/  IMAD R18, R8, R5, R18 ;  /* 0x0000000508127224 */ /* 0x000fe400078e0212 */
[----:B--2---:R-:W-:-:S03]  /*14e0*/  IMAD.HI.U32 R4, R9, R93, RZ ;  /* 0x0000005d09047227 */ /* 0x004fc600078e00ff */
[----:B------:R1:W-:Y:S01]  /*14f0*/  STL [R1+0x1378], R18 ;  /* 0x0013781201007387 */ /* 0x0003e20000100800 */
[----:B------:R-:W-:Y:S02]  /*1500*/  IMAD.MOV.U32 R5, RZ, RZ, R2 ;  /* 0x000000ffff057224 */ /* 0x000fe400078e0002 */
[----:B------:R-:W-:Y:S01]  /*1510*/  IMAD.MOV R3, RZ, RZ, -R3 ;  /* 0x000000ffff037224 */ /* 0x000fe200078e0a03 */
[----:B0-----:R-:W-:Y:S01]  /*1520*/  IABS R6, R6 ;  /* 0x0000000600067213 */ /* 0x001fe20000000000 */
[----:B------:R-:W-:Y:S02]  /*1530*/  IMAD.MOV R4, RZ, RZ, -R4 ;  /* 0x000000ffff047224 */ /* 0x000fe400078e0a04 */
[----:B------:R-:W-:-:S04]  /*1540*/  IMAD.HI.U32 R2, R9, R5, RZ ;  /* 0x0000000509027227 */ /* 0x000fc800078e00ff */
[----:B------:R-:W-:Y:S02]  /*1550*/  IMAD.IADD R38, R12, 0x1, R38 ;  /* 0x000000010c267824 */ /* 0x000fe400078e0226 */
[C---:B------:R-:W-:Y:S02]  /*1560*/  IMAD R36, R8.reuse, R3, R36 ;  /* 0x0000000308247224 */ /* 0x040fe400078e0224 */
[----:B------:R-:W-:Y:S02]  /*1570*/  IMAD R93, R8, R4, R93 ;  /* 0x00000004085d7224 */ /* 0x000fe400078e025d */
[C---:B------:R-:W-:Y:S01]  /*1580*/  VIADD R12, R0.reuse, 0x1f ;  /* 0x0000001f000c7836 */ /* 0x040fe20000000000 */
[----:B------:R-:W-:Y:S01]  /*1590*/  STL [R1+0x12f8], R36 ;  /* 0x0012f82401007387 */ /* 0x000fe20000100800 */
[----:B------:R-:W-:Y:S02]  /*15a0*/  IMAD.MOV R2, RZ, RZ, -R2 ;  /* 0x000000ffff027224 */ /* 0x000fe400078e0a02 */
[----:B------:R-:W-:Y:S01]  /*15b0*/  IMAD.MOV.U32 R4, RZ, RZ, R6 ;  /* 0x000000ffff047224 */ /* 0x000fe200078e0006 */
[----:B------:R-:W-:Y:S01]  /*15c0*/  STL [R1+0x12fc], R93 ;  /* 0x0012fc5d01007387 */ /* 0x000fe20000100800 */
[C---:B------:R-:W-:Y:S01]  /*15d0*/  VIADD R11, R0.reuse, 0x20 ;  /* 0x00000020000b7836 */ /* 0x040fe20000000000 */
[----:B------:R-:W-:Y:S01]  /*15e0*/  IABS R6, R12 ;  /* 0x0000000c00067213 */ /* 0x000fe20000000000 */
[----:B------:R-:W-:Y:S01]  /*15f0*/  VIADD R7, R0, 0x21 ;  /* 0x0000002100077836 */ /* 0x000fe20000000000 */
[----:B------:R-:W-:Y:S01]  /*1600*/  STL [R1+0xfb8], R12 ;  /* 0x000fb80c01007387 */ /* 0x000fe20000100800 */
[----:B------:R-:W-:Y:S01]  /*1610*/  IMAD R2, R8, R2, R5 ;  /* 0x0000000208027224 */ /* 0x000fe200078e0205 */
[----:B------:R-:W-:Y:S01]  /*1620*/  IABS R88, R11 ;  /* 0x0000000b00587213 */ /* 0x000fe20000000000 */
[----:B------:R-:W-:Y:S01]  /*1630*/  IMAD.HI.U32 R3, R9, R4, RZ ;  /* 0x0000000409037227 */ /* 0x000fe200078e00ff */
[----:B------:R0:W-:Y:S01]  /*1640*/  STL [R1+0xfd4], R11 ;  /* 0x000fd40b01007387 */ /* 0x0001e20000100800 */
[----:B------:R-:W-:-:S02]  /*1650*/  IABS R89, R7 ;  /* 0x0000000700597213 */ /* 0x000fc40000000000 */
[----:B------:R-:W-:Y:S01]  /*1660*/  IMAD.MOV R3, RZ, RZ, -R3 ;  /* 0x000000ffff037224 */ /* 0x000fe200078e0a03 */
[----:B------:R2:W-:Y:S01]  /*1670*/  STL [R1+0xfd0], R7 ;  /* 0x000fd00701007387 */ /* 0x0005e20000100800 */
[----:B-1----:R-:W-:Y:S02]  /*1680*/  VIADD R18, R0, 0x75 ;  /* 0x0000007500127836 */ /* 0x002fe40000000000 */
[----:B------:R-:W-:Y:S01]  /*1690*/  IMAD R4, R8, R3, R4 ;  /* 0x0000000308047224 */ /* 0x000fe200078e0204 */
[----:B------:R1:W-:Y:S01]  /*16a0*/  STL [R1], R2 ;  /* 0x0000000201007387 */ /* 0x0003e20000100800 */
[----:B------:R-:W-:Y:S01]  /*16b0*/  IMAD.HI.U32 R3, R9, R88, RZ ;  /* 0x0000005809037227 */ /* 0x000fe200078e00ff */
[----:B------:R-:W-:Y:S02]  /*16c0*/  IABS R37, R18 ;  /* 0x0000001200257213 */ /* 0x000fe40000000000 */
[----:B------:R3:W-:Y:S01]  /*16d0*/  STL [R1+0x4], R4 ;  /* 0x0000040401007387 */ /* 0x0007e20000100800 */
[----:B0-----:R-:W-:-:S02]  /*16e0*/  VIADD R11, R0, 0x22 ;  /* 0x00000022000b7836 */ /* 0x001fc40000000000 */
[----:B--2---:R-:W-:Y:S02]  /*16f0*/  VIADD R7, R0, 0x23 ;  /* 0x0000002300077836 */ /* 0x004fe40000000000 */
[----:B------:R-:W-:Y:S01]  /*1700*/  IMAD.MOV R3, RZ, RZ, -R3 ;  /* 0x000000ffff037224 */ /* 0x000fe200078e0a03 */
[----:B------:R-:W-:Y:S01]  /*1710*/  IABS R21, R11 ;  /* 0x0000000b00157213 */ /* 0x000fe20000000000 */
[C---:B-1----:R-:W-:Y:S01]  /*1720*/  IMAD.HI.U32 R2, R9.reuse, R6, RZ ;  /* 0x0000000609027227 */ /* 0x042fe200078e00ff */
[----:B------:R0:W-:Y:S03]  /*1730*/  STL [R1+0x1024], R11 ;  /* 0x0010240b01007387 */ /* 0x0001e60000100800 */
[----:B------:R-:W-:Y:S01]  /*1740*/  IMAD.MOV R5, RZ, RZ, -R2 ;  /* 0x000000ffff057224 */ /* 0x000fe200078e0a02 */
[----:B------:R1:W-:Y:S01]  /*1750*/  STL [R1+0xfe4], R7 ;  /* 0x000fe40701007387 */ /* 0x0003e20000100800 */
[----:B---3--:R-:W-:-:S04]  /*1760*/  IMAD.HI.U32 R4, R9, R89, RZ ;  /* 0x0000005909047227 */ /* 0x008fc800078e00ff */
[----:B------:R-:W-:Y:S01]  /*1770*/  IMAD R2, R8, R5, R6 ;  /* 0x0000000508027224 */ /* 0x000fe200078e0206 */
[----:B------:R-:W-:Y:S01]  /*1780*/  IABS R6, R7 ;  /* 0x0000000700067213 */ /* 0x000fe20000000000 */
[C---:B------:R-:W-:Y:S02]  /*1790*/  VIADD R5, R0.reuse, 0x24 ;  /* 0x0000002400057836 */ /* 0x040fe40000000000 */
[----:B------:R-:W-:Y:S01]  /*17a0*/  IMAD.MOV R4, RZ, RZ, -R4 ;  /* 0x000000ffff047224 */ /* 0x000fe200078e0a04 */
[----:B------:R2:W-:Y:S01]  /*17b0*/  STL [R1+0x8], R2 ;  /* 0x0000080201007387 */ /* 0x0005e20000100800 */
[C---:B0-----:R-:W-:Y:S02]  /*17c0*/  VIADD R11, R0.reuse, 0x25 ;  /* 0x00000025000b7836 */ /* 0x041fe40000000000 */
[----:B-1----:R-:W-:Y:S01]  /*17d0*/  VIADD R7, R0, 0x26 ;  /* 0x0000002600077836 */ /* 0x002fe20000000000 */
[----:B------:R0:W-:Y:S01]  /*17e0*/  STL [R1+0x1074], R5 ;  /* 0x0010740501007387 */ /* 0x0001e20000100800 */
[C---:B------:R-:W-:Y:S01]  /*17f0*/  IMAD R88, R8.reuse, R3, R88 ;  /* 0x0000000308587224 */ /* 0x040fe200078e0258 */
[----:B------:R-:W-:Y:S01]  /*1800*/  IABS R12, R11 ;  /* 0x0000000b000c7213 */ /* 0x000fe20000000000 */
[----:B------:R-:W-:Y:S01]  /*1810*/  IMAD R89, R8, R4, R89 ;  /* 0x0000000408597224 */ /* 0x000fe200078e0259 */
[----:B------:R-:W-:Y:S01]  /*1820*/  STL [R1+0x1048], R11 ;  /* 0x0010480b01007387 */ /* 0x000fe20000100800 */
[----:B------:R-:W-:Y:S01]  /*1830*/  IMAD.HI.U32 R3, R9, R6, RZ ;  /* 0x0000000609037227 */ /* 0x000fe200078e00ff */
[----:B------:R-:W-:-:S02]  /*1840*/  IABS R13, R7 ;  /* 0x00000007000d7213 */ /* 0x000fc40000000000 */
[----:B------:R1:W-:Y:S01]  /*1850*/  STL [R1+0x108c], R7 ;  /* 0x00108c0701007387 */ /* 0x0003e20000100800 */
[----:B--2---:R-:W-:Y:S01]  /*1860*/  IMAD.HI.U32 R2, R9, R21, RZ ;  /* 0x0000001509027227 */ /* 0x004fe200078e00ff */
[----:B0-----:R-:W-:-:S03]  /*1870*/  IABS R5, R5 ;  /* 0x0000000500057213 */ /* 0x001fc60000000000 */
[----:B------:R-:W-:Y:S02]  /*1880*/  IMAD.MOV R4, RZ, RZ, -R2 ;  /* 0x000000ffff047224 */ /* 0x000fe400078e0a02 */
[----:B------:R-:W-:Y:S02]  /*1890*/  IMAD.MOV.U32 R2, RZ, RZ, R5 ;  /* 0x000000ffff027224 */ /* 0x000fe400078e0005 */
[----:B------:R-:W-:Y:S02]  /*18a0*/  IMAD R21, R8, R4, R21 ;  /* 0x0000000408157224 */ /* 0x000fe400078e0215 */
[----:B-1----:R-:W-:Y:S02]  /*18b0*/  IMAD.MOV R7, RZ, RZ, -R3 ;  /* 0x000000ffff077224 */ /* 0x002fe400078e0a03 */
[----:B------:R-:W-:Y:S02]  /*18c0*/  IMAD.MOV.U32 R4, RZ, RZ, R12 ;  /* 0x000000ffff047224 */ /* 0x000fe400078e000c */
[----:B------:R-:W-:-:S04]  /*18d0*/  IMAD.HI.U32 R5, R9, R2, RZ ;  /* 0x0000000209057227 */ /* 0x000fc800078e00ff */
[----:B------:R-:W-:Y:S02]  /*18e0*/  VIADD R12, R0, 0x27 ;  /* 0x00000027000c7836 */ /* 0x000fe40000000000 */
[----:B------:R-:W-:Y:S02]  /*18f0*/  IMAD R6, R8, R7, R6 ;  /* 0x0000000708067224 */ /* 0x000fe400078e0206 */
[----:B------:R-:W-:Y:S02]  /*1900*/  IMAD.MOV.U32 R3, RZ, RZ, R13 ;  /* 0x000000ffff037224 */ /* 0x000fe400078e000d */
[----:B------:R-:W-:Y:S01]  /*1910*/  IMAD.HI.U32 R7, R9, R4, RZ ;  /* 0x0000000409077227 */ /* 0x000fe200078e00ff */
[----:B------:R0:W-:Y:S03]  /*1920*/  STL [R1+0xc], R6 ;  /* 0x00000c0601007387 */ /* 0x0001e60000100800 */
[----:B------:R-:W-:Y:S01]  /*1930*/  IMAD.MOV R13, RZ, RZ, -R5 ;  /* 0x000000ffff0d7224 */ /* 0x000fe200078e0a05 */
[----:B------:R-:W-:Y:S01]  /*1940*/  IABS R5, R12 ;  /* 0x0000000c00057213 */ /* 0x000fe20000000000 */
[----:B------:R-:W-:Y:S01]  /*1950*/  IMAD.MOV R7, RZ, RZ, -R7 ;  /* 0x000000ffff077224 */ /* 0x000fe200078e0a07 */
[----:B------:R1:W-:Y:S01]  /*1960*/  STL [R1+0x1084], R12 ;  /* 0x0010840c01007387 */ /* 0x0003e20000100800 */
[----:B------:R-:W-:-:S02]  /*1970*/  VIADD R11, R0, 0x28 ;  /* 0x00000028000b7836 */ /* 0x000fc40000000000 */
[----:B------:R-:W-:Y:S02]  /*1980*/  VIADD R93, R0, 0xa9 ;  /* 0x000000a9005d7836 */ /* 0x000fe40000000000 */
[----:B0-----:R-:W-:Y:S01]  /*1990*/  IMAD.HI.U32 R6, R9, R3, RZ ;  /* 0x0000000309067227 */ /* 0x001fe200078e00ff */
[----:B------:R0:W-:Y:S01]  /*19a0*/  STL [R1+0x10e0], R11 ;  /* 0x0010e00b01007387 */ /* 0x0001e20000100800 */
[----:B------:R-:W-:Y:S02]  /*19b0*/  IABS R63, R11 ;  /* 0x0000000b003f7213 */ /* 0x000fe40000000000 */
[----:B------:R-:W-:Y:S01]  /*19c0*/  IMAD.MOV R6, RZ, RZ, -R6 ;  /* 0x000000ffff067224 */ /* 0x000fe200078e0a06 */
[----:B------:R-:W-:Y:S01]  /*19d0*/  IABS R53, R93 ;  /* 0x0000005d00357213 */ /* 0x000fe20000000000 */
[----:B-1----:R-:W-:Y:S02]  /*19e0*/  IMAD R12, R8, R13, R2 ;  /* 0x0000000d080c7224 */ /* 0x002fe400078e0202 */
[----:B------:R-:W-:-:S02]  /*19f0*/  IMAD.MOV.U32 R2, RZ, RZ, R5 ;  /* 0x000000ffff027224 */ /* 0x000fc400078e0005 */
[C---:B------:R-:W-:Y:S01]  /*1a00*/  IMAD R5, R8.reuse, R7, R4 ;  /* 0x0000000708057224 */ /* 0x040fe200078e0204 */
[----:B------:R1:W-:Y:S01]  /*1a10*/  STL [R1+0x14], R12 ;  /* 0x0000140c01007387 */ /* 0x0003e20000100800 */
[----:B------:R-:W-:Y:S02]  /*1a20*/  IMAD R3, R8, R6, R3 ;  /* 0x0000000608037224 */ /* 0x000fe400078e0203 */
[C---:B------:R-:W-:Y:S01]  /*1a30*/  VIADD R4, R0.reuse, 0x29 ;  /* 0x0000002900047836 */ /* 0x040fe20000000000 */
[----:B------:R2:W-:Y:S01]  /*1a40*/  STL [R1+0x10], R5 ;  /* 0x0000100501007387 */ /* 0x0005e20000100800 */
[C---:B0-----:R-:W-:Y:S02]  /*1a50*/  VIADD R11, R0.reuse, 0x2a ;  /* 0x0000002a000b7836 */ /* 0x041fe40000000000 */
[C---:B------:R-:W-:Y:S01]  /*1a60*/  VIADD R7, R0.reuse, 0x2b ;  /* 0x0000002b00077836 */ /* 0x040fe20000000000 */
[----:B------:R0:W-:Y:S01]  /*1a70*/  STL [R1+0x18], R3 ;  /* 0x0000180301007387 */ /* 0x0001e20000100800 */
[----:B------:R-:W-:Y:S01]  /*1a80*/  IABS R64, R4 ;  /* 0x0000000400407213 */ /* 0x000fe20000000000 */
[C---:B------:R-:W-:Y:S01]  /*1a90*/  VIADD R6, R0.reuse, 0x2c ;  /* 0x0000002c00067836 */ /* 0x040fe20000000000 */
[----:B------:R-:W-:Y:S01]  /*1aa0*/  IABS R20, R11 ;  /* 0x0000000b00147213 */ /* 0x000fe20000000000 */
[----:B------:R3:W-:Y:S01]  /*1ab0*/  STL [R1+0x10d8], R4 ;  /* 0x0010d80401007387 */ /* 0x0007e20000100800 */
[----:B-1----:R-:W-:-:S02]  /*1ac0*/  VIADD R12, R0, 0x2f ;  /* 0x0000002f000c7836 */ /* 0x002fc40000000000 */
[C---:B--2---:R-:W-:Y:S01]  /*1ad0*/  IMAD.HI.U32 R5, R9.reuse, R2, RZ ;  /* 0x0000000209057227 */ /* 0x044fe200078e00ff */
[----:B------:R-:W-:Y:S01]  /*1ae0*/  STL [R1+0x1128], R11 ;  /* 0x0011280b01007387 */ /* 0x000fe20000100800 */
[----:B0-----:R-:W-:Y:S02]  /*1af0*/  IABS R3, R7 ;  /* 0x0000000700037213 */ /* 0x001fe40000000000 */
[----:B------:R-:W-:Y:S01]  /*1b00*/  IMAD.MOV R5, RZ, RZ, -R5 ;  /* 0x000000ffff057224 */ /* 0x000fe200078e0a05 */
[----:B------:R-:W-:Y:S01]  /*1b10*/  STL [R1+0x1124], R7 ;  /* 0x0011240701007387 */ /* 0x000fe20000100800 */
[----:B------:R-:W-:Y:S02]  /*1b20*/  VIADD R13, R0, 0x36 ;  /* 0x00000036000d7836 */ /* 0x000fe40000000000 */
[----:B------:R-:W-:Y:S02]  /*1b30*/  IMAD R2, R8, R5, R2 ;  /* 0x0000000508027224 */ /* 0x000fe400078e0202 */
[----:B---3--:R-:W-:-:S03]  /*1b40*/  IMAD.HI.U32 R4, R9, R63, RZ ;  /* 0x0000003f09047227 */ /* 0x008fc600078e00ff */
[----:B------:R0:W-:Y:S01]  /*1b50*/  STL [R1+0x1c], R2 ;  /* 0x00001c0201007387 */ /* 0x0001e20000100800 */
[----:B------:R-:W-:Y:S02]  /*1b60*/  IMAD.MOV R4, RZ, RZ, -R4 ;  /* 0x000000ffff047224 */ /* 0x000fe400078e0a04 */
[C---:B------:R-:W-:Y:S01]  /*1b70*/  IMAD.HI.U32 R5, R9.reuse, R20, RZ ;  /* 0x0000001409057227 */ /* 0x040fe200078e00ff */
[----:B------:R1:W-:Y:S03]  /*1b80*/  STL [R1+0x1104], R6 ;  /* 0x0011040601007387 */ /* 0x0003e60000100800 */
[----:B------:R-:W-:Y:S02]  /*1b90*/  IMAD R63, R8, R4, R63 ;  /* 0x00000004083f7224 */ /* 0x000fe400078e023f */
[----:B------:R-:W-:-:S04]  /*1ba0*/  IMAD.HI.U32 R4, R9, R3, RZ ;  /* 0x0000000309047227 */ /* 0x000fc800078e00ff */
[----:B0-----:R-:W-:Y:S01]  /*1bb0*/  IMAD.HI.U32 R2, R9, R64, RZ ;  /* 0x0000004009027227 */ /* 0x001fe200078e00ff */
[----:B-1----:R-:W-:-:S03]  /*1bc0*/  IABS R6, R6 ;  /* 0x0000000600067213 */ /* 0x002fc60000000000 */
[----:B------:R-:W-:Y:S02]  /*1bd0*/  IMAD.MOV R2, RZ, RZ, -R2 ;  /* 0x000000ffff027224 */ /* 0x000fe400078e0a02 */
[----:B------:R-:W-:Y:S02]  /*1be0*/  VIADD R7, R0, 0x2d ;  /* 0x0000002d00077836 */ /* 0x000fe40000000000 */
[----:B------:R-:W-:Y:S02]  /*1bf0*/  IMAD.MOV R5, RZ, RZ, -R5 ;  /* 0x000000ffff057224 */ /* 0x000fe400078e0a05 */
[----:B------:R-:W-:Y:S01]  /*1c00*/  IMAD.MOV R4, RZ, RZ, -R4 ;  /* 0x000000ffff047224 */ /* 0x000fe200078e0a04 */
[----:B------:R0:W-:Y:S01]  /*1c10*/  STL [R1+0x1100], R7 ;  /* 0x0011000701007387 */ /* 0x0001e20000100800 */
[C---:B------:R-:W-:Y:S01]  /*1c20*/  IMAD R64, R8.reuse, R2, R64 ;  /* 0x0000000208407224 */ /* 0x040fe200078e0240 */
[----:B------:R-:W-:Y:S01]  /*1c30*/  IABS R2, R7 ;  /* 0x0000000700027213 */ /* 0x000fe20000000000 */
[----:B------:R-:W-:-:S02]  /*1c40*/  IMAD R20, R8, R5, R20 ;  /* 0x0000000508147224 */ /* 0x000fc400078e0214 */
[----:B------:R-:W-:Y:S02]  /*1c50*/  IMAD R3, R8, R4, R3 ;  /* 0x0000000408037224 */ /* 0x000fe400078e0203 */
[C---:B------:R-:W-:Y:S02]  /*1c60*/  VIADD R5, R0.reuse, 0x2e ;  /* 0x0000002e00057836 */ /* 0x040fe40000000000 */
[C---:B------:R-:W-:Y:S01]  /*1c70*/  IMAD.HI.U32 R4, R9.reuse, R2, RZ ;  /* 0x0000000209047227 */ /* 0x040fe200078e00ff */
[----:B------:R1:W-:Y:S03]  /*1c80*/  STL [R1+0x20], R3 ;  /* 0x0000200301007387 */ /* 0x0003e60000100800 */
[----:B0-----:R-:W-:Y:S01]  /*1c90*/  IMAD.HI.U32 R7, R9, R6, RZ ;  /* 0x0000000609077227 */ /* 0x001fe200078e00ff */
[----:B------:R0:W-:Y:S03]  /*1ca0*/  STL [R1+0x10d4], R5 ;  /* 0x0010d40501007387 */ /* 0x0001e60000100800 */
[----:B------:R-:W-:Y:S01]  /*1cb0*/  IMAD.MOV R7, RZ, RZ, -R7 ;  /* 0x000000ffff077224 */ /* 0x000fe200078e0a07 */
[----:B------:R-:W-:Y:S01]  /*1cc0*/  STL [R1+0x10d0], R12 ;  /* 0x0010d00c01007387 */ /* 0x000fe20000100800 */
[----:B------:R-:W-:Y:S01]  /*1cd0*/  VIADD R11, R0, 0x30 ;  /* 0x00000030000b7836 */ /* 0x000fe20000000000 */
[----:B-1----:R-:W-:Y:S01]  /*1ce0*/  IABS R3, R12 ;  /* 0x0000000c00037213 */ /* 0x002fe20000000000 */
[----:B------:R-:W-:-:S02]  /*1cf0*/  IMAD R6, R8, R7, R6 ;  /* 0x0000000708067224 */ /* 0x000fc400078e0206 */
[----:B------:R-:W-:Y:S01]  /*1d00*/  IMAD.MOV R4, RZ, RZ, -R4 ;  /* 0x000000ffff047224 */ /* 0x000fe200078e0a04 */
[----:B0-----:R-:W-:Y:S01]  /*1d10*/  IABS R5, R5 ;  /* 0x0000000500057213 */ /* 0x001fe20000000000 */
[----:B------:R0:W-:Y:S01]  /*1d20*/  STL [R1+0x10f0], R11 ;  /* 0x0010f00b01007387 */ /* 0x0001e20000100800 */
[----:B------:R-:W-:Y:S01]  /*1d30*/  IABS R65, R11 ;  /* 0x0000000b00417213 */ /* 0x000fe20000000000 */
[----:B------:R-:W-:Y:S02]  /*1d40*/  IMAD R2, R8, R4, R2 ;  /* 0x0000000408027224 */ /* 0x000fe400078e0202 */
[----:B------:R1:W-:Y:S01]  /*1d50*/  STL [R1+0x24], R6 ;  /* 0x0000240601007387 */ /* 0x0003e20000100800 */
[----:B------:R-:W-:-:S03]  /*1d60*/  IMAD.HI.U32 R4, R9, R3, RZ ;  /* 0x0000000309047227 */ /* 0x000fc600078e00ff */
[----:B------:R-:W-:Y:S01]  /*1d70*/  STL [R1+0x28], R2 ;  /* 0x0000280201007387 */ /* 0x000fe20000100800 */
[----:B------:R-:W-:Y:S02]  /*1d80*/  IMAD.MOV R4, RZ, RZ, -R4 ;  /* 0x000000ffff047224 */ /* 0x000fe400078e0a04 */
[C---:B0-----:R-:W-:Y:S02]  /*1d90*/  VIADD R11, R0.reuse, 0x31 ;  /* 0x00000031000b7836 */ /* 0x041fe40000000000 */
[----:B------:R-:W-:Y:S02]  /*1da0*/  VIADD R7, R0, 0x32 ;  /* 0x0000003200077836 */ /* 0x000fe40000000000 */
[----:B-1----:R-:W-:Y:S01]  /*1db0*/  IMAD.HI.U32 R6, R9, R5, RZ ;  /* 0x0000000509067227 */ /* 0x002fe200078e00ff */
[----:B------:R0:W-:Y:S01]  /*1dc0*/  STL [R1+0x10b8], R11 ;  /* 0x0010b80b01007387 */ /* 0x0001e20000100800 */
[----:B------:R-:W-:Y:S02]  /*1dd0*/  IABS R66, R11 ;  /* 0x0000000b00427213 */ /* 0x000fe40000000000 */
[----:B------:R-:W-:Y:S01]  /*1de0*/  IMAD.MOV R6, RZ, RZ, -R6 ;  /* 0x000000ffff067224 */ /* 0x000fe200078e0a06 */
[----:B------:R1:W-:Y:S01]  /*1df0*/  STL [R1+0x10c0], R7 ;  /* 0x0010c00701007387 */ /* 0x0003e20000100800 */
[C---:B------:R-:W-:Y:S01]  /*1e00*/  IMAD R3, R8.reuse, R4, R3 ;  /* 0x0000000408037224 */ /* 0x040fe200078e0203 */
[----:B------:R-:W-:Y:S01]  /*1e10*/  IABS R19, R7 ;  /* 0x0000000700137213 */ /* 0x000fe20000000000 */
[----:B------:R-:W-:-:S02]  /*1e20*/  IMAD R5, R8, R6, R5 ;  /* 0x0000000608057224 */ /* 0x000fc400078e0205 */
[C---:B------:R-:W-:Y:S02]  /*1e30*/  VIADD R6, R0.reuse, 0x34 ;  /* 0x0000003400067836 */ /* 0x040fe40000000000 */
[----:B0-----:R-:W-:Y:S01]  /*1e40*/  VIADD R11, R0, 0x33 ;  /* 0x00000033000b7836 */ /* 0x001fe20000000000 */
[----:B------:R0:W-:Y:S01]  /*1e50*/  STL [R1+0x2c], R5 ;  /* 0x00002c0501007387 */ /* 0x0001e20000100800 */
[----:B------:R-:W-:-:S03]  /*1e60*/  IMAD.HI.U32 R2, R9, R65, RZ ;  /* 0x0000004109027227 */ /* 0x000fc600078e00ff */
[----:B------:R2:W-:Y:S01]  /*1e70*/  STL [R1+0x40], R3 ;  /* 0x0000400301007387 */ /* 0x0005e20000100800 */
[----:B------:R-:W-:Y:S01]  /*1e80*/  IMAD.MOV R2, RZ, RZ, -R2 ;  /* 0x000000ffff027224 */ /* 0x000fe200078e0a02 */
[----:B------:R-:W-:Y:S01]  /*1e90*/  IABS R4, R11 ;  /* 0x0000000b00047213 */ /* 0x000fe20000000000 */
[----:B-1----:R-:W-:Y:S01]  /*1ea0*/  VIADD R7, R0, 0x35 ;  /* 0x0000003500077836 */ /* 0x002fe20000000000 */
[----:B------:R-:W-:Y:S01]  /*1eb0*/  STL [R1+0x1080], R11 ;  /* 0x0010800b01007387 */ /* 0x000fe20000100800 */
[----:B------:R-:W-:Y:S02]  /*1ec0*/  IMAD R65, R8, R2, R65 ;  /* 0x0000000208417224 */ /* 0x000fe400078e0241 */
[C---:B0-----:R-:W-:Y:S01]  /*1ed0*/  IMAD.HI.U32 R5, R9.reuse, R66, RZ ;  /* 0x0000004209057227 */ /* 0x041fe200078e00ff */
[----:B------:R0:W-:Y:S01]  /*1ee0*/  STL [R1+0x1098], R6 ;  /* 0x0010980601007387 */ /* 0x0001e20000100800 */
[----:B------:R-:W-:Y:S02]  /*1ef0*/  IABS R2, R7 ;  /* 0x0000000700027213 */ /* 0x000fe40000000000 */
[C---:B------:R-:W-:Y:S01]  /*1f00*/  IMAD.HI.U32 R12, R9.reuse, R4, RZ ;  /* 0x00000004090c7227 */ /* 0x040fe200078e00ff */
[----:B------:R1:W-:Y:S03]  /*1f10*/  STL [R1+0x1094], R7 ;  /* 0x0010940701007387 */ /* 0x0003e60000100800 */
[----:B--2---:R-:W-:Y:S01]  /*1f20*/  IMAD.HI.U32 R3, R9, R19, RZ ;  /* 0x0000001309037227 */ /* 0x004fe200078e00ff */
[----:B------:R-:W-:Y:S01]  /*1f30*/  STL [R1+0x106c], R13 ;  /* 0x00106c0d01007387 */ /* 0x000fe20000100800 */
[----:B0-----:R-:W-:-:S02]  /*1f40*/  IABS R6, R6 ;  /* 0x0000000600067213 */ /* 0x001fc40000000000 */
[----:B------:R-:W-:Y:S02]  /*1f50*/  IMAD.MOV R5, RZ, RZ, -R5 ;  /* 0x000000ffff057224 */ /* 0x000fe400078e0a05 */
[----:B------:R-:W-:Y:S02]  /*1f60*/  IMAD.MOV R12, RZ, RZ, -R12 ;  /* 0x000000ffff0c7224 */ /* 0x000fe400078e0a0c */
[----:B-1----:R-:W-:-:S04]  /*1f70*/  IMAD.HI.U32 R7, R9, R6, RZ ;  /* 0x0000000609077227 */ /* 0x002fc800078e00ff */
[----:B------:R-:W-:Y:S02]  /*1f80*/  IMAD.MOV R3, RZ, RZ, -R3 ;  /* 0x000000ffff037224 */ /* 0x000fe400078e0a03 */
[----:B------:R-:W-:Y:S02]  /*1f90*/  IMAD.MOV R7, RZ, RZ, -R7 ;  /* 0x000000ffff077224 */ /* 0x000fe400078e0a07 */
[----:B------:R-:W-:Y:S02]  /*1fa0*/  IMAD R66, R8, R5, R66 ;  /* 0x0000000508427224 */ /* 0x000fe400078e0242 */
[----:B------:R-:W-:Y:S02]  /*1fb0*/  VIADD R11, R0, 0x37 ;  /* 0x00000037000b7836 */ /* 0x000fe40000000000 */
[----:B------:R-:W-:-:S03]  /*1fc0*/  IMAD.HI.U32 R5, R9, R2, RZ ;  /* 0x0000000209057227 */ /* 0x000fc600078e00ff */
[----:B------:R-:W-:Y:S01]  /*1fd0*/  STL [R1+0x1064], R11 ;  /* 0x0010640b01007387 */ /* 0x000fe20000100800 */
[C---:B------:R-:W-:Y:S01]  /*1fe0*/  IMAD R12, R8.reuse, R12, R4 ;  /* 0x0000000c080c7224 */ /* 0x040fe200078e0204 */
[----:B------:R-:W-:Y:S01]  /*1ff0*/  IABS R4, R11 ;  /* 0x0000000b00047213 */ /* 0x000fe20000000000 */
[C---:B------:R-:W-:Y:S01]  /*2000*/  IMAD R19, R8.reuse, R3, R19 ;  /* 0x0000000308137224 */ /* 0x040fe200078e0213 */
[----:B------:R-:W-:Y:S01]  /*2010*/  IABS R3, R13 ;  /* 0x0000000d00037213 */ /* 0x000fe20000000000 */
[----:B------:R-:W-:Y:S01]  /*2020*/  IMAD R6, R8, R7, R6 ;  /* 0x0000000708067224 */ /* 0x000fe200078e0206 */
[----:B------:R0:W-:Y:S01]  /*2030*/  STL [R1+0x30], R12 ;  /* 0x0000300c01007387 */ /* 0x0001e20000100800 */
[----:B------:R-:W-:Y:S02]  /*2040*/  IMAD.MOV R5, RZ, RZ, -R5 ;  /* 0x000000ffff057224 */ /* 0x000fe400078e0a05 */
[----:B------:R-:W-:Y:S01]  /*2050*/  VIADD R7, R0, 0x3a ;  /* 0x0000003a00077836 */ /* 0x000fe20000000000 */
[----:B------:R1:W-:Y:S01]  /*2060*/  STL [R1+0x44], R6 ;  /* 0x0000440601007387 */ /* 0x0003e20000100800 */
[----:B------:R-:W-:-:S02]  /*2070*/  IMAD R2, R8, R5, R2 ;  /* 0x0000000508027224 */ /* 0x000fc400078e0202 */
[----:B------:R-:W-:-:S03]  /*2080*/  IMAD.HI.U32 R5, R9, R4, RZ ;  /* 0x0000000409057227 */ /* 0x000fc600078e00ff */
[----:B------:R2:W-:Y:S01]  /*2090*/  STL [R1+0x54], R2 ;  /* 0x0000540201007387 */ /* 0x0005e20000100800 */
[C---:B0-----:R-:W-:Y:S02]  /*20a0*/  VIADD R12, R0.reuse, 0x38 ;  /* 0x00000038000c7836 */ /* 0x041fe40000000000 */
[----:B------:R-:W-:Y:S02]  /*20b0*/  VIADD R11, R0, 0x39 ;  /* 0x00000039000b7836 */ /* 0x000fe40000000000 */
[----:B-1----:R-:W-:Y:S01]  /*20c0*/  IMAD.HI.U32 R6, R9, R3, RZ ;  /* 0x0000000309067227 */ /* 0x002fe200078e00ff */
[----:B------:R-:W-:Y:S01]  /*20d0*/  STL [R1+0x1044], R12 ;  /* 0x0010440c01007387 */ /* 0x000fe20000100800 */
[----:B------:R-:W-:Y:S02]  /*20e0*/  IABS R67, R12 ;  /* 0x0000000c00437213 */ /* 0x000fe40000000000 */
[----:B------:R-:W-:Y:S01]  /*20f0*/  IMAD.MOV R6, RZ, RZ, -R6 ;  /* 0x000000ffff067224 */ /* 0x000fe200078e0a06 */
[----:B------:R-:W-:Y:S01]  /*2100*/  IABS R68, R11 ;  /* 0x0000000b00447213 */ /* 0x000fe20000000000 */
[----:B------:R-:W-:Y:S01]  /*2110*/  IMAD.MOV R5, RZ, RZ, -R5 ;  /* 0x000000ffff057224 */ /* 0x000fe200078e0a05 */
[----:B--2---:R-:W-:Y:S01]  /*2120*/  IABS R2, R7 ;  /* 0x0000000700027213 */ /* 0x004fe20000000000 */
[C---:B------:R-:W-:Y:S01]  /*2130*/  IMAD R3, R8.reuse, R6, R3 ;  /* 0x0000000608037224 */ /* 0x040fe200078e0203 */
[----:B------:R-:W-:Y:S01]  /*2140*/  STL [R1+0x103c], R11 ;  /* 0x00103c0b01007387 */ /* 0x000fe20000100800 */
[----:B------:R-:W-:-:S02]  /*2150*/  IMAD R4, R8, R5, R4 ;  /* 0x0000000508047224 */ /* 0x000fc400078e0204 */
[----:B------:R-:W-:Y:S01]  /*2160*/  IMAD.HI.U32 R5, R9, R68, RZ ;  /* 0x0000004409057227 */ /* 0x000fe200078e00ff */
[----:B------:R0:W-:Y:S03]  /*2170*/  STL [R1+0x1054], R7 ;  /* 0x0010540701007387 */ /* 0x0001e60000100800 */
[----:B------:R-:W-:Y:S01]  /*2180*/  IMAD.MOV R5, RZ, RZ, -R5 ;  /* 0x000000ffff057224 */ /* 0x000fe200078e0a05 */
[----:B------:R1:W-:Y:S01]  /*2190*/  STL [R1+0x5c], R3 ;  /* 0x00005c0301007387 */ /* 0x0003e20000100800 */
[----:B------:R-:W-:Y:S02]  /*21a0*/  VIADD R6, R0, 0x3c ;  /* 0x0000003c00067836 */ /* 0x000fe40000000000 */
[----:B------:R-:W-:Y:S01]  /*21b0*/  IMAD R68, R8, R5, R68 ;  /* 0x0000000508447224 */ /* 0x000fe200078e0244 */
[----:B------:R2:W-:Y:S01]  /*21c0*/  STL [R1+0x8c], R4 ;  /* 0x00008c0401007387 */ /* 0x0005e20000100800 */
[----:B------:R-:W-:-:S02]  /*21d0*/  VIADD R5, R0, 0x3d ;  /* 0x0000003d00057836 */ /* 0x000fc40000000000 */
[C---:B0-----:R-:W-:Y:S02]  /*21e0*/  VIADD R7, R0.reuse, 0x3b ;  /* 0x0000003b00077836 */ /* 0x041fe40000000000 */
[----:B------:R-:W-:Y:S02]  /*21f0*/  VIADD R13, R0, 0x3e ;  /* 0x0000003e000d7836 */ /* 0x000fe40000000000 */
[C---:B-1----:R-:W-:Y:S01]  /*2200*/  IMAD.HI.U32 R3, R9.reuse, R67, RZ ;  /* 0x0000004309037227 */ /* 0x042fe200078e00ff */
[----:B------:R0:W-:Y:S03]  /*2210*/  STL [R1+0x100c], R7 ;  /* 0x00100c0701007387 */ /* 0x0001e60000100800 */
[----:B--2---:R-:W-:Y:S01]  /*2220*/  IMAD.HI.U32 R4, R9, R2, RZ ;  /* 0x0000000209047227 */ /* 0x004fe200078e00ff */
[----:B------:R1:W-:Y:S03]  /*2230*/  STL [R1+0x1014], R6 ;  /* 0x0010140601007387 */ /* 0x0003e60000100800 */
[----:B------:R-:W-:-:S02]  /*2240*/  IMAD.MOV R4, RZ, RZ, -R4 ;  /* 0x000000ffff047224 */ /* 0x000fc400078e0a04 */
[----:B------:R-:W-:Y:S01]  /*2250*/  IMAD.MOV R3, RZ, RZ, -R3 ;  /* 0x000000ffff037224 */ /* 0x000fe200078e0a03 */
[----:B0-----:R-:W-:Y:S01]  /*2260*/  IABS R7, R7 ;  /* 0x0000000700077213 */ /* 0x001fe20000000000 */
[C---:B------:R-:W-:Y:S01]  /*2270*/  IMAD R2, R8.reuse, R4, R2 ;  /* 0x0000000408027224 */ /* 0x040fe200078e0202 */
[----:B------:R-:W-:Y:S01]  /*2280*/  IABS R4, R13 ;  /* 0x0000000d00047213 */ /* 0x000fe20000000000 */
[----:B------:R-:W-:Y:S01]  /*2290*/  IMAD R67, R8, R3, R67 ;  /* 0x0000000308437224 */ /* 0x000fe200078e0243 */
[----:B------:R-:W-:Y:S01]  /*22a0*/  IABS R3, R6 ;  /* 0x0000000600037213 */ /* 0x000fe20000000000 */
[----:B------:R-:W-:Y:S01]  /*22b0*/  IMAD.HI.U32 R12, R9, R7, RZ ;  /* 0x00000007090c7227 */ /* 0x000fe200078e00ff */
[----:B------:R0:W-:Y:S01]  /*22c0*/  STL [R1+0x90], R2 ;  /* 0x0000900201007387 */ /* 0x0001e20000100800 */
[----:B-1----:R-:W-:Y:S02]  /*22d0*/  IABS R6, R5 ;  /* 0x0000000500067213 */ /* 0x002fe40000000000 */
[----:B------:R-:W-:Y:S01]  /*22e0*/  IMAD.MOV R12, RZ, RZ, -R12 ;  /* 0x000000ffff0c7224 */ /* 0x000fe200078e0a0c */
[----:B------:R1:W-:Y:S01]  /*22f0*/  STL [R1+0xfe0], R5 ;  /* 0x000fe00501007387 */ /* 0x0003e20000100800 */
[----:B------:R-:W-:-:S02]  /*2300*/  VIADD R11, R0, 0x3f ;  /* 0x0000003f000b7836 */ /* 0x000fc40000000000 */
[----:B------:R-:W-:Y:S01]  /*2310*/  IMAD R7, R8, R12, R7 ;  /* 0x0000000c08077224 */ /* 0x000fe200078e0207 */
[----:B------:R2:W-:Y:S01]  /*2320*/  STL [R1+0xffc], R13 ;  /* 0x000ffc0d01007387 */ /* 0x0005e20000100800 */
[C---:B------:R-:W-:Y:S01]  /*2330*/  VIADD R12, R0.reuse, 0x40 ;  /* 0x00000040000c7836 */ /* 0x040fe20000000000 */
[----:B0-----:R-:W-:Y:S01]  /*2340*/  IABS R2, R11 ;  /* 0x0000000b00027213 */ /* 0x001fe20000000000 */
[C---:B------:R-:W-:Y:S01]  /*2350*/  VIADD R36, R0.reuse, 0xb0 ;  /* 0x000000b000247836 */ /* 0x040fe20000000000 */
[----:B------:R-:W-:Y:S01]  /*2360*/  STL [R1+0xff8], R11 ;  /* 0x000ff80b01007387 */ /* 0x000fe20000100800 */
[----:B------:R-:W-:Y:S01]  /*2370*/  VIADD R35, R0, 0xb1 ;  /* 0x000000b100237836 */ /* 0x000fe20000000000 */
[----:B------:R-:W-:Y:S01]  /*2380*/  IABS R69, R12 ;  /* 0x0000000c00457213 */ /* 0x000fe20000000000 */
[----:B-1----:R-:W-:Y:S01]  /*2390*/  IMAD.HI.U32 R5, R9, R3, RZ ;  /* 0x0000000309057227 */ /* 0x002fe200078e00ff */
[----:B------:R0:W-:Y:S01]  /*23a0*/  STL [R1+0xb0], R7 ;  /* 0x0000b00701007387 */ /* 0x0001e20000100800 */
[----:B------:R-:W-:-:S02]  /*23b0*/  IABS R54, R36 ;  /* 0x0000002400367213 */ /* 0x000fc40000000000 */
[----:B------:R-:W-:Y:S01]  /*23c0*/  IMAD.MOV R5, RZ, RZ, -R5 ;  /* 0x000000ffff057224 */ /* 0x000fe200078e0a05 */
[----:B------:R-:W-:Y:S01]  /*23d0*/  IABS R55, R35 ;  /* 0x0000002300377213 */ /* 0x000fe20000000000 */
[----:B--2---:R-:W-:Y:S02]  /*23e0*/  VIADD R13, R0, 0x45 ;  /* 0x00000045000d7836 */ /* 0x004fe40000000000 */
[----:B------:R-:W-:Y:S02]  /*23f0*/  IMAD R3, R8, R5, R3 ;  /* 0x0000000508037224 */ /* 0x000fe400078e0203 */
[----:B------:R-:W-:-:S03]  /*2400*/  IMAD.HI.U32 R5, R9, R4, RZ ;  /* 0x0000000409057227 */ /* 0x000fc600078e00ff */
[----:B------:R1:W-:Y:S01]  /*2410*/  STL [R1+0xb4], R3 ;  /* 0x0000b40301007387 */ /* 0x0003e20000100800 */
[----:B0-----:R-:W-:-:S03]  /*2420*/  IMAD.HI.U32 R7, R9, R6, RZ ;  /* 0x0000000609077227 */ /* 0x001fc600078e00ff */
[----:B------:R-:W-:Y:S01]  /*2430*/  STL [R1+0xfd8], R12 ;  /* 0x000fd80c01007387 */ /* 0x000fe20000100800 */
[----:B------:R-:W-:Y:S02]  /*2440*/  IMAD.MOV R7, RZ, RZ, -R7 ;  /* 0x000000ffff077224 */ /* 0x000fe400078e0a07 */
[----:B------:R-:W-:Y:S02]  /*2450*/  VIADD R11, R0, 0x41 ;  /* 0x00000041000b7836 */ /* 0x000fe40000000000 */
[----:B------:R-:W-:Y:S02]  /*2460*/  IMAD.MOV R5, RZ, RZ, -R5 ;  /* 0x000000ffff057224 */ /* 0x000fe400078e0a05 */
[----:B-1----:R-:W-:Y:S01]  /*2470*/  IMAD.HI.U32 R3, R9, R2, RZ ;  /* 0x0000000209037227 */ /* 0x002fe200078e00ff */
[----:B------:R0:W-:Y:S01]  /*2480*/  STL [R1+0xfdc], R11 ;  /* 0x000fdc0b01007387 */ /* 0x0001e20000100800 */
[----:B------:R-:W-:Y:S02]  /*2490*/  IABS R70, R11 ;  /* 0x0000000b00467213 */ /* 0x000fe40000000000 */
[----:B------:R-:W-:-:S02]  /*24a0*/  IMAD.MOV R3, RZ, RZ, -R3 ;  /* 0x000000ffff037224 */ /* 0x000fc400078e0a03 */
[C---:B------:R-:W-:Y:S02]  /*24b0*/  IMAD R6, R8.reuse, R7, R6 ;  /* 0x0000000708067224 */ /* 0x040fe400078e0206 */
[C---:B------:R-:W-:Y:S02]  /*24c0*/  IMAD R5, R8.reuse, R5, R4 ;  /* 0x0000000508057224 */ /* 0x040fe400078e0204 */
[----:B------:R-:W-:Y:S01]  /*24d0*/  IMAD R2, R8, R3, R2 ;  /* 0x0000000308027224 */ /* 0x000fe200078e0202 */
[----:B------:R1:W-:Y:S01]  /*24e0*/  STL [R1+0xd4], R6 ;  /* 0x0000d40601007387 */ /* 0x0003e20000100800 */
[C---:B------:R-:W-:Y:S02]  /*24f0*/  VIADD R4, R0.reuse, 0x42 ;  /* 0x0000004200047836 */ /* 0x040fe40000000000 */
[C---:B------:R-:W-:Y:S01]  /*2500*/  VIADD R7, R0.reuse, 0x44 ;  /* 0x0000004400077836 */ /* 0x040fe20000000000 */
[----:B------:R2:W-:Y:S01]  /*2510*/  STL [R1+0xe0], R5 ;  /* 0x0000e00501007387 */ /* 0x0005e20000100800 */
[----:B0-----:R-:W-:-:S02]  /*2520*/  VIADD R11, R0, 0x46 ;  /* 0x00000046000b7836 */ /* 0x001fc40000000000 */
[C---:B------:R-:W-:Y:S01]  /*2530*/  VIADD R34, R0.reuse, 0xb8 ;  /* 0x000000b800227836 */ /* 0x040fe20000000000 */
[----:B------:R0:W-:Y:S01]  /*2540*/  STL [R1+0x108], R2 ;  /* 0x0001080201007387 */ /* 0x0001e20000100800 */
[----:B------:R-:W-:Y:S01]  /*2550*/  IABS R3, R7 ;  /* 0x0000000700037213 */ /* 0x000fe20000000000 */
[C---:B-1----:R-:W-:Y:S02]  /*2560*/  VIADD R6, R0.reuse, 0x43 ;  /* 0x0000004300067836 */ /* 0x042fe40000000000 */
[----:B------:R1:W-:Y:S01]  /*2570*/  STL [R1+0xfc4], R4 ;  /* 0x000fc40401007387 */ /* 0x0003e20000100800 */
[----:B------:R-:W-:Y:S01]  /*2580*/  VIADD R33, R0, 0xb9 ;  /* 0x000000b900217836 */ /* 0x000fe20000000000 */
[----:B------:R-:W-:Y:S01]  /*2590*/  IABS R56, R34 ;  /* 0x0000002200387213 */ /* 0x000fe20000000000 */
[----:B--2---:R-:W-:Y:S01]  /*25a0*/  IMAD.HI.U32 R5, R9, R69, RZ ;  /* 0x0000004509057227 */ /* 0x004fe200078e00ff */
[----:B------:R2:W-:Y:S01]  /*25b0*/  STL [R1+0xfc0], R6 ;  /* 0x000fc00601007387 */ /* 0x0005e20000100800 */
[----:B0-----:R-:W-:-:S02]  /*25c0*/  IABS R2, R4 ;  /* 0x0000000400027213 */ /* 0x001fc40000000000 */
[----:B------:R-:W-:Y:S01]  /*25d0*/  IMAD.MOV R5, RZ, RZ, -R5 ;  /* 0x000000ffff057224 */ /* 0x000fe200078e0a05 */
[----:B------:R0:W-:Y:S01]  /*25e0*/  STL [R1+0x1020], R7 ;  /* 0x0010200701007387 */ /* 0x0001e20000100800 */
[----:B------:R-:W-:Y:S01]  /*25f0*/  IABS R57, R33 ;  /* 0x0000002100397213 */ /* 0x000fe20000000000 */
[C---:B-1----:R-:W-:Y:S02]  /*2600*/  IMAD.HI.U32 R4, R9.reuse, R70, RZ ;  /* 0x0000004609047227 */ /* 0x042fe400078e00ff */
[----:B------:R-:W-:Y:S01]  /*2610*/  STL [R1+0xff0], R13 ;  /* 0x000ff00d01007387 */ /* 0x000fe20000100800 */
[----:B--2---:R-:W-:Y:S01]  /*2620*/  IABS R6, R6 ;  /* 0x0000000600067213 */ /* 0x004fe20000000000 */
[C---:B------:R-:W-:Y:S02]  /*2630*/  IMAD.HI.U32 R12, R9.reuse, R2, RZ ;  /* 0x00000002090c7227 */ /* 0x040fe400078e00ff */
[----:B------:R1:W-:Y:S02]  /*2640*/  STL [R1+0xff4], R11 ;  /* 0x000ff40b01007387 */ /* 0x0003e40000100800 */
[----:B0-----:R-:W-:-:S04]  /*2650*/  IMAD.HI.U32 R7, R9, R6, RZ ;  /* 0x0000000609077227 */ /* 0x001fc800078e00ff */
[----:B------:R-:W-:Y:S02]  /*2660*/  IMAD.MOV R12, RZ, RZ, -R12 ;  /* 0x000000ffff0c7224 */ /* 0x000fe400078e0a0c */
[----:B------:R-:W-:Y:S02]  /*2670*/  IMAD.MOV R4, RZ, RZ, -R4 ;  /* 0x000000ffff047224 */ /* 0x000fe400078e0a04 */
[----:B------:R-:W-:Y:S02]  /*2680*/  IMAD.MOV R7, RZ, RZ, -R7 ;  /* 0x000000ffff077224 */ /* 0x000fe400078e0a07 */
[C---:B------:R-:W-:Y:S01]  /*2690*/  IMAD R12, R8.reuse, R12, R2 ;  /* 0x0000000c080c7224 */ /* 0x040fe200078e0202 */
[----:B------:R-:W-:Y:S01]  /*26a0*/  IABS R2, R11 ;  /* 0x0000000b00027213 */ /* 0x000fe20000000000 */
[C---:B------:R-:W-:Y:S01]  /*26b0*/  IMAD R69, R8.reuse, R5, R69 ;  /* 0x0000000508457224 */ /* 0x040fe200078e0245 */
[----:B------:R-:W-:Y:S01]  /*26c0*/  IABS R5, R13 ;  /* 0x0000000d00057213 */ /* 0x000fe20000000000 */
[C---:B------:R-:W-:Y:S01]  /*26d0*/  IMAD R70, R8.reuse, R4, R70 ;  /* 0x0000000408467224 */ /* 0x040fe200078e0246 */
[----:B------:R0:W-:Y:S01]  /*26e0*/  STL [R1+0x110], R12 ;  /* 0x0001100c01007387 */ /* 0x0001e20000100800 */
[----:B------:R-:W-:-:S02]  /*26f0*/  IMAD R6, R8, R7, R6 ;  /* 0x0000000708067224 */ /* 0x000fc400078e0206 */
[----:B------:R-:W-:-:S03]  /*2700*/  IMAD.HI.U32 R4, R9, R3, RZ ;  /* 0x0000000309047227 */ /* 0x000fc600078e00ff */
[----:B------:R2:W-:Y:S01]  /*2710*/  STL [R1+0x12c], R6 ;  /* 0x00012c0601007387 */ /* 0x0005e20000100800 */
[----:B------:R-:W-:Y:S02]  /*2720*/  IMAD.MOV R4, RZ, RZ, -R4 ;  /* 0x000000ffff047224 */ /* 0x000fe400078e0a04 */
[----:B-1----:R-:W-:Y:S02]  /*2730*/  VIADD R11, R0, 0x48 ;  /* 0x00000048000b7836 */ /* 0x002fe40000000000 */
[----:B------:R-:W-:Y:S02]  /*2740*/  IMAD R3, R8, R4, R3 ;  /* 0x0000000408037224 */ /* 0x000fe400078e0203 */
[C---:B0-----:R-:W-:Y:S01]  /*2750*/  VIADD R12, R0.reuse, 0x47 ;  /* 0x00000047000c7836 */ /* 0x041fe20000000000 */
[----:B------:R-:W-:Y:S01]  /*2760*/  IABS R71, R11 ;  /* 0x0000000b00477213 */ /* 0x000fe20000000000 */
[C---:B------:R-:W-:Y:S01]  /*2770*/  IMAD.HI.U32 R4, R9.reuse, R2, RZ ;  /* 0x0000000209047227 */ /* 0x040fe200078e00ff */
[----:B------:R0:W-:Y:S03]  /*2780*/  STL [R1+0x144], R3 ;  /* 0x0001440301007387 */ /* 0x0001e60000100800 */
[----:B--2---:R-:W-:Y:S01]  /*2790*/  IMAD.HI.U32 R6, R9, R5, RZ ;  /* 0x0000000509067227 */ /* 0x004fe200078e00ff */
[----:B------:R-:W-:Y:S03]  /*27a0*/  STL [R1+0xfcc], R12 ;  /* 0x000fcc0c01007387 */ /* 0x000fe60000100800 */
[----:B------:R-:W-:Y:S01]  /*27b0*/  IMAD.MOV R6, RZ, RZ, -R6 ;  /* 0x000000ffff067224 */ /* 0x000fe200078e0a06 */
[----:B------:R-:W-:Y:S01]  /*27c0*/  STL [R1+0xfc8], R11 ;  /* 0x000fc80b01007387 */ /* 0x000fe20000100800 */
[----:B------:R-:W-:Y:S01]  /*27d0*/  VIADD R7, R0, 0x49 ;  /* 0x0000004900077836 */ /* 0x000fe20000000000 */
[----:B0-----:R-:W-:Y:S01]  /*27e0*/  IABS R3, R12 ;  /* 0x0000000c00037213 */ /* 0x001fe20000000000 */
[----:B------:R-:W-:-:S02]  /*27f0*/  IMAD R5, R8, R6, R5 ;  /* 0x0000000608057224 */ /* 0x000fc400078e0205 */
[----:B------:R-:W-:Y:S01]  /*2800*/  IMAD.MOV R4, RZ, RZ, -R4 ;  /* 0x000000ffff047224 */ /* 0x000fe200078e0a04 */
[----:B------:R0:W-:Y:S01]  /*2810*/  STL [R1+0x1008], R7 ;  /* 0x0010080701007387 */ /* 0x0001e20000100800 */
[----:B------:R-:W-:Y:S01]  /*2820*/  VIADD R6, R0, 0x4a ;  /* 0x0000004a00067836 */ /* 0x000fe20000000000 */
[----:B------:R-:W-:Y:S01]  /*2830*/  IABS R72, R7 ;  /* 0x0000000700487213 */ /* 0x000fe20000000000 */
[----:B------:R-:W-:Y:S01]  /*2840*/  IMAD R2, R8, R4, R2 ;  /* 0x0000000408027224 */ /* 0x000fe200078e0202 */
[----:B------:R1:W-:Y:S01]  /*2850*/  STL [R1+0x160], R5 ;  /* 0x0001600501007387 */ /* 0x0003e20000100800 */
[----:B------:R-:W-:-:S03]  /*2860*/  IMAD.HI.U32 R4, R9, R71, RZ ;  /* 0x0000004709047227 */ /* 0x000fc600078e00ff */
[----:B------:R2:W-:Y:S01]  /*2870*/  STL [R1+0x164], R2 ;  /* 0x0001640201007387 */ /* 0x0005e20000100800 */
[----:B------:R-:W-:Y:S02]  /*2880*/  IMAD.MOV R4, RZ, RZ, -R4 ;  /* 0x000000ffff047224 */ /* 0x000fe400078e0a04 */
[----:B0-----:R-:W-:Y:S01]  /*2890*/  VIADD R7, R0, 0x4b ;  /* 0x0000004b00077836 */ /* 0x001fe20000000000 */
[----:B------:R0:W-:Y:S01]  /*28a0*/  STL [R1+0xfec], R6 ;  /* 0x000fec0601007387 */ /* 0x0001e20000100800 */
[----:B------:R-:W-:Y:S02]  /*28b0*/  IMAD R71, R8, R4, R71 ;  /* 0x0000000408477224 */ /* 0x000fe400078e0247 */
[----:B-1----:R-:W-:Y:S01]  /*28c0*/  IMAD.HI.U32 R5, R9, R3, RZ ;  /* 0x0000000309057227 */ /* 0x002fe200078e00ff */
[----:B------:R1:W-:Y:S03]  /*28d0*/  STL [R1+0xfe8], R7 ;  /* 0x000fe80701007387 */ /* 0x0003e60000100800 */
[----:B------:R-:W-:-:S02]  /*28e0*/  IMAD.MOV R5, RZ, RZ, -R5 ;  /* 0x000000ffff057224 */ /* 0x000fc400078e0a05 */
[----:B--2---:R-:W-:Y:S01]  /*28f0*/  IMAD.HI.U32 R2, R9, R72, RZ ;  /* 0x0000004809027227 */ /* 0x004fe200078e00ff */
[----:B0-----:R-:W-:-:S03]  /*2900*/  IABS R6, R6 ;  /* 0x0000000600067213 */ /* 0x001fc60000000000 */
[----:B------:R-:W-:Y:S01]  /*2910*/  IMAD R5, R8, R5, R3 ;  /* 0x0000000508057224 */ /* 0x000fe200078e0203 */
[----:B------:R-:W-:Y:S01]  /*2920*/  IABS R3, R7 ;  /* 0x0000000700037213 */ /* 0x000fe20000000000 */
[----:B------:R-:W-:-:S03]  /*2930*/  IMAD.HI.U32 R12, R9, R6, RZ ;  /* 0x00000006090c7227 */ /* 0x000fc600078e00ff */
[----:B------:R0:W-:Y:S01]  /*2940*/  STL [R1+0x18c], R5 ;  /* 0x00018c0501007387 */ /* 0x0001e20000100800 */
[C---:B-1----:R-:W-:Y:S02]  /*2950*/  VIADD R7, R0.reuse, 0x4c ;  /* 0x0000004c00077836 */ /* 0x042fe40000000000 */
[----:B------:R-:W-:Y:S02]  /*2960*/  IMAD.MOV R12, RZ, RZ, -R12 ;  /* 0x000000ffff0c7224 */ /* 0x000fe400078e0a0c */
[----:B------:R-:W-:Y:S01]  /*2970*/  IMAD.MOV R2, RZ, RZ, -R2 ;  /* 0x000000ffff027224 */ /* 0x000fe200078e0a02 */
[----:B------:R1:W-:Y:S01]  /*2980*/  STL [R1+0x102c], R7 ;  /* 0x00102c0701007387 */ /* 0x0003e20000100800 */
[----:B------:R-:W-:Y:S02]  /*2990*/  VIADD R11, R0, 0x4e ;  /* 0x0000004e000b7836 */ /* 0x000fe40000000000 */
[----:B------:R-:W-:-:S04]  /*29a0*/  IMAD.HI.U32 R4, R9, R3, RZ ;  /* 0x0000000309047227 */ /* 0x000fc800078e00ff */
[----:B0-----:R-:W-:Y:S02]  /*29b0*/  VIADD R5, R0, 0x4d ;  /* 0x0000004d00057836 */ /* 0x001fe40000000000 */
[C---:B------:R-:W-:Y:S01]  /*29c0*/  IMAD R6, R8.reuse, R12, R6 ;  /* 0x0000000c08067224 */ /* 0x040fe200078e0206 */
[----:B-1----:R-:W-:Y:S01]  /*29d0*/  IABS R7, R7 ;  /* 0x0000000700077213 */ /* 0x002fe20000000000 */
[----:B------:R-:W-:Y:S01]  /*29e0*/  IMAD R72, R8, R2, R72 ;  /* 0x0000000208487224 */ /* 0x000fe200078e0248 */
[----:B------:R0:W-:Y:S01]  /*29f0*/  STL [R1+0x101c], R5 ;  /* 0x00101c0501007387 */ /* 0x0001e20000100800 */
[----:B------:R-:W-:Y:S01]  /*2a00*/  IABS R2, R11 ;  /* 0x0000000b00027213 */ /* 0x000fe20000000000 */
[----:B------:R-:W-:Y:S02]  /*2a10*/  IMAD.MOV R4, RZ, RZ, -R4 ;  /* 0x000000ffff047224 */ /* 0x000fe400078e0a04 */
[----:B------:R-:W-:Y:S01]  /*2a20*/  STL [R1+0x1034], R11 ;  /* 0x0010340b01007387 */ /* 0x000fe20000100800 */
[----:B------:R-:W-:-:S03]  /*2a30*/  IMAD.HI.U32 R12, R9, R7, RZ ;  /* 0x00000007090c7227 */ /* 0x000fc600078e00ff */
[----:B------:R1:W-:Y:S01]  /*2a40*/  STL [R1+0x198], R6 ;  /* 0x0001980601007387 */ /* 0x0003e20000100800 */
[----:B------:R-:W-:Y:S01]  /*2a50*/  IMAD R3, R8, R4, R3 ;  /* 0x0000000408037224 */ /* 0x000fe200078e0203 */
[----:B0-----:R-:W-:Y:S01]  /*2a60*/  IABS R5, R5 ;  /* 0x0000000500057213 */ /* 0x001fe20000000000 */
[----:B------:R-:W-:-:S03]  /*2a70*/  IMAD.HI.U32 R4, R9, R2, RZ ;  /* 0x0000000209047227 */ /* 0x000fc600078e00ff */
[----:B------:R0:W-:Y:S01]  /*2a80*/  STL [R1+0x2b0], R3 ;  /* 0x0002b00301007387 */ /* 0x0001e20000100800 */
[C---:B------:R-:W-:Y:S02]  /*2a90*/  VIADD R13, R0.reuse, 0x4f ;  /* 0x0000004f000d7836 */ /* 0x040fe40000000000 */
[----:B------:R-:W-:Y:S02]  /*2aa0*/  IMAD.MOV R12, RZ, RZ, -R12 ;  /* 0x000000ffff0c7224 */ /* 0x000fe400078e0a0c */
[----:B-1----:R-:W-:Y:S01]  /*2ab0*/  IMAD.HI.U32 R6, R9, R5, RZ ;  /* 0x0000000509067227 */ /* 0x002fe200078e00ff */
[----:B------:R-:W-:Y:S03]  /*2ac0*/  STL [R1+0x1004], R13 ;  /* 0x0010040d01007387 */ /* 0x000fe60000100800 */
[----:B------:R-:W-:Y:S01]  /*2ad0*/  VIADD R11, R0, 0x50 ;  /* 0x00000050000b7836 */ /* 0x000fe20000000000 */
[----:B0-----:R-:W-:Y:S01]  /*2ae0*/  IABS R3, R13 ;  /* 0x0000000d00037213 */ /* 0x001fe20000000000 */
[----:B------:R-:W-:-:S02]  /*2af0*/  IMAD.MOV R6, RZ, RZ, -R6 ;  /* 0x000000ffff067224 */ /* 0x000fc400078e0a06 */
[----:B------:R-:W-:Y:S01]  /*2b00*/  IMAD.MOV R4, RZ, RZ, -R4 ;  /* 0x000000ffff047224 */ /* 0x000fe200078e0a04 */
[----:B------:R0:W-:Y:S01]  /*2b10*/  STL [R1+0x1000], R11 ;  /* 0x0010000b01007387 */ /* 0x0001e20000100800 */
[C---:B------:R-:W-:Y:S01]  /*2b20*/  IMAD R7, R8.reuse, R12, R7 ;  /* 0x0000000c08077224 */ /* 0x040fe200078e0207 */
[----:B------:R-:W-:Y:S01]  /*2b30*/  IABS R73, R11 ;  /* 0x0000000b00497213 */ /* 0x000fe20000000000 */
        /* <DEDUP_REMOVED lines=9> */
[C---:B------:R-:W-:Y:S01]  /*2bd0*/  VIADD R31, R0.reuse, 0xc1 ;  /* 0x000000c1001f7836 */ /* 0x040fe20000000000 */
[----:B------:R-:W-:Y:S01]  /*2be0*/  IABS R74, R11 ;  /* 0x0000000b004a7213 */ /* 0x000fe20000000000 */
[----:B-1----:R-:W-:Y:S01]  /*2bf0*/  VIADD R7, R0, 0x53 ;  /* 0x0000005300077836 */ /* 0x002fe20000000000 */
[----:B------:R-:W-:Y:S01]  /*2c00*/  STL [R1+0x1010], R11 ;  /* 0x0010100b01007387 */ /* 0x000fe20000100800 */
[----:B------:R-:W-:Y:S01]  /*2c10*/  IABS R58, R32 ;  /* 0x00000020003a7213 */ /* 0x000fe20000000000 */
[C---:B--2---:R-:W-:Y:S01]  /*2c20*/  IMAD.HI.U32 R5, R9.reuse, R3, RZ ;  /* 0x0000000309057227 */ /* 0x044fe200078e00ff */
[----:B------:R-:W-:Y:S01]  /*2c30*/  IABS R59, R31 ;  /* 0x0000001f003b7213 */ /* 0x000fe20000000000 */
[----:B------:R1:W-:Y:S01]  /*2c40*/  STL [R1+0x1018], R6 ;  /* 0x0010180601007387 */ /* 0x0003e20000100800 */
[----:B------:R-:W-:Y:S01]  /*2c50*/  IABS R4, R7 ;  /* 0x0000000700047213 */ /* 0x000fe20000000000 */
[----:B0-----:R-:W-:-:S02]  /*2c60*/  IMAD.HI.U32 R2, R9, R73, RZ ;  /* 0x0000004909027227 */ /* 0x001fc400078e00ff */
[----:B------:R0:W-:Y:S02]  /*2c70*/  STL [R1+0x1028], R7 ;  /* 0x0010280701007387 */ /* 0x0001e40000100800 */
[----:B------:R-:W-:Y:S02]  /*2c80*/  IMAD.MOV R5, RZ, RZ, -R5 ;  /* 0x000000ffff057224 */ /* 0x000fe400078e0a05 */
[----:B------:R-:W-:Y:S01]  /*2c90*/  IMAD.MOV R2, RZ, RZ, -R2 ;  /* 0x000000ffff027224 */ /* 0x000fe200078e0a02 */
[----:B-1----:R-:W-:Y:S01]  /*2ca0*/  IABS R6, R6 ;  /* 0x0000000600067213 */ /* 0x002fe20000000000 */
[----:B------:R-:W-:Y:S02]  /*2cb0*/  IMAD R3, R8, R5, R3 ;  /* 0x0000000508037224 */ /* 0x000fe400078e0203 */
[----:B------:R-:W-:Y:S02]  /*2cc0*/  VIADD R11, R0, 0x55 ;  /* 0x00000055000b7836 */ /* 0x000fe40000000000 */
[C---:B0-----:R-:W-:Y:S01]  /*2cd0*/  IMAD.HI.U32 R7, R9.reuse, R6, RZ ;  /* 0x0000000609077227 */ /* 0x041fe200078e00ff */
[----:B------:R0:W-:Y:S03]  /*2ce0*/  STL [R1+0x514], R3 ;  /* 0x0005140301007387 */ /* 0x0001e60000100800 */
[----:B------:R-:W-:Y:S01]  /*2cf0*/  IMAD.MOV R7, RZ, RZ, -R7 ;  /* 0x000000ffff077224 */ /* 0x000fe200078e0a07 */
[----:B------:R1:W-:Y:S01]  /*2d00*/  STL [R1+0x1068], R12 ;  /* 0x0010680c01007387 */ /* 0x0003e20000100800 */
[C---:B------:R-:W-:Y:S01]  /*2d10*/  IMAD R73, R8.reuse, R2, R73 ;  /* 0x0000000208497224 */ /* 0x040fe200078e0249 */
[----:B------:R-:W-:Y:S01]  /*2d20*/  IABS R2, R12 ;  /* 0x0000000c00027213 */ /* 0x000fe20000000000 */
[----:B------:R-:W-:Y:S01]  /*2d30*/  IMAD.HI.U32 R5, R9, R4, RZ ;  /* 0x0000000409057227 */ /* 0x000fe200078e00ff */
[----:B------:R-:W-:Y:S03]  /*2d40*/  STL [R1+0x1060], R11 ;  /* 0x0010600b01007387 */ /* 0x000fe60000100800 */
[----:B------:R-:W-:-:S02]  /*2d50*/  IMAD R6, R8, R7, R6 ;  /* 0x0000000708067224 */ /* 0x000fc400078e0206 */
[----:B0-----:R-:W-:-:S03]  /*2d60*/  IMAD.HI.U32 R3, R9, R74, RZ ;  /* 0x0000004a09037227 */ /* 0x001fc600078e00ff */
[----:B------:R0:W-:Y:S01]  /*2d70*/  STL [R1+0x51c], R6 ;  /* 0x00051c0601007387 */ /* 0x0001e20000100800 */
[----:B------:R-:W-:Y:S02]  /*2d80*/  IMAD.MOV R5, RZ, RZ, -R5 ;  /* 0x000000ffff057224 */ /* 0x000fe400078e0a05 */
[----:B------:R-:W-:Y:S02]  /*2d90*/  IMAD.MOV R3, RZ, RZ, -R3 ;  /* 0x000000ffff037224 */ /* 0x000fe400078e0a03 */
[----:B------:R-:W-:Y:S02]  /*2da0*/  IMAD R4, R8, R5, R4 ;  /* 0x0000000508047224 */ /* 0x000fe400078e0204 */
[----:B-1----:R-:W-:Y:S02]  /*2db0*/  VIADD R12, R0, 0x56 ;  /* 0x00000056000c7836 */ /* 0x002fe40000000000 */
[----:B------:R-:W-:Y:S01]  /*2dc0*/  IMAD R74, R8, R3, R74 ;  /* 0x00000003084a7224 */ /* 0x000fe200078e024a */
[----:B------:R-:W-:Y:S01]  /*2dd0*/  IABS R3, R11 ;  /* 0x0000000b00037213 */ /* 0x000fe20000000000 */
[----:B0-----:R-:W-:Y:S01]  /*2de0*/  IMAD.HI.U32 R6, R9, R2, RZ ;  /* 0x0000000209067227 */ /* 0x001fe200078e00ff */
[----:B------:R0:W-:Y:S01]  /*2df0*/  STL [R1+0x520], R4 ;  /* 0x0005200401007387 */ /* 0x0001e20000100800 */
[----:B------:R-:W-:-:S02]  /*2e00*/  IABS R5, R12 ;  /* 0x0000000c00057213 */ /* 0x000fc40000000000 */
[C---:B------:R-:W-:Y:S01]  /*2e10*/  VIADD R7, R0.reuse, 0x57 ;  /* 0x0000005700077836 */ /* 0x040fe20000000000 */
[----:B------:R1:W-:Y:S01]  /*2e20*/  STL [R1+0x1038], R12 ;  /* 0x0010380c01007387 */ /* 0x0003e20000100800 */
[----:B------:R-:W-:Y:S02]  /*2e30*/  IMAD.MOV R6, RZ, RZ, -R6 ;  /* 0x000000ffff067224 */ /* 0x000fe400078e0a06 */
[----:B------:R-:W-:Y:S01]  /*2e40*/  VIADD R11, R0, 0x58 ;  /* 0x00000058000b7836 */ /* 0x000fe20000000000 */
[----:B------:R2:W-:Y:S01]  /*2e50*/  STL [R1+0x1040], R7 ;  /* 0x0010400701007387 */ /* 0x0005e20000100800 */
[----:B------:R-:W-:Y:S02]  /*2e60*/  IMAD R6, R8, R6, R2 ;  /* 0x0000000608067224 */ /* 0x000fe400078e0202 */
[----:B0-----:R-:W-:Y:S01]  /*2e70*/  IMAD.HI.U32 R4, R9, R3, RZ ;  /* 0x0000000309047227 */ /* 0x001fe200078e00ff */
[----:B------:R0:W-:Y:S01]  /*2e80*/  STL [R1+0x104c], R11 ;  /* 0x00104c0b01007387 */ /* 0x0001e20000100800 */
[----:B------:R-:W-:-:S02]  /*2e90*/  IABS R75, R11 ;  /* 0x0000000b004b7213 */ /* 0x000fc40000000000 */
[----:B------:R-:W-:Y:S01]  /*2ea0*/  IMAD.MOV R4, RZ, RZ, -R4 ;  /* 0x000000ffff047224 */ /* 0x000fe200078e0a04 */
[----:B------:R3:W-:Y:S01]  /*2eb0*/  STL [R1+0x53c], R6 ;  /* 0x00053c0601007387 */ /* 0x0007e20000100800 */
[----:B-1----:R-:W-:Y:S01]  /*2ec0*/  VIADD R12, R0, 0x5c ;  /* 0x0000005c000c7836 */ /* 0x002fe20000000000 */
[----:B--2---:R-:W-:Y:S01]  /*2ed0*/  IABS R7, R7 ;  /* 0x0000000700077213 */ /* 0x004fe20000000000 */
[----:B------:R-:W-:Y:S02]  /*2ee0*/  IMAD R4, R8, R4, R3 ;  /* 0x0000000408047224 */ /* 0x000fe400078e0203 */
[C---:B------:R-:W-:Y:S02]  /*2ef0*/  VIADD R30, R0.reuse, 0xc8 ;  /* 0x000000c8001e7836 */ /* 0x040fe40000000000 */
[----:B------:R-:W-:Y:S01]  /*2f00*/  IMAD.MOV.U32 R2, RZ, RZ, R7 ;  /* 0x000000ffff027224 */ /* 0x000fe200078e0007 */
[----:B------:R1:W-:Y:S01]  /*2f10*/  STL [R1+0x544], R4 ;  /* 0x0005440401007387 */ /* 0x0003e20000100800 */
[----:B0-----:R-:W-:Y:S01]  /*2f20*/  VIADD R11, R0, 0x59 ;  /* 0x00000059000b7836 */ /* 0x001fe20000000000 */
[----:B------:R-:W-:Y:S01]  /*2f30*/  IABS R60, R30 ;  /* 0x0000001e003c7213 */ /* 0x000fe20000000000 */
[----:B---3--:R-:W-:-:S03]  /*2f40*/  IMAD.HI.U32 R6, R9, R5, RZ ;  /* 0x0000000509067227 */ /* 0x008fc600078e00ff */
[----:B------:R-:W-:Y:S01]  /*2f50*/  STL [R1+0x1058], R11 ;  /* 0x0010580b01007387 */ /* 0x000fe20000100800 */
[----:B------:R-:W-:Y:S01]  /*2f60*/  IMAD.MOV R6, RZ, RZ, -R6 ;  /* 0x000000ffff067224 */ /* 0x000fe200078e0a06 */
[----:B------:R-:W-:Y:S01]  /*2f70*/  IABS R80, R11 ;  /* 0x0000000b00507213 */ /* 0x000fe20000000000 */
[----:B------:R-:W-:-:S04]  /*2f80*/  IMAD.HI.U32 R3, R9, R2, RZ ;  /* 0x0000000209037227 */ /* 0x000fc800078e00ff */
[----:B------:R-:W-:Y:S02]  /*2f90*/  VIADD R7, R0, 0x5a ;  /* 0x0000005a00077836 */ /* 0x000fe40000000000 */
[C---:B------:R-:W-:Y:S02]  /*2fa0*/  IMAD R6, R8.reuse, R6, R5 ;  /* 0x0000000608067224 */ /* 0x040fe400078e0205 */
[----:B------:R-:W-:Y:S01]  /*2fb0*/  IMAD.MOV R3, RZ, RZ, -R3 ;  /* 0x000000ffff037224 */ /* 0x000fe200078e0a03 */
[----:B------:R0:W-:Y:S01]  /*2fc0*/  STL [R1+0x105c], R7 ;  /* 0x00105c0701007387 */ /* 0x0001e20000100800 */
[----:B------:R-:W-:Y:S01]  /*2fd0*/  IABS R5, R7 ;  /* 0x0000000700057213 */ /* 0x000fe20000000000 */
[----:B-1----:R-:W-:Y:S02]  /*2fe0*/  IMAD.HI.U32 R4, R9, R75, RZ ;  /* 0x0000004b09047227 */ /* 0x002fe400078e00ff */
[----:B------:R1:W-:Y:S02]  /*2ff0*/  STL [R1+0x54c], R6 ;  /* 0x00054c0601007387 */ /* 0x0003e40000100800 */
[----:B------:R-:W-:-:S02]  /*3000*/  IMAD R2, R8, R3, R2 ;  /* 0x0000000308027224 */ /* 0x000fc400078e0202 */
[----:B------:R-:W-:Y:S02]  /*3010*/  IMAD.MOV R4, RZ, RZ, -R4 ;  /* 0x000000ffff047224 */ /* 0x000fe400078e0a04 */
[C---:B0-----:R-:W-:Y:S01]  /*3020*/  IMAD.HI.U32 R7, R9.reuse, R80, RZ ;  /* 0x0000005009077227 */ /* 0x041fe200078e00ff */
[----:B------:R0:W-:Y:S03]  /*3030*/  STL [R1+0x554], R2 ;  /* 0x0005540201007387 */ /* 0x0001e60000100800 */
[C---:B-1----:R-:W-:Y:S02]  /*3040*/  VIADD R6, R0.reuse, 0x5b ;  /* 0x0000005b00067836 */ /* 0x042fe40000000000 */
[----:B------:R-:W-:Y:S02]  /*3050*/  VIADD R11, R0, 0x5d ;  /* 0x0000005d000b7836 */ /* 0x000fe40000000000 */
[----:B------:R-:W-:Y:S01]  /*3060*/  IMAD.MOV R7, RZ, RZ, -R7 ;  /* 0x000000ffff077224 */ /* 0x000fe200078e0a07 */
[----:B------:R1:W-:Y:S01]  /*3070*/  STL [R1+0x1030], R6 ;  /* 0x0010300601007387 */ /* 0x0003e20000100800 */
[C---:B------:R-:W-:Y:S01]  /*3080*/  IMAD R75, R8.reuse, R4, R75 ;  /* 0x00000004084b7224 */ /* 0x040fe200078e024b */
[----:B0-----:R-:W-:Y:S01]  /*3090*/  IABS R2, R6 ;  /* 0x0000000600027213 */ /* 0x001fe20000000000 */
[----:B------:R-:W-:Y:S01]  /*30a0*/  IMAD R80, R8, R7, R80 ;  /* 0x0000000708507224 */ /* 0x000fe200078e0250 */
[----:B------:R-:W-:Y:S01]  /*30b0*/  IABS R4, R12 ;  /* 0x0000000c00047213 */ /* 0x000fe20000000000 */
[----:B------:R0:W-:Y:S01]  /*30c0*/  STL [R1+0x10a4], R12 ;  /* 0x0010a40c01007387 */ /* 0x0001e20000100800 */
[----:B------:R-:W-:Y:S01]  /*30d0*/  IABS R3, R11 ;  /* 0x0000000b00037213 */ /* 0x000fe20000000000 */
[----:B------:R-:W-:-:S02]  /*30e0*/  IMAD.HI.U32 R7, R9, R2, RZ ;  /* 0x0000000209077227 */ /* 0x000fc400078e00ff */
[----:B------:R2:W-:Y:S02]  /*30f0*/  STL [R1+0x10a0], R11 ;  /* 0x0010a00b01007387 */ /* 0x0005e40000100800 */
[----:B-1----:R-:W-:-:S04]  /*3100*/  IMAD.HI.U32 R6, R9, R5, RZ ;  /* 0x0000000509067227 */ /* 0x002fc800078e00ff */
[----:B------:R-:W-:Y:S02]  /*3110*/  IMAD.MOV R6, RZ, RZ, -R6 ;  /* 0x000000ffff067224 */ /* 0x000fe400078e0a06 */
[----:B0-----:R-:W-:Y:S02]  /*3120*/  VIADD R12, R0, 0x5e ;  /* 0x0000005e000c7836 */ /* 0x001fe40000000000 */
[----:B------:R-:W-:Y:S02]  /*3130*/  IMAD R6, R8, R6, R5 ;  /* 0x0000000608067224 */ /* 0x000fe400078e0205 */
[----:B------:R-:W-:-:S03]  /*3140*/  IMAD.HI.U32 R5, R9, R4, RZ ;  /* 0x0000000409057227 */ /* 0x000fc600078e00ff */
[----:B------:R0:W-:Y:S01]  /*3150*/  STL [R1+0x560], R6 ;  /* 0x0005600601007387 */ /* 0x0001e20000100800 */
[----:B------:R-:W-:Y:S02]  /*3160*/  IMAD.MOV R7, RZ, RZ, -R7 ;  /* 0x000000ffff077224 */ /* 0x000fe400078e0a07 */
[----:B--2---:R-:W-:Y:S01]  /*3170*/  VIADD R11, R0, 0x5f ;  /* 0x0000005f000b7836 */ /* 0x004fe20000000000 */
[----:B------:R1:W-:Y:S01]  /*3180*/  STL [R1+0x1078], R12 ;  /* 0x0010780c01007387 */ /* 0x0003e20000100800 */
[----:B------:R-:W-:Y:S02]  /*3190*/  IMAD.MOV R5, RZ, RZ, -R5 ;  /* 0x000000ffff057224 */ /* 0x000fe400078e0a05 */
[----:B------:R-:W-:Y:S01]  /*31a0*/  IMAD R13, R8, R7, R2 ;  /* 0x00000007080d7224 */ /* 0x000fe200078e0202 */
[----:B------:R2:W-:Y:S01]  /*31b0*/  STL [R1+0x107c], R11 ;  /* 0x00107c0b01007387 */ /* 0x0005e20000100800 */
[----:B------:R-:W-:Y:S01]  /*31c0*/  IABS R7, R11 ;  /* 0x0000000b00077213 */ /* 0x000fe20000000000 */
[----:B0-----:R-:W-:-:S02]  /*31d0*/  IMAD.HI.U32 R6, R9, R3, RZ ;  /* 0x0000000309067227 */ /* 0x001fc400078e00ff */
[----:B------:R-:W-:Y:S02]  /*31e0*/  STL [R1+0x55c], R13 ;  /* 0x00055c0d01007387 */ /* 0x000fe40000100800 */
[----:B------:R-:W-:Y:S01]  /*31f0*/  IMAD.MOV R6, RZ, RZ, -R6 ;  /* 0x000000ffff067224 */ /* 0x000fe200078e0a06 */
[----:B-1----:R-:W-:Y:S01]  /*3200*/  IABS R12, R12 ;  /* 0x0000000c000c7213 */ /* 0x002fe20000000000 */
[----:B------:R-:W-:Y:S02]  /*3210*/  VIADD R29, R0, 0xc9 ;  /* 0x000000c9001d7836 */ /* 0x000fe40000000000 */
[C---:B--2---:R-:W-:Y:S02]  /*3220*/  IMAD R11, R8.reuse, R5, R4 ;  /* 0x00000005080b7224 */ /* 0x044fe400078e0204 */
[----:B------:R-:W-:Y:S01]  /*3230*/  IMAD R5, R8, R6, R3 ;  /* 0x0000000608057224 */ /* 0x000fe200078e0203 */
[----:B------:R-:W-:Y:S01]  /*3240*/  IABS R61, R29 ;  /* 0x0000001d003d7213 */ /* 0x000fe20000000000 */
[----:B------:R-:W-:Y:S01]  /*3250*/  IMAD.MOV.U32 R2, RZ, RZ, R12 ;  /* 0x000000ffff027224 */ /* 0x000fe200078e000c */
[----:B------:R0:W-:Y:S01]  /*3260*/  STL [R1+0x580], R11 ;  /* 0x0005800b01007387 */ /* 0x0001e20000100800 */
[----:B------:R-:W-:-:S02]  /*3270*/  VIADD R4, R0, 0x60 ;  /* 0x0000006000047836 */ /* 0x000fc40000000000 */
[----:B------:R-:W-:Y:S01]  /*3280*/  IMAD.HI.U32 R6, R9, R2, RZ ;  /* 0x0000000209067227 */ /* 0x000fe200078e00ff */
[----:B------:R1:W-:Y:S02]  /*3290*/  STL [R1+0x57c], R5 ;  /* 0x00057c0501007387 */ /* 0x0003e40000100800 */
[----:B------:R-:W-:Y:S01]  /*32a0*/  IABS R76, R4 ;  /* 0x00000004004c7213 */ /* 0x000fe20000000000 */
[----:B------:R-:W-:Y:S01]  /*32b0*/  IMAD.MOV.U32 R3, RZ, RZ, R7 ;  /* 0x000000ffff037224 */ /* 0x000fe200078e0007 */
[----:B------:R2:W-:Y:S01]  /*32c0*/  STL [R1+0x1050], R4 ;  /* 0x0010500401007387 */ /* 0x0005e20000100800 */
[----:B------:R-:W-:Y:S02]  /*32d0*/  IMAD.MOV R6, RZ, RZ, -R6 ;  /* 0x000000ffff067224 */ /* 0x000fe400078e0a06 */
[----:B0-----:R-:W-:Y:S02]  /*32e0*/  VIADD R11, R0, 0x61 ;  /* 0x00000061000b7836 */ /* 0x001fe40000000000 */
[----:B------:R-:W-:-:S02]  /*32f0*/  IMAD R6, R8, R6, R2 ;  /* 0x0000000608067224 */ /* 0x000fc400078e0202 */
[C---:B-1----:R-:W-:Y:S01]  /*3300*/  VIADD R5, R0.reuse, 0x62 ;  /* 0x0000006200057836 */ /* 0x042fe20000000000 */
[----:B------:R0:W-:Y:S01]  /*3310*/  STL [R1+0x1090], R11 ;  /* 0x0010900b01007387 */ /* 0x0001e20000100800 */
[----:B------:R-:W-:Y:S01]  /*3320*/  IABS R77, R11 ;  /* 0x0000000b004d7213 */ /* 0x000fe20000000000 */
[----:B--2---:R-:W-:Y:S02]  /*3330*/  IMAD.HI.U32 R4, R9, R3, RZ ;  /* 0x0000000309047227 */ /* 0x004fe400078e00ff */
[----:B------:R1:W-:Y:S02]  /*3340*/  STL [R1+0x109c], R5 ;  /* 0x00109c0501007387 */ /* 0x0003e40000100800 */
[----:B------:R-:W-:Y:S02]  /*3350*/  IMAD.MOV R4, RZ, RZ, -R4 ;  /* 0x000000ffff047224 */ /* 0x000fe400078e0a04 */
[----:B------:R2:W-:Y:S01]  /*3360*/  STL [R1+0x58c], R6 ;  /* 0x00058c0601007387 */ /* 0x0005e20000100800 */
[----:B------:R-:W-:-:S02]  /*3370*/  VIADD R7, R0, 0x64 ;  /* 0x0000006400077836 */ /* 0x000fc40000000000 */
[----:B------:R-:W-:Y:S02]  /*3380*/  IMAD R3, R8, R4, R3 ;  /* 0x0000000408037224 */ /* 0x000fe400078e0203 */
[C---:B0-----:R-:W-:Y:S01]  /*3390*/  VIADD R11, R0.reuse, 0x63 ;  /* 0x00000063000b7836 */ /* 0x041fe20000000000 */
[----:B-1----:R-:W-:Y:S01]  /*33a0*/  IABS R5, R5 ;  /* 0x0000000500057213 */ /* 0x002fe20000000000 */
[C---:B------:R-:W-:Y:S01]  /*33b0*/  VIADD R12, R0.reuse, 0x66 ;  /* 0x00000066000c7836 */ /* 0x040fe20000000000 */
[----:B------:R0:W-:Y:S01]  /*33c0*/  STL [R1+0x594], R3 ;  /* 0x0005940301007387 */ /* 0x0001e20000100800 */
[----:B------:R-:W-:Y:S02]  /*33d0*/  VIADD R28, R0, 0xd0 ;  /* 0x000000d0001c7836 */ /* 0x000fe40000000000 */
[----:B------:R-:W-:Y:S01]  /*33e0*/  IMAD.MOV.U32 R2, RZ, RZ, R5 ;  /* 0x000000ffff027224 */ /* 0x000fe200078e0005 */
[----:B------:R-:W-:Y:S01]  /*33f0*/  STL [R1+0x1070], R11 ;  /* 0x0010700b01007387 */ /* 0x000fe20000100800 */
[----:B------:R-:W-:Y:S01]  /*3400*/  IMAD.HI.U32 R5, R9, R76, RZ ;  /* 0x0000004c09057227 */ /* 0x000fe200078e00ff */
[----:B------:R-:W-:-:S02]  /*3410*/  IABS R50, R28 ;  /* 0x0000001c00327213 */ /* 0x000fc40000000000 */
[----:B------:R1:W-:Y:S01]  /*3420*/  STL [R1+0x10dc], R7 ;  /* 0x0010dc0701007387 */ /* 0x0003e20000100800 */
[----:B--2---:R-:W-:Y:S01]  /*3430*/  IMAD.HI.U32 R6, R9, R77, RZ ;  /* 0x0000004d09067227 */ /* 0x004fe200078e00ff */
[----:B0-----:R-:W-:-:S03]  /*3440*/  IABS R3, R11 ;  /* 0x0000000b00037213 */ /* 0x001fc60000000000 */
[----:B------:R-:W-:-:S04]  /*3450*/  IMAD.HI.U32 R4, R9, R2, RZ ;  /* 0x0000000209047227 */ /* 0x000fc800078e00ff */
[----:B------:R-:W-:Y:S02]  /*3460*/  IMAD.MOV R5, RZ, RZ, -R5 ;  /* 0x000000ffff057224 */ /* 0x000fe400078e0a05 */
[----:B------:R-:W-:Y:S02]  /*3470*/  IMAD.MOV R6, RZ, RZ, -R6 ;  /* 0x000000ffff067224 */ /* 0x000fe400078e0a06 */
[----:B------:R-:W-:Y:S02]  /*3480*/  IMAD.MOV R4, RZ, RZ, -R4 ;  /* 0x000000ffff047224 */ /* 0x000fe400078e0a04 */
[C---:B------:R-:W-:Y:S01]  /*3490*/  IMAD R76, R8.reuse, R5, R76 ;  /* 0x00000005084c7224 */ /* 0x040fe200078e024c */
[----:B------:R-:W-:Y:S01]  /*34a0*/  IABS R5, R7 ;  /* 0x0000000700057213 */ /* 0x000fe20000000000 */
[C---:B------:R-:W-:Y:S02]  /*34b0*/  IMAD R77, R8.reuse, R6, R77 ;  /* 0x00000006084d7224 */ /* 0x040fe400078e024d */
[----:B------:R-:W-:-:S02]  /*34c0*/  IMAD R2, R8, R4, R2 ;  /* 0x0000000408027224 */ /* 0x000fc400078e0202 */
[C---:B------:R-:W-:Y:S02]  /*34d0*/  VIADD R6, R0.reuse, 0x65 ;  /* 0x0000006500067836 */ /* 0x040fe40000000000 */
[C---:B-1----:R-:W-:Y:S01]  /*34e0*/  IMAD.HI.U32 R7, R9.reuse, R3, RZ ;  /* 0x0000000309077227 */ /* 0x042fe200078e00ff */
[----:B------:R-:W-:Y:S03]  /*34f0*/  STL [R1+0x59c], R2 ;  /* 0x00059c0201007387 */ /* 0x000fe60000100800 */
[----:B------:R-:W-:Y:S01]  /*3500*/  IMAD.MOV.U32 R4, RZ, RZ, R5 ;  /* 0x000000ffff047224 */ /* 0x000fe200078e0005 */
[----:B------:R0:W-:Y:S01]  /*3510*/  STL [R1+0x10b0], R6 ;  /* 0x0010b00601007387 */ /* 0x0001e20000100800 */
[----:B------:R-:W-:Y:S02]  /*3520*/  IMAD.MOV R7, RZ, RZ, -R7 ;  /* 0x000000ffff077224 */ /* 0x000fe400078e0a07 */
[----:B------:R-:W-:Y:S01]  /*3530*/  IMAD.HI.U32 R5, R9, R4, RZ ;  /* 0x0000000409057227 */ /* 0x000fe200078e00ff */
[----:B------:R1:W-:Y:S03]  /*3540*/  STL [R1+0x10b4], R12 ;  /* 0x0010b40c01007387 */ /* 0x0003e60000100800 */
[----:B------:R-:W-:-:S02]  /*3550*/  VIADD R11, R0, 0x67 ;  /* 0x00000067000b7836 */ /* 0x000fc40000000000 */
[----:B------:R-:W-:Y:S01]  /*3560*/  IMAD R7, R8, R7, R3 ;  /* 0x0000000708077224 */ /* 0x000fe200078e0203 */
[----:B0-----:R-:W-:Y:S01]  /*3570*/  IABS R6, R6 ;  /* 0x0000000600067213 */ /* 0x001fe20000000000 */
[----:B------:R-:W-:Y:S01]  /*3580*/  IMAD.MOV R5, RZ, RZ, -R5 ;  /* 0x000000ffff057224 */ /* 0x000fe200078e0a05 */
[----:B------:R-:W-:Y:S01]  /*3590*/  STL [R1+0x10bc], R11 ;  /* 0x0010bc0b01007387 */ /* 0x000fe20000100800 */
[----:B------:R-:W-:Y:S01]  /*35a0*/  IABS R2, R11 ;  /* 0x0000000b00027213 */ /* 0x000fe20000000000 */
[----:B------:R-:W-:Y:S01]  /*35b0*/  VIADD R27, R0, 0xd1 ;  /* 0x000000d1001b7836 */ /* 0x000fe20000000000 */
[----:B-1----:R-:W-:Y:S01]  /*35c0*/  IABS R12, R12 ;  /* 0x0000000c000c7213 */ /* 0x002fe20000000000 */
[----:B------:R0:W-:Y:S01]  /*35d0*/  STL [R1+0x5b4], R7 ;  /* 0x0005b40701007387 */ /* 0x0001e20000100800 */
[----:B------:R-:W-:Y:S02]  /*35e0*/  IMAD R5, R8, R5, R4 ;  /* 0x0000000508057224 */ /* 0x000fe400078e0204 */
[----:B------:R-:W-:-:S02]  /*35f0*/  IMAD R81, R38, 0x80, R22 ;  /* 0x0000008026517824 */ /* 0x000fc400078e0216 */
[----:B------:R-:W-:Y:S01]  /*3600*/  IMAD.MOV.U32 R3, RZ, RZ, R12 ;  /* 0x000000ffff037224 */ /* 0x000fe200078e000c */
[----:B------:R1:W-:Y:S01]  /*3610*/  STL [R1+0x5c0], R5 ;  /* 0x0005c00501007387 */ /* 0x0003e20000100800 */
[----:B------:R-:W-:Y:S01]  /*3620*/  VIADD R12, R0, 0x68 ;  /* 0x00000068000c7836 */ /* 0x000fe20000000000 */
[----:B------:R-:W-:Y:S01]  /*3630*/  IABS R39, R81 ;  /* 0x0000005100277213 */ /* 0x000fe20000000000 */
[----:B------:R-:W-:Y:S01]  /*3640*/  IMAD.HI.U32 R4, R9, R3, RZ ;  /* 0x0000000309047227 */ /* 0x000fe200078e00ff */
[----:B------:R-:W-:Y:S02]  /*3650*/  ISETP.GE.AND P2, PT, R81, RZ, PT ;  /* 0x000000ff5100720c */ /* 0x000fe40003f46270 */
[----:B------:R-:W-:Y:S01]  /*3660*/  STL [R1+0x1088], R12 ;  /* 0x0010880c01007387 */ /* 0x000fe20000100800 */
[----:B0-----:R-:W-:Y:S01]  /*3670*/  IMAD.HI.U32 R7, R9, R6, RZ ;  /* 0x0000000609077227 */ /* 0x001fe200078e00ff */
[----:B------:R-:W-:-:S03]  /*3680*/  IABS R78, R12 ;  /* 0x0000000c004e7213 */ /* 0x000fc60000000000 */
[----:B------:R-:W-:Y:S02]  /*3690*/  IMAD.MOV R7, RZ, RZ, -R7 ;  /* 0x000000ffff077224 */ /* 0x000fe400078e0a07 */
[----:B-1----:R-:W-:-:S04]  /*36a0*/  IMAD.HI.U32 R5, R9, R2, RZ ;  /* 0x0000000209057227 */ /* 0x002fc800078e00ff */
[----:B------:R-:W-:Y:S02]  /*36b0*/  IMAD.MOV R4, RZ, RZ, -R4 ;  /* 0x000000ffff047224 */ /* 0x000fe400078e0a04 */
[----:B------:R-:W-:Y:S02]  /*36c0*/  VIADD R11, R0, 0x69 ;  /* 0x00000069000b7836 */ /* 0x000fe40000000000 */
[C---:B------:R-:W-:Y:S02]  /*36d0*/  IMAD R6, R8.reuse, R7, R6 ;  /* 0x0000000708067224 */ /* 0x040fe400078e0206 */
[----:B------:R-:W-:Y:S01]  /*36e0*/  IMAD.MOV R5, RZ, RZ, -R5 ;  /* 0x000000ffff057224 */ /* 0x000fe200078e0a05 */
[----:B------:R-:W-:Y:S01]  /*36f0*/  STL [R1+0x10cc], R11 ;  /* 0x0010cc0b01007387 */ /* 0x000fe20000100800 */
[C---:B------:R-:W-:Y:S01]  /*3700*/  IMAD R3, R8.reuse, R4, R3 ;  /* 0x0000000408037224 */ /* 0x040fe200078e0203 */
[----:B------:R-:W-:Y:S01]  /*3710*/  IABS R79, R11 ;  /* 0x0000000b004f7213 */ /* 0x000fe20000000000 */
[----:B------:R-:W-:Y:S01]  /*3720*/  IMAD R2, R8, R5, R2 ;  /* 0x0000000508027224 */ /* 0x000fe200078e0202 */
[----:B------:R0:W-:Y:S01]  /*3730*/  STL [R1+0x5bc], R6 ;  /* 0x0005bc0601007387 */ /* 0x0001e20000100800 */
[----:B------:R-:W-:-:S02]  /*3740*/  VIADD R4, R0, 0x6a ;  /* 0x0000006a00047836 */ /* 0x000fc40000000000 */
[C---:B------:R-:W-:Y:S01]  /*3750*/  IMAD.HI.U32 R5, R9.reuse, R79, RZ ;  /* 0x0000004f09057227 */ /* 0x040fe200078e00ff */
[----:B------:R1:W-:Y:S03]  /*3760*/  STL [R1+0x5d0], R3 ;  /* 0x0005d00301007387 */ /* 0x0003e60000100800 */
[C---:B------:R-:W-:Y:S01]  /*3770*/  VIADD R7, R0.reuse, 0x6c ;  /* 0x0000006c00077836 */ /* 0x040fe20000000000 */
[----:B------:R2:W-:Y:S01]  /*3780*/  STL [R1+0x5cc], R2 ;  /* 0x0005cc0201007387 */ /* 0x0005e20000100800 */
[----:B------:R-:W-:Y:S02]  /*3790*/  IMAD.MOV R5, RZ, RZ, -R5 ;  /* 0x000000ffff057224 */ /* 0x000fe400078e0a05 */
[----:B0-----:R-:W-:Y:S01]  /*37a0*/  IMAD.HI.U32 R6, R9, R78, RZ ;  /* 0x0000004e09067227 */ /* 0x001fe200078e00ff */
[----:B------:R0:W-:Y:S03]  /*37b0*/  STL [R1+0x10ac], R4 ;  /* 0x0010ac0401007387 */ /* 0x0001e60000100800 */
[----:B-1----:R-:W-:-:S02]  /*37c0*/  VIADD R3, R0, 0x6b ;  /* 0x0000006b00037836 */ /* 0x002fc40000000000 */
[----:B------:R-:W-:Y:S01]  /*37d0*/  IMAD R79, R8, R5, R79 ;  /* 0x00000005084f7224 */ /* 0x000fe200078e024f */
[----:B--2---:R-:W-:Y:S01]  /*37e0*/  IABS R2, R7 ;  /* 0x0000000700027213 */ /* 0x004fe20000000000 */
[----:B------:R-:W-:Y:S01]  /*37f0*/  IMAD.MOV R6, RZ, RZ, -R6 ;  /* 0x000000ffff067224 */ /* 0x000fe200078e0a06 */
[----:B------:R1:W-:Y:S01]  /*3800*/  STL [R1+0x10a8], R3 ;  /* 0x0010a80301007387 */ /* 0x0003e20000100800 */
[----:B------:R-:W-:Y:S01]  /*3810*/  VIADD R12, R0, 0x6d ;  /* 0x0000006d000c7836 */ /* 0x000fe20000000000 */
[----:B0-----:R-:W-:Y:S01]  /*3820*/  IABS R4, R4 ;  /* 0x0000000400047213 */ /* 0x001fe20000000000 */
[----:B------:R-:W-:Y:S01]  /*3830*/  IMAD R78, R8, R6, R78 ;  /* 0x00000006084e7224 */ /* 0x000fe200078e024e */
[----:B------:R0:W-:Y:S01]  /*3840*/  STL [R1+0x1118], R7 ;  /* 0x0011180701007387 */ /* 0x0001e20000100800 */
[----:B------:R-:W-:Y:S02]  /*3850*/  VIADD R11, R0, 0x6e ;  /* 0x0000006e000b7836 */ /* 0x000fe40000000000 */
[----:B------:R-:W-:Y:S01]  /*3860*/  IMAD.HI.U32 R6, R9, R2, RZ ;  /* 0x0000000209067227 */ /* 0x000fe200078e00ff */
[----:B------:R2:W-:Y:S01]  /*3870*/  STL [R1+0x10ec], R12 ;  /* 0x0010ec0c01007387 */ /* 0x0005e20000100800 */
[----:B-1----:R-:W-:-:S02]  /*3880*/  IABS R3, R3 ;  /* 0x0000000300037213 */ /* 0x002fc40000000000 */
[----:B------:R-:W-:Y:S01]  /*3890*/  IMAD.MOV R6, RZ, RZ, -R6 ;  /* 0x000000ffff067224 */ /* 0x000fe200078e0a06 */
[----:B------:R1:W-:Y:S01]  /*38a0*/  STL [R1+0x10f4], R11 ;  /* 0x0010f40b01007387 */ /* 0x0003e20000100800 */
[----:B------:R-:W-:Y:S02]  /*38b0*/  VIADD R26, R0, 0xd8 ;  /* 0x000000d8001a7836 */ /* 0x000fe40000000000 */
[----:B0-----:R-:W-:Y:S01]  /*38c0*/  IMAD.HI.U32 R7, R9, R4, RZ ;  /* 0x0000000409077227 */ /* 0x001fe200078e00ff */
[----:B--2---:R-:W-:-:S03]  /*38d0*/  IABS R12, R12 ;  /* 0x0000000c000c7213 */ /* 0x004fc60000000000 */
[----:B------:R-:W-:-:S04]  /*38e0*/  IMAD.HI.U32 R5, R9, R3, RZ ;  /* 0x0000000309057227 */ /* 0x000fc800078e00ff */
[----:B------:R-:W-:Y:S02]  /*38f0*/  IMAD.MOV R7, RZ, RZ, -R7 ;  /* 0x000000ffff077224 */ /* 0x000fe400078e0a07 */
[----:B------:R-:W-:Y:S02]  /*3900*/  IMAD.MOV R5, RZ, RZ, -R5 ;  /* 0x000000ffff057224 */ /* 0x000fe400078e0a05 */
[C---:B------:R-:W-:Y:S01]  /*3910*/  IMAD R13, R8.reuse, R7, R4 ;  /* 0x00000007080d7224 */ /* 0x040fe200078e0204 */
[----:B------:R-:W-:Y:S01]  /*3920*/  IABS R7, R11 ;  /* 0x0000000b00077213 */ /* 0x000fe20000000000 */
[C---:B------:R-:W-:Y:S02]  /*3930*/  IMAD R3, R8.reuse, R5, R3 ;  /* 0x0000000508037224 */ /* 0x040fe400078e0203 */
[----:B------:R-:W-:Y:S01]  /*3940*/  IMAD.MOV.U32 R4, RZ, RZ, R12 ;  /* 0x000000ffff047224 */ /* 0x000fe200078e000c */
[----:B------:R0:W-:Y:S01]  /*3950*/  STL [R1+0x5dc], R13 ;  /* 0x0005dc0d01007387 */ /* 0x0001e20000100800 */
[----:B------:R-:W-:-:S02]  /*3960*/  IMAD R2, R8, R6, R2 ;  /* 0x0000000608027224 */ /* 0x000fc400078e0202 */
[C---:B------:R-:W-:Y:S01]  /*3970*/  VIADD R12, R0.reuse, 0x6f ;  /* 0x0000006f000c7836 */ /* 0x040fe20000000000 */
[----:B------:R2:W-:Y:S01]  /*3980*/  STL [R1+0x5f4], R3 ;  /* 0x0005f40301007387 */ /* 0x0005e20000100800 */
[C---:B-1----:R-:W-:Y:S02]  /*3990*/  VIADD R11, R0.reuse, 0x70 ;  /* 0x00000070000b7836 */ /* 0x042fe40000000000 */
[C---:B------:R-:W-:Y:S01]  /*39a0*/  VIADD R5, R0.reuse, 0x71 ;  /* 0x0000007100057836 */ /* 0x040fe20000000000 */
[----:B------:R1:W-:Y:S01]  /*39b0*/  STL [R1+0x5fc], R2 ;  /* 0x0005fc0201007387 */ /* 0x0003e20000100800 */
[C---:B------:R-:W-:Y:S02]  /*39c0*/  VIADD R25, R0.reuse, 0xd9 ;  /* 0x000000d900197836 */ /* 0x040fe40000000000 */
[C---:B0-----:R-:W-:Y:S01]  /*39d0*/  VIADD R13, R0.reuse, 0x74 ;  /* 0x00000074000d7836 */ /* 0x041fe20000000000 */
[----:B------:R0:W-:Y:S01]  /*39e0*/  STL [R1+0x10c8], R12 ;  /* 0x0010c80c01007387 */ /* 0x0001e20000100800 */
[----:B------:R-:W-:-:S02]  /*39f0*/  VIADD R24, R0, 0xe0 ;  /* 0x000000e000187836 */ /* 0x000fc40000000000 */
[----:B--2---:R-:W-:Y:S01]  /*3a00*/  IMAD.MOV.U32 R3, RZ, RZ, R7 ;  /* 0x000000ffff037224 */ /* 0x004fe200078e0007 */
[----:B------:R-:W-:Y:S01]  /*3a10*/  STL [R1+0x10c4], R11 ;  /* 0x0010c40b01007387 */ /* 0x000fe20000100800 */
[C---:B------:R-:W-:Y:S01]  /*3a20*/  IMAD.HI.U32 R7, R9.reuse, R4, RZ ;  /* 0x0000000409077227 */ /* 0x040fe200078e00ff */
[----:B-1----:R-:W-:Y:S02]  /*3a30*/  IABS R2, R12 ;  /* 0x0000000c00027213 */ /* 0x002fe40000000000 */
[----:B------:R1:W-:Y:S01]  /*3a40*/  STL [R1+0x1108], R5 ;  /* 0x0011080501007387 */ /* 0x0003e20000100800 */
[----:B------:R-:W-:Y:S01]  /*3a50*/  IMAD.MOV R7, RZ, RZ, -R7 ;  /* 0x000000ffff077224 */ /* 0x000fe200078e0a07 */
[----:B0-----:R-:W-:Y:S01]  /*3a60*/  IABS R12, R11 ;  /* 0x0000000b000c7213 */ /* 0x001fe20000000000 */
[----:B------:R-:W-:-:S04]  /*3a70*/  IMAD.HI.U32 R6, R9, R3, RZ ;  /* 0x0000000309067227 */ /* 0x000fc800078e00ff */
[----:B------:R-:W-:Y:S02]  /*3a80*/  IMAD R7, R8, R7, R4 ;  /* 0x0000000708077224 */ /* 0x000fe400078e0204 */
[----:B------:R-:W-:Y:S01]  /*3a90*/  IMAD.MOV R6, RZ, RZ, -R6 ;  /* 0x000000ffff067224 */ /* 0x000fe200078e0a06 */
[----:B-1----:R-:W-:Y:S01]  /*3aa0*/  IABS R5, R5 ;  /* 0x0000000500057213 */ /* 0x002fe20000000000 */
[----:B------:R-:W-:Y:S01]  /*3ab0*/  IMAD.MOV.U32 R4, RZ, RZ, R12 ;  /* 0x000000ffff047224 */ /* 0x000fe200078e000c */
[----:B------:R0:W-:Y:S01]  /*3ac0*/  STL [R1+0x604], R7 ;  /* 0x0006040701007387 */ /* 0x0001e20000100800 */
[----:B------:R-:W-:-:S04]  /*3ad0*/  IMAD.HI.U32 R12, R9, R2, RZ ;  /* 0x00000002090c7227 */ /* 0x000fc800078e00ff */
[----:B------:R-:W-:Y:S02]  /*3ae0*/  IMAD R3, R8, R6, R3 ;  /* 0x0000000608037224 */ /* 0x000fe400078e0203 */
[----:B------:R-:W-:Y:S02]  /*3af0*/  IMAD.MOV R12, RZ, RZ, -R12 ;  /* 0x000000ffff0c7224 */ /* 0x000fe400078e0a0c */
[C---:B------:R-:W-:Y:S01]  /*3b00*/  VIADD R11, R0.reuse, 0x73 ;  /* 0x00000073000b7836 */ /* 0x040fe20000000000 */
[----:B------:R1:W-:Y:S01]  /*3b10*/  STL [R1+0x610], R3 ;  /* 0x0006100301007387 */ /* 0x0003e20000100800 */
[----:B0-----:R-:W-:Y:S02]  /*3b20*/  VIADD R7, R0, 0x72 ;  /* 0x0000007200077836 */ /* 0x001fe40000000000 */
[----:B------:R-:W-:Y:S01]  /*3b30*/  IMAD R12, R8, R12, R2 ;  /* 0x0000000c080c7224 */ /* 0x000fe200078e0202 */
[----:B------:R-:W-:Y:S01]  /*3b40*/  IABS R2, R11 ;  /* 0x0000000b00027213 */ /* 0x000fe20000000000 */
[C---:B------:R-:W-:Y:S01]  /*3b50*/  IMAD.HI.U32 R6, R9.reuse, R4, RZ ;  /* 0x0000000409067227 */ /* 0x040fe200078e00ff */
[----:B------:R0:W-:Y:S03]  /*3b60*/  STL [R1+0x10e8], R7 ;  /* 0x0010e80701007387 */ /* 0x0001e60000100800 */
[----:B------:R-:W-:Y:S01]  /*3b70*/  IMAD.MOV R6, RZ, RZ, -R6 ;  /* 0x000000ffff067224 */ /* 0x000fe200078e0a06 */
[----:B------:R2:W-:Y:S01]  /*3b80*/  STL [R1+0x10e4], R11 ;  /* 0x0010e40b01007387 */ /* 0x0005e20000100800 */
[----:B-1----:R-:W-:-:S03]  /*3b90*/  IMAD.HI.U32 R3, R9, R5, RZ ;  /* 0x0000000509037227 */ /* 0x002fc600078e00ff */
[----:B------:R1:W-:Y:S01]  /*3ba0*/  STL [R1+0x60c], R12 ;  /* 0x00060c0c01007387 */ /* 0x0003e20000100800 */
[----:B------:R-:W-:Y:S01]  /*3bb0*/  IMAD.MOV R3, RZ, RZ, -R3 ;  /* 0x000000ffff037224 */ /* 0x000fe200078e0a03 */
[----:B0-----:R-:W-:Y:S01]  /*3bc0*/  IABS R7, R7 ;  /* 0x0000000700077213 */ /* 0x001fe20000000000 */
[----:B------:R-:W-:Y:S01]  /*3bd0*/  IMAD R4, R8, R6, R4 ;  /* 0x0000000608047224 */ /* 0x000fe200078e0204 */
[----:B------:R0:W-:Y:S01]  /*3be0*/  STL [R1+0x1120], R13 ;  /* 0x0011200d01007387 */ /* 0x0001e20000100800 */
[----:B------:R-:W-:-:S03]  /*3bf0*/  IMAD.HI.U32 R6, R9, R2, RZ ;  /* 0x0000000209067227 */ /* 0x000fc600078e00ff */
[----:B------:R3:W-:Y:S01]  /*3c00*/  STL [R1+0x1114], R18 ;  /* 0x0011141201007387 */ /* 0x0007e20000100800 */
[----:B--2---:R-:W-:Y:S02]  /*3c10*/  VIADD R11, R0, 0x76 ;  /* 0x00000076000b7836 */ /* 0x004fe40000000000 */
[----:B-1----:R-:W-:Y:S01]  /*3c20*/  IMAD.HI.U32 R12, R9, R7, RZ ;  /* 0x00000007090c7227 */ /* 0x002fe200078e00ff */
[----:B0-----:R-:W-:-:S03]  /*3c30*/  IABS R13, R13 ;  /* 0x0000000d000d7213 */ /* 0x001fc60000000000 */
[----:B------:R-:W-:Y:S01]  /*3c40*/  IMAD.MOV R12, RZ, RZ, -R12 ;  /* 0x000000ffff0c7224 */ /* 0x000fe200078e0a0c */
[----:B------:R0:W-:Y:S01]  /*3c50*/  STL [R1+0x1130], R11 ;  /* 0x0011300b01007387 */ /* 0x0001e20000100800 */
[----:B------:R-:W-:Y:S01]  /*3c60*/  IMAD R5, R8, R3, R5 ;  /* 0x0000000308057224 */ /* 0x000fe200078e0205 */
[----:B------:R-:W-:Y:S01]  /*3c70*/  IABS R3, R11 ;  /* 0x0000000b00037213 */ /* 0x000fe20000000000 */
[----:B------:R-:W-:Y:S02]  /*3c80*/  IMAD.MOV R6, RZ, RZ, -R6 ;  /* 0x000000ffff067224 */ /* 0x000fe400078e0a06 */
[----:B---3--:R-:W-:Y:S02]  /*3c90*/  VIADD R18, R0, 0x77 ;  /* 0x0000007700127836 */ /* 0x008fe40000000000 */
[----:B------:R-:W-:Y:S02]  /*3ca0*/  IMAD R6, R8, R6, R2 ;  /* 0x0000000608067224 */ /* 0x000fe400078e0202 */
[----:B------:R-:W-:-:S02]  /*3cb0*/  VIADD R23, R0, 0xe1 ;  /* 0x000000e100177836 */ /* 0x000fc40000000000 */
[----:B0-----:R-:W-:Y:S02]  /*3cc0*/  IMAD R11, R8, R12, R7 ;  /* 0x0000000c080b7224 */ /* 0x001fe400078e0207 */
[----:B------:R-:W-:Y:S02]  /*3cd0*/  IMAD.MOV.U32 R7, RZ, RZ, R37 ;  /* 0x000000ffff077224 */ /* 0x000fe400078e0025 */
[C---:B------:R-:W-:Y:S01]  /*3ce0*/  IMAD.HI.U32 R12, R9.reuse, R13, RZ ;  /* 0x0000000d090c7227 */ /* 0x040fe200078e00ff */
[----:B------:R-:W-:Y:S03]  /*3cf0*/  STL [R1+0x620], R11 ;  /* 0x0006200b01007387 */ /* 0x000fe60000100800 */
[C---:B------:R-:W-:Y:S01]  /*3d00*/  IMAD.HI.U32 R2, R9.reuse, R7, RZ ;  /* 0x0000000709027227 */ /* 0x040fe200078e00ff */
[----:B------:R0:W-:Y:S03]  /*3d10*/  STL [R1+0x61c], R6 ;  /* 0x00061c0601007387 */ /* 0x0001e60000100800 */
[----:B------:R-:W-:Y:S01]  /*3d20*/  IMAD.HI.U32 R37, R9, R3, RZ ;  /* 0x0000000309257227 */ /* 0x000fe200078e00ff */
[----:B------:R1:W-:Y:S03]  /*3d30*/  STL [R1+0x10fc], R18 ;  /* 0x0010fc1201007387 */ /* 0x0003e60000100800 */
[----:B------:R-:W-:-:S02]  /*3d40*/  IMAD.MOV R12, RZ, RZ, -R12 ;  /* 0x000000ffff0c7224 */ /* 0x000fc400078e0a0c */
[----:B------:R-:W-:Y:S01]  /*3d50*/  IMAD.MOV R2, RZ, RZ, -R2 ;  /* 0x000000ffff027224 */ /* 0x000fe200078e0a02 */
[----:B0-----:R-:W-:Y:S01]  /*3d60*/  IABS R6, R18 ;  /* 0x0000001200067213 */ /* 0x001fe20000000000 */
[----:B------:R-:W-:Y:S02]  /*3d70*/  VIADD R11, R0, 0x78 ;  /* 0x00000078000b7836 */ /* 0x000fe40000000000 */
[----:B------:R-:W-:Y:S02]  /*3d80*/  IMAD.MOV R37, RZ, RZ, -R37 ;  /* 0x000000ffff257224 */ /* 0x000fe400078e0a25 */
[C---:B------:R-:W-:Y:S01]  /*3d90*/  IMAD R12, R8.reuse, R12, R13 ;  /* 0x0000000c080c7224 */ /* 0x040fe200078e020d */
[----:B------:R0:W-:Y:S01]  /*3da0*/  STL [R1+0x10f8], R11 ;  /* 0x0010f80b01007387 */ /* 0x0001e20000100800 */
[C---:B------:R-:W-:Y:S01]  /*3db0*/  IMAD R7, R8.reuse, R2, R7 ;  /* 0x0000000208077224 */ /* 0x040fe200078e0207 */
[----:B------:R-:W-:Y:S01]  /*3dc0*/  IABS R40, R11 ;  /* 0x0000000b00287213 */ /* 0x000fe20000000000 */
[----:B------:R-:W-:Y:S01]  /*3dd0*/  IMAD R3, R8, R37, R3 ;  /* 0x0000002508037224 */ /* 0x000fe200078e0203 */
[----:B------:R2:W-:Y:S01]  /*3de0*/  STL [R1+0x63c], R12 ;  /* 0x00063c0c01007387 */ /* 0x0005e20000100800 */
[----:B------:R-:W-:-:S02]  /*3df0*/  VIADD R2, R0, 0x79 ;  /* 0x0000007900027836 */ /* 0x000fc40000000000 */
[C---:B-1----:R-:W-:Y:S01]  /*3e00*/  VIADD R18, R0.reuse, 0x7c ;  /* 0x0000007c00127836 */ /* 0x042fe20000000000 */
[----:B------:R1:W-:Y:S01]  /*3e10*/  STL [R1+0x644], R7 ;  /* 0x0006440701007387 */ /* 0x0003e20000100800 */
[----:B------:R-:W-:Y:S01]  /*3e20*/  IMAD.HI.U32 R38, R91, R39, RZ ;  /* 0x000000275b267227 */ /* 0x000fe200078e00ff */
[----:B------:R-:W-:Y:S02]  /*3e30*/  IABS R41, R2 ;  /* 0x0000000200297213 */ /* 0x000fe40000000000 */
[----:B------:R3:W-:Y:S01]  /*3e40*/  STL [R1+0x64c], R3 ;  /* 0x00064c0301007387 */ /* 0x0007e20000100800 */
[C---:B0-----:R-:W-:Y:S02]  /*3e50*/  VIADD R11, R0.reuse, 0x7b ;  /* 0x0000007b000b7836 */ /* 0x041fe40000000000 */
[----:B--2---:R-:W-:Y:S01]  /*3e60*/  VIADD R12, R0, 0x7a ;  /* 0x0000007a000c7836 */ /* 0x004fe20000000000 */
[----:B------:R0:W-:Y:S01]  /*3e70*/  STL [R1+0x110c], R2 ;  /* 0x00110c0201007387 */ /* 0x0001e20000100800 */
[----:B------:R-:W-:-:S03]  /*3e80*/  IMAD.HI.U32 R13, R9, R41, RZ ;  /* 0x00000029090d7227 */ /* 0x000fc600078e00ff */
[----:B------:R2:W-:Y:S01]  /*3e90*/  STL [R1+0x1110], R12 ;  /* 0x0011100c01007387 */ /* 0x0005e20000100800 */
[C---:B-1----:R-:W-:Y:S01]  /*3ea0*/  IMAD.HI.U32 R7, R9.reuse, R6, RZ ;  /* 0x0000000609077227 */ /* 0x042fe200078e00ff */
[----:B---3--:R-:W-:Y:S02]  /*3eb0*/  IABS R3, R11 ;  /* 0x0000000b00037213 */ /* 0x008fe40000000000 */
[----:B------:R1:W-:Y:S01]  /*3ec0*/  STL [R1+0x111c], R11 ;  /* 0x00111c0b01007387 */ /* 0x0003e20000100800 */
[----:B------:R-:W-:Y:S02]  /*3ed0*/  IMAD.MOV R7, RZ, RZ, -R7 ;  /* 0x000000ffff077224 */ /* 0x000fe400078e0a07 */
[----:B0-----:R-:W-:Y:S01]  /*3ee0*/  IMAD.HI.U32 R2, R9, R40, RZ ;  /* 0x0000002809027227 */ /* 0x001fe200078e00ff */
[----:B--2---:R-:W-:-:S03]  /*3ef0*/  IABS R12, R12 ;  /* 0x0000000c000c7213 */ /* 0x004fc60000000000 */
[----:B------:R-:W-:Y:S02]  /*3f00*/  IMAD R7, R8, R7, R6 ;  /* 0x0000000708077224 */ /* 0x000fe400078e0206 */
[----:B------:R-:W-:Y:S02]  /*3f10*/  IMAD.MOV R2, RZ, RZ, -R2 ;  /* 0x000000ffff027224 */ /* 0x000fe400078e0a02 */
[----:B------:R-:W-:Y:S01]  /*3f20*/  IMAD.MOV.U32 R6, RZ, RZ, R12 ;  /* 0x000000ffff067224 */ /* 0x000fe200078e000c */
[----:B------:R0:W-:Y:S01]  /*3f30*/  STL [R1+0x320], R7 ;  /* 0x0003200701007387 */ /* 0x0001e20000100800 */
[----:B------:R-:W-:-:S03]  /*3f40*/  IMAD.HI.U32 R12, R9, R3, RZ ;  /* 0x00000003090c7227 */ /* 0x000fc600078e00ff */
[----:B------:R2:W-:Y:S01]  /*3f50*/  STL [R1+0x1150], R18 ;  /* 0x0011501201007387 */ /* 0x0005e20000100800 */
[----:B------:R-:W-:Y:S02]  /*3f60*/  IMAD.MOV R13, RZ, RZ, -R13 ;  /* 0x000000ffff0d7224 */ /* 0x000fe400078e0a0d */
[----:B-1----:R-:W-:Y:S02]  /*3f70*/  VIADD R11, R0, 0x7d ;  /* 0x0000007d000b7836 */ /* 0x002fe40000000000 */
[----:B------:R-:W-:Y:S01]  /*3f80*/  IMAD R40, R8, R2, R40 ;  /* 0x0000000208287224 */ /* 0x000fe200078e0228 */
[----:B------:R-:W-:Y:S01]  /*3f90*/  IABS R2, R18 ;  /* 0x0000001200027213 */ /* 0x000fe20000000000 */
[----:B0-----:R-:W-:Y:S01]  /*3fa0*/  IMAD.HI.U32 R7, R9, R6, RZ ;  /* 0x0000000609077227 */ /* 0x001fe200078e00ff */
[----:B------:R0:W-:Y:S03]  /*3fb0*/  STL [R1+0x114c], R11 ;  /* 0x00114c0b01007387 */ /* 0x0001e60000100800 */
[----:B------:R-:W-:-:S02]  /*3fc0*/  IMAD.MOV R7, RZ, RZ, -R7 ;  /* 0x000000ffff077224 */ /* 0x000fc400078e0a07 */
[----:B------:R-:W-:Y:S02]  /*3fd0*/  IMAD.MOV R12, RZ, RZ, -R12 ;  /* 0x000000ffff0c7224 */ /* 0x000fe400078e0a0c */
[----:B------:R-:W-:Y:S01]  /*3fe0*/  IMAD R41, R8, R13, R41 ;  /* 0x0000000d08297224 */ /* 0x000fe200078e0229 */
[----:B------:R-:W-:Y:S01]  /*3ff0*/  IABS R13, R11 ;  /* 0x0000000b000d7213 */ /* 0x000fe20000000000 */
[----:B--2---:R-:W-:Y:S02]  /*4000*/  VIADD R18, R0, 0x7f ;  /* 0x0000007f00127836 */ /* 0x004fe40000000000 */
[C---:B0-----:R-:W-:Y:S02]  /*4010*/  IMAD R11, R8.reuse, R7, R6 ;  /* 0x00000007080b7224 */ /* 0x041fe400078e0206 */
[----:B------:R-:W-:Y:S02]  /*4020*/  IMAD R7, R8, R12, R3 ;  /* 0x0000000c08077224 */ /* 0x000fe400078e0203 */
[----:B------:R-:W-:Y:S01]  /*4030*/  VIADD R6, R0, 0x7e ;  /* 0x0000007e00067836 */ /* 0x000fe20000000000 */
[----:B------:R0:W-:Y:S01]  /*4040*/  STL [R1+0x31c], R11 ;  /* 0x00031c0b01007387 */ /* 0x0001e20000100800 */
[----:B------:R-:W-:-:S03]  /*4050*/  IMAD.HI.U32 R12, R9, R2, RZ ;  /* 0x00000002090c7227 */ /* 0x000fc600078e00ff */
[----:B------:R1:W-:Y:S01]  /*4060*/  STL [R1+0x318], R7 ;  /* 0x0003180701007387 */ /* 0x0003e20000100800 */
[----:B------:R-:W-:Y:S01]  /*4070*/  IMAD.MOV.U32 R3, RZ, RZ, R13 ;  /* 0x000000ffff037224 */ /* 0x000fe200078e000d */
[----:B------:R-:W-:Y:S01]  /*4080*/  IABS R13, R18 ;  /* 0x00000012000d7213 */ /* 0x000fe20000000000 */
[----:B------:R-:W-:Y:S01]  /*4090*/  IMAD.MOV R12, RZ, RZ, -R12 ;  /* 0x000000ffff0c7224 */ /* 0x000fe200078e0a0c */
[----:B------:R2:W-:Y:S01]  /*40a0*/  STL [R1+0x1134], R6 ;  /* 0x0011340601007387 */ /* 0x0005e20000100800 */
[----:B------:R-:W-:Y:S02]  /*40b0*/  IMAD.MOV R38, RZ, RZ, -R38 ;  /* 0x000000ffff267224 */ /* 0x000fe400078e0a26 */
[----:B0-----:R-:W-:Y:S01]  /*40c0*/  VIADD R11, R0, 0x80 ;  /* 0x00000080000b7836 */ /* 0x001fe20000000000 */
[----:B------:R0:W-:Y:S01]  /*40d0*/  STL [R1+0x1138], R18 ;  /* 0x0011381201007387 */ /* 0x0001e20000100800 */
[----:B------:R-:W-:Y:S01]  /*40e0*/  IMAD R39, R15, R38, R39 ;  /* 0x000000260f277224 */ /* 0x000fe200078e0227 */
[----:B-1----:R-:W-:-:S02]  /*40f0*/  IABS R7, R6 ;  /* 0x0000000600077213 */ /* 0x002fc40000000000 */
[----:B------:R1:W-:Y:S01]  /*4100*/  STL [R1+0x113c], R11 ;  /* 0x00113c0b01007387 */ /* 0x0003e20000100800 */
[----:B------:R-:W-:Y:S01]  /*4110*/  IABS R42, R11 ;  /* 0x0000000b002a7213 */ /* 0x000fe20000000000 */
[----:B--2---:R-:W-:Y:S01]  /*4120*/  IMAD.HI.U32 R6, R9, R3, RZ ;  /* 0x0000000309067227 */ /* 0x004fe200078e00ff */
[----:B------:R-:W-:-:S03]  /*4130*/  ISETP.GT.U32.AND P0, PT, R15, R39, PT ;  /* 0x000000270f00720c */ /* 0x000fc60003f04070 */
[----:B------:R-:W-:Y:S02]  /*4140*/  IMAD.MOV R6, RZ, RZ, -R6 ;  /* 0x000000ffff067224 */ /* 0x000fe400078e0a06 */
[----:B0-----:R-:W-:Y:S02]  /*4150*/  VIADD R18, R0, 0x84 ;  /* 0x0000008400127836 */ /* 0x001fe40000000000 */
[----:B-1----:R-:W-:Y:S02]  /*4160*/  IMAD R11, R8, R12, R2 ;  /* 0x0000000c080b7224 */ /* 0x002fe400078e0202 */
[----:B------:R-:W-:-:S03]  /*4170*/  IMAD.HI.U32 R12, R9, R7, RZ ;  /* 0x00000007090c7227 */ /* 0x000fc600078e00ff */
[----:B------:R0:W-:Y:S01]  /*4180*/  STL [R1+0x314], R11 ;  /* 0x0003140b01007387 */ /* 0x0001e20000100800 */
[----:B------:R-:W-:Y:S02]  /*4190*/  IMAD.MOV.U32 R2, RZ, RZ, R13 ;  /* 0x000000ffff027224 */ /* 0x000fe400078e000d */
[----:B------:R-:W-:Y:S02]  /*41a0*/  IMAD R6, R8, R6, R3 ;  /* 0x0000000608067224 */ /* 0x000fe400078e0203 */
[----:B------:R-:W-:Y:S02]  /*41b0*/  IMAD.MOV R12, RZ, RZ, -R12 ;  /* 0x000000ffff0c7224 */ /* 0x000fe400078e0a0c */
[----:B------:R-:W-:Y:S01]  /*41c0*/  IMAD.HI.U32 R3, R9, R2, RZ ;  /* 0x0000000209037227 */ /* 0x000fe200078e00ff */
[----:B------:R1:W-:Y:S03]  /*41d0*/  STL [R1+0x310], R6 ;  /* 0x0003100601007387 */ /* 0x0003e60000100800 */
[----:B------:R-:W-:-:S02]  /*41e0*/  VIADD R13, R0, 0x81 ;  /* 0x00000081000d7836 */ /* 0x000fc40000000000 */
[----:B0-----:R-:W-:Y:S02]  /*41f0*/  VIADD R11, R0, 0x82 ;  /* 0x00000082000b7836 */ /* 0x001fe40000000000 */
[C---:B------:R-:W-:Y:S01]  /*4200*/  IMAD R12, R8.reuse, R12, R7 ;  /* 0x0000000c080c7224 */ /* 0x040fe200078e0207 */
[----:B------:R0:W-:Y:S01]  /*4210*/  STL [R1+0x1144], R13 ;  /* 0x0011440d01007387 */ /* 0x0001e20000100800 */
[----:B------:R-:W-:Y:S01]  /*4220*/  IMAD.MOV R3, RZ, RZ, -R3 ;  /* 0x000000ffff037224 */ /* 0x000fe200078e0a03 */
[----:B------:R-:W-:Y:S01]  /*4230*/  IABS R7, R11 ;  /* 0x0000000b00077213 */ /* 0x000fe20000000000 */
[----:B-1----:R-:W-:Y:S01]  /*4240*/  IMAD.HI.U32 R6, R9, R42, RZ ;  /* 0x0000002a09067227 */ /* 0x002fe200078e00ff */
[----:B------:R1:W-:Y:S01]  /*4250*/  STL [R1+0x1148], R11 ;  /* 0x0011480b01007387 */ /* 0x0003e20000100800 */
[----:B------:R-:W-:Y:S02]  /*4260*/  IABS R43, R13 ;  /* 0x0000000d002b7213 */ /* 0x000fe40000000000 */
[----:B------:R-:W-:Y:S01]  /*4270*/  IMAD R2, R8, R3, R2 ;  /* 0x0000000308027224 */ /* 0x000fe200078e0202 */
[----:B------:R2:W-:Y:S01]  /*4280*/  STL [R1+0x30c], R12 ;  /* 0x00030c0c01007387 */ /* 0x0005e20000100800 */
[----:B------:R-:W-:-:S02]  /*4290*/  IMAD.MOV R6, RZ, RZ, -R6 ;  /* 0x000000ffff067224 */ /* 0x000fc400078e0a06 */
[----:B0-----:R-:W-:Y:S01]  /*42a0*/  IMAD.HI.U32 R13, R9, R43, RZ ;  /* 0x0000002b090d7227 */ /* 0x001fe200078e00ff */
[----:B------:R0:W-:Y:S03]  /*42b0*/  STL [R1+0x308], R2 ;  /* 0x0003080201007387 */ /* 0x0001e60000100800 */
[C---:B-1----:R-:W-:Y:S02]  /*42c0*/  VIADD R11, R0.reuse, 0x85 ;  /* 0x00000085000b7836 */ /* 0x042fe40000000000 */
[----:B------:R-:W-:Y:S02]  /*42d0*/  IMAD.MOV R13, RZ, RZ, -R13 ;  /* 0x000000ffff0d7224 */ /* 0x000fe400078e0a0d */
[----:B--2---:R-:W-:Y:S01]  /*42e0*/  VIADD R12, R0, 0x83 ;  /* 0x00000083000c7836 */ /* 0x004fe20000000000 */
[----:B------:R-:W-:Y:S01]  /*42f0*/  IABS R3, R11 ;  /* 0x0000000b00037213 */ /* 0x000fe20000000000 */
[C---:B------:R-:W-:Y:S01]  /*4300*/  IMAD R42, R8.reuse, R6, R42 ;  /* 0x00000006082a7224 */ /* 0x040fe200078e022a */
[----:B------:R-:W-:Y:S01]  /*4310*/  IABS R6, R18 ;  /* 0x0000001200067213 */ /* 0x000fe20000000000 */
[----:B------:R-:W-:Y:S01]  /*4320*/  IMAD R43, R8, R13, R43 ;  /* 0x0000000d082b7224 */ /* 0x000fe200078e022b */
[----:B------:R1:W-:Y:S01]  /*4330*/  STL [R1+0x112c], R12 ;  /* 0x00112c0c01007387 */ /* 0x0003e20000100800 */
[----:B0-----:R-:W-:Y:S01]  /*4340*/  IABS R2, R12 ;  /* 0x0000000c00027213 */ /* 0x001fe20000000000 */
[----:B------:R-:W-:-:S02]  /*4350*/  @!P0 IMAD.IADD R39, R39, 0x1, -R15 ;  /* 0x0000000127278824 */ /* 0x000fc400078e0a0f */
[----:B------:R0:W-:Y:S02]  /*4360*/  STL [R1+0x1174], R18 ;  /* 0x0011741201007387 */ /* 0x0001e40000100800 */
[----:B------:R-:W-:Y:S01]  /*4370*/  IMAD.HI.U32 R13, R9, R2, RZ ;  /* 0x00000002090d7227 */ /* 0x000fe200078e00ff */
[----:B------:R-:W-:Y:S01]  /*4380*/  ISETP.GT.U32.AND P0, PT, R15, R39, PT ;  /* 0x000000270f00720c */ /* 0x000fe20003f04070 */
[----:B------:R2:W-:Y:S02]  /*4390*/  STL [R1+0x1170], R11 ;  /* 0x0011700b01007387 */ /* 0x0005e40000100800 */
[----:B-1----:R-:W-:-:S04]  /*43a0*/  IMAD.HI.U32 R12, R9, R7, RZ ;  /* 0x00000007090c7227 */ /* 0x002fc800078e00ff */
[----:B------:R-:W-:Y:S02]  /*43b0*/  IMAD.MOV R12, RZ, RZ, -R12 ;  /* 0x000000ffff0c7224 */ /* 0x000fe400078e0a0c */
[----:B0-----:R-:W-:Y:S02]  /*43c0*/  VIADD R18, R0, 0x86 ;  /* 0x0000008600127836 */ /* 0x001fe40000000000 */
[----:B--2---:R-:W-:Y:S02]  /*43d0*/  IMAD R11, R8, R12, R7 ;  /* 0x0000000c080b7224 */ /* 0x004fe400078e0207 */
[C---:B------:R-:W-:Y:S01]  /*43e0*/  IMAD.HI.U32 R7, R9.reuse, R6, RZ ;  /* 0x0000000609077227 */ /* 0x040fe200078e00ff */
[----:B------:R-:W-:Y:S02]  /*43f0*/  IABS R37, R18 ;  /* 0x0000001200257213 */ /* 0x000fe40000000000 */
[----:B------:R0:W-:Y:S01]  /*4400*/  STL [R1+0x2ac], R11 ;  /* 0x0002ac0b01007387 */ /* 0x0001e20000100800 */
[----:B------:R-:W-:-:S03]  /*4410*/  IMAD.HI.U32 R12, R9, R3, RZ ;  /* 0x00000003090c7227 */ /* 0x000fc600078e00ff */
[----:B------:R1:W-:Y:S01]  /*4420*/  STL [R1+0x1158], R18 ;  /* 0x0011581201007387 */ /* 0x0003e20000100800 */
[----:B------:R-:W-:Y:S02]  /*4430*/  IMAD.MOV R13, RZ, RZ, -R13 ;  /* 0x000000ffff0d7224 */ /* 0x000fe400078e0a0d */
[----:B------:R-:W-:Y:S02]  /*4440*/  IMAD.MOV R7, RZ, RZ, -R7 ;  /* 0x000000ffff077224 */ /* 0x000fe400078e0a07 */
[----:B------:R-:W-:Y:S02]  /*4450*/  IMAD.MOV R12, RZ, RZ, -R12 ;  /* 0x000000ffff0c7224 */ /* 0x000fe400078e0a0c */
[----:B0-----:R-:W-:Y:S02]  /*4460*/  VIADD R11, R0, 0x87 ;  /* 0x00000087000b7836 */ /* 0x001fe40000000000 */
[----:B-1----:R-:W-:-:S03]  /*4470*/  IMAD R18, R8, R13, R2 ;  /* 0x0000000d08127224 */ /* 0x002fc600078e0202 */
[----:B------:R0:W-:Y:S01]  /*4480*/  STL [R1+0x115c], R11 ;  /* 0x00115c0b01007387 */ /* 0x0001e20000100800 */
[----:B------:R-:W-:Y:S01]  /*4490*/  IABS R13, R11 ;  /* 0x0000000b000d7213 */ /* 0x000fe20000000000 */
[----:B------:R-:W-:Y:S02]  /*44a0*/  IMAD.MOV.U32 R2, RZ, RZ, R37 ;  /* 0x000000ffff027224 */ /* 0x000fe400078e0025 */
[----:B------:R-:W-:Y:S01]  /*44b0*/  STL [R1+0x1cc], R18 ;  /* 0x0001cc1201007387 */ /* 0x000fe20000100800 */
        /* <DEDUP_REMOVED lines=10> */
[C---:B------:R-:W-:Y:S02]  /*4560*/  VIADD R13, R0.reuse, 0x8b ;  /* 0x0000008b000d7836 */ /* 0x040fe40000000000 */
[C---:B0-----:R-:W-:Y:S02]  /*4570*/  VIADD R11, R0.reuse, 0x89 ;  /* 0x00000089000b7836 */ /* 0x041fe40000000000 */
[C---:B------:R-:W-:Y:S02]  /*4580*/  VIADD R18, R0.reuse, 0x8e ;  /* 0x0000008e00127836 */ /* 0x040fe40000000000 */
[----:B-1----:R-:W-:Y:S01]  /*4590*/  VIADD R7, R0, 0x8a ;  /* 0x0000008a00077836 */ /* 0x002fe20000000000 */
[----:B------:R0:W-:Y:S01]  /*45a0*/  STL [R1+0x1168], R11 ;  /* 0x0011680b01007387 */ /* 0x0001e20000100800 */
[----:B------:R-:W-:Y:S01]  /*45b0*/  IABS R45, R11 ;  /* 0x0000000b002d7213 */ /* 0x000fe20000000000 */
[----:B--2---:R-:W-:Y:S01]  /*45c0*/  IMAD.HI.U32 R6, R9, R3, RZ ;  /* 0x0000000309067227 */ /* 0x004fe200078e00ff */
[----:B------:R-:W-:Y:S01]  /*45d0*/  IABS R37, R18 ;  /* 0x0000001200257213 */ /* 0x000fe20000000000 */
[----:B------:R1:W-:Y:S02]  /*45e0*/  STL [R1+0x116c], R7 ;  /* 0x00116c0701007387 */ /* 0x0003e40000100800 */
[----:B------:R-:W-:-:S02]  /*45f0*/  IMAD.MOV R6, RZ, RZ, -R6 ;  /* 0x000000ffff067224 */ /* 0x000fc400078e0a06 */
[C---:B0-----:R-:W-:Y:S02]  /*4600*/  IMAD R11, R8.reuse, R12, R2 ;  /* 0x0000000c080b7224 */ /* 0x041fe400078e0202 */
[----:B------:R-:W-:Y:S01]  /*4610*/  IMAD R3, R8, R6, R3 ;  /* 0x0000000608037224 */ /* 0x000fe200078e0203 */
[----:B-1----:R-:W-:Y:S02]  /*4620*/  IABS R7, R7 ;  /* 0x0000000700077213 */ /* 0x002fe40000000000 */
[----:B------:R0:W-:Y:S01]  /*4630*/  STL [R1+0x1a4], R11 ;  /* 0x0001a40b01007387 */ /* 0x0001e20000100800 */
[----:B------:R-:W-:-:S03]  /*4640*/  IMAD.HI.U32 R12, R9, R45, RZ ;  /* 0x0000002d090c7227 */ /* 0x000fc600078e00ff */
[----:B------:R1:W-:Y:S01]  /*4650*/  STL [R1+0x1a0], R3 ;  /* 0x0001a00301007387 */ /* 0x0003e20000100800 */
[----:B------:R-:W-:Y:S02]  /*4660*/  IMAD.MOV.U32 R2, RZ, RZ, R7 ;  /* 0x000000ffff027224 */ /* 0x000fe400078e0007 */
[C---:B------:R-:W-:Y:S01]  /*4670*/  IMAD.HI.U32 R7, R9.reuse, R44, RZ ;  /* 0x0000002c09077227 */ /* 0x040fe200078e00ff */
[----:B------:R2:W-:Y:S03]  /*4680*/  STL [R1+0x1154], R13 ;  /* 0x0011540d01007387 */ /* 0x0005e60000100800 */
[----:B------:R-:W-:Y:S02]  /*4690*/  IMAD.MOV R7, RZ, RZ, -R7 ;  /* 0x000000ffff077224 */ /* 0x000fe400078e0a07 */
[----:B0-----:R-:W-:Y:S01]  /*46a0*/  VIADD R11, R0, 0x8c ;  /* 0x0000008c000b7836 */ /* 0x001fe20000000000 */
[----:B-1----:R-:W-:Y:S01]  /*46b0*/  IABS R3, R13 ;  /* 0x0000000d00037213 */ /* 0x002fe20000000000 */
[----:B------:R-:W-:-:S03]  /*46c0*/  IMAD.HI.U32 R6, R9, R2, RZ ;  /* 0x0000000209067227 */ /* 0x000fc600078e00ff */
[----:B------:R0:W-:Y:S01]  /*46d0*/  STL [R1+0x1198], R11 ;  /* 0x0011980b01007387 */ /* 0x0001e20000100800 */
[C---:B------:R-:W-:Y:S01]  /*46e0*/  IMAD R44, R8.reuse, R7, R44 ;  /* 0x00000007082c7224 */ /* 0x040fe200078e022c */
[----:B------:R-:W-:Y:S01]  /*46f0*/  IABS R7, R11 ;  /* 0x0000000b00077213 */ /* 0x000fe20000000000 */
[----:B------:R-:W-:Y:S02]  /*4700*/  IMAD.MOV R6, RZ, RZ, -R6 ;  /* 0x000000ffff067224 */ /* 0x000fe400078e0a06 */
[----:B------:R-:W-:Y:S02]  /*4710*/  IMAD.MOV R12, RZ, RZ, -R12 ;  /* 0x000000ffff0c7224 */ /* 0x000fe400078e0a0c */
[C---:B------:R-:W-:Y:S02]  /*4720*/  IMAD R2, R8.reuse, R6, R2 ;  /* 0x0000000608027224 */ /* 0x040fe400078e0202 */
[----:B------:R-:W-:Y:S02]  /*4730*/  IMAD.MOV.U32 R6, RZ, RZ, R7 ;  /* 0x000000ffff067224 */ /* 0x000fe400078e0007 */
[----:B------:R-:W-:Y:S01]  /*4740*/  IMAD R45, R8, R12, R45 ;  /* 0x0000000c082d7224 */ /* 0x000fe200078e022d */
[----:B------:R1:W-:Y:S01]  /*4750*/  STL [R1+0x19c], R2 ;  /* 0x00019c0201007387 */ /* 0x0003e20000100800 */
[----:B------:R-:W-:-:S02]  /*4760*/  VIADD R12, R0, 0x8d ;  /* 0x0000008d000c7836 */ /* 0x000fc40000000000 */
[----:B--2---:R-:W-:-:S03]  /*4770*/  IMAD.HI.U32 R13, R9, R3, RZ ;  /* 0x00000003090d7227 */ /* 0x004fc600078e00ff */
[----:B------:R2:W-:Y:S01]  /*4780*/  STL [R1+0x1180], R12 ;  /* 0x0011800c01007387 */ /* 0x0005e20000100800 */
[----:B------:R-:W-:-:S03]  /*4790*/  IMAD.HI.U32 R7, R9, R6, RZ ;  /* 0x0000000609077227 */ /* 0x000fc600078e00ff */
[----:B------:R3:W-:Y:S01]  /*47a0*/  STL [R1+0x1184], R18 ;  /* 0x0011841201007387 */ /* 0x0007e20000100800 */
[----:B0-----:R-:W-:Y:S02]  /*47b0*/  VIADD R11, R0, 0x8f ;  /* 0x0000008f000b7836 */ /* 0x001fe40000000000 */
[----:B------:R-:W-:Y:S02]  /*47c0*/  IMAD.MOV R13, RZ, RZ, -R13 ;  /* 0x000000ffff0d7224 */ /* 0x000fe400078e0a0d */
[----:B------:R-:W-:Y:S01]  /*47d0*/  IMAD.MOV R7, RZ, RZ, -R7 ;  /* 0x000000ffff077224 */ /* 0x000fe200078e0a07 */
[----:B------:R0:W-:Y:S01]  /*47e0*/  STL [R1+0x1188], R11 ;  /* 0x0011880b01007387 */ /* 0x0001e20000100800 */
[----:B-1----:R-:W-:Y:S02]  /*47f0*/  IABS R2, R11 ;  /* 0x0000000b00027213 */ /* 0x002fe40000000000 */
[----:B--2---:R-:W-:Y:S01]  /*4800*/  IABS R12, R12 ;  /* 0x0000000c000c7213 */ /* 0x004fe20000000000 */
[----:B------:R-:W-:-:S02]  /*4810*/  IMAD R7, R8, R7, R6 ;  /* 0x0000000708077224 */ /* 0x000fc400078e0206 */
[----:B---3--:R-:W-:Y:S02]  /*4820*/  VIADD R18, R0, 0x90 ;  /* 0x0000009000127836 */ /* 0x008fe40000000000 */
[----:B0-----:R-:W-:-:S03]  /*4830*/  IMAD R11, R8, R13, R3 ;  /* 0x0000000d080b7224 */ /* 0x001fc600078e0203 */
[----:B------:R-:W-:Y:S01]  /*4840*/  IABS R46, R18 ;  /* 0x00000012002e7213 */ /* 0x000fe20000000000 */
[----:B------:R-:W-:Y:S02]  /*4850*/  IMAD.MOV.U32 R3, RZ, RZ, R37 ;  /* 0x000000ffff037224 */ /* 0x000fe400078e0025 */
[C---:B------:R-:W-:Y:S01]  /*4860*/  IMAD.HI.U32 R13, R9.reuse, R12, RZ ;  /* 0x0000000c090d7227 */ /* 0x040fe200078e00ff */
[----:B------:R0:W-:Y:S03]  /*4870*/  STL [R1+0x194], R11 ;  /* 0x0001940b01007387 */ /* 0x0001e60000100800 */
[----:B------:R-:W-:Y:S01]  /*4880*/  IMAD.HI.U32 R6, R9, R3, RZ ;  /* 0x0000000309067227 */ /* 0x000fe200078e00ff */
[----:B------:R1:W-:Y:S03]  /*4890*/  STL [R1+0x190], R7 ;  /* 0x0001900701007387 */ /* 0x0003e60000100800 */
[----:B------:R-:W-:Y:S01]  /*48a0*/  IMAD.MOV R13, RZ, RZ, -R13 ;  /* 0x000000ffff0d7224 */ /* 0x000fe200078e0a0d */
[----:B------:R-:W-:Y:S01]  /*48b0*/  STL [R1+0x1164], R18 ;  /* 0x0011641201007387 */ /* 0x000fe20000100800 */
[----:B------:R-:W-:-:S02]  /*48c0*/  IMAD.MOV R6, RZ, RZ, -R6 ;  /* 0x000000ffff067224 */ /* 0x000fc400078e0a06 */
[----:B0-----:R-:W-:Y:S02]  /*48d0*/  VIADD R11, R0, 0x91 ;  /* 0x00000091000b7836 */ /* 0x001fe40000000000 */
[C---:B------:R-:W-:Y:S02]  /*48e0*/  IMAD R12, R8.reuse, R13, R12 ;  /* 0x0000000d080c7224 */ /* 0x040fe400078e020c */
[----:B-1----:R-:W-:Y:S01]  /*48f0*/  IMAD.HI.U32 R7, R9, R2, RZ ;  /* 0x0000000209077227 */ /* 0x002fe200078e00ff */
[----:B------:R0:W-:Y:S01]  /*4900*/  STL [R1+0x1194], R11 ;  /* 0x0011940b01007387 */ /* 0x0001e20000100800 */
[----:B------:R-:W-:Y:S02]  /*4910*/  IABS R47, R11 ;  /* 0x0000000b002f7213 */ /* 0x000fe40000000000 */
[----:B------:R-:W-:Y:S01]  /*4920*/  IMAD.MOV R7, RZ, RZ, -R7 ;  /* 0x000000ffff077224 */ /* 0x000fe200078e0a07 */
[----:B------:R1:W-:Y:S01]  /*4930*/  STL [R1+0x188], R12 ;  /* 0x0001880c01007387 */ /* 0x0003e20000100800 */
[----:B------:R-:W-:-:S02]  /*4940*/  IMAD R3, R8, R6, R3 ;  /* 0x0000000608037224 */ /* 0x000fc400078e0203 */
[----:B------:R-:W-:Y:S02]  /*4950*/  IMAD R2, R8, R7, R2 ;  /* 0x0000000708027224 */ /* 0x000fe400078e0202 */
[C---:B------:R-:W-:Y:S01]  /*4960*/  VIADD R6, R0.reuse, 0x92 ;  /* 0x0000009200067836 */ /* 0x040fe20000000000 */
[----:B------:R2:W-:Y:S01]  /*4970*/  STL [R1+0x184], R3 ;  /* 0x0001840301007387 */ /* 0x0005e20000100800 */
[C---:B0-----:R-:W-:Y:S02]  /*4980*/  VIADD R11, R0.reuse, 0x94 ;  /* 0x00000094000b7836 */ /* 0x041fe40000000000 */
[C---:B------:R-:W-:Y:S01]  /*4990*/  VIADD R18, R0.reuse, 0x95 ;  /* 0x0000009500127836 */ /* 0x040fe20000000000 */
[----:B------:R0:W-:Y:S01]  /*49a0*/  STL [R1+0x180], R2 ;  /* 0x0001800201007387 */ /* 0x0001e20000100800 */
[----:B------:R-:W-:Y:S01]  /*49b0*/  IABS R7, R6 ;  /* 0x0000000600077213 */ /* 0x000fe20000000000 */
[----:B-1----:R-:W-:Y:S02]  /*49c0*/  IMAD.HI.U32 R12, R9, R46, RZ ;  /* 0x0000002e090c7227 */ /* 0x002fe400078e00ff */
[----:B------:R1:W-:Y:S01]  /*49d0*/  STL [R1+0x117c], R6 ;  /* 0x00117c0601007387 */ /* 0x0003e20000100800 */
[----:B------:R-:W-:Y:S01]  /*49e0*/  IABS R37, R18 ;  /* 0x0000001200257213 */ /* 0x000fe20000000000 */
[----:B--2---:R-:W-:-:S02]  /*49f0*/  VIADD R3, R0, 0x93 ;  /* 0x0000009300037836 */ /* 0x004fc40000000000 */
[----:B------:R-:W-:Y:S01]  /*4a00*/  IMAD.MOV R12, RZ, RZ, -R12 ;  /* 0x000000ffff0c7224 */ /* 0x000fe200078e0a0c */
[----:B0-----:R-:W-:Y:S02]  /*4a10*/  IABS R2, R11 ;  /* 0x0000000b00027213 */ /* 0x001fe40000000000 */
[----:B------:R0:W-:Y:S01]  /*4a20*/  STL [R1+0x1178], R3 ;  /* 0x0011780301007387 */ /* 0x0001e20000100800 */
[----:B------:R-:W-:-:S03]  /*4a30*/  IMAD.HI.U32 R13, R9, R7, RZ ;  /* 0x00000007090d7227 */ /* 0x000fc600078e00ff */
[----:B------:R2:W-:Y:S01]  /*4a40*/  STL [R1+0x11c8], R11 ;  /* 0x0011c80b01007387 */ /* 0x0005e20000100800 */
[----:B-1----:R-:W-:-:S03]  /*4a50*/  IMAD.HI.U32 R6, R9, R47, RZ ;  /* 0x0000002f09067227 */ /* 0x002fc600078e00ff */
[----:B------:R1:W-:Y:S01]  /*4a60*/  STL [R1+0x11a4], R18 ;  /* 0x0011a41201007387 */ /* 0x0003e20000100800 */
[----:B------:R-:W-:Y:S01]  /*4a70*/  IMAD.MOV R6, RZ, RZ, -R6 ;  /* 0x000000ffff067224 */ /* 0x000fe200078e0a06 */
[----:B0-----:R-:W-:Y:S01]  /*4a80*/  IABS R3, R3 ;  /* 0x0000000300037213 */ /* 0x001fe20000000000 */
[C---:B------:R-:W-:Y:S02]  /*4a90*/  IMAD R46, R8.reuse, R12, R46 ;  /* 0x0000000c082e7224 */ /* 0x040fe400078e022e */
[----:B------:R-:W-:Y:S02]  /*4aa0*/  IMAD R47, R8, R6, R47 ;  /* 0x00000006082f7224 */ /* 0x000fe400078e022f */
[----:B------:R-:W-:-:S04]  /*4ab0*/  IMAD.HI.U32 R6, R9, R3, RZ ;  /* 0x0000000309067227 */ /* 0x000fc800078e00ff */
[----:B------:R-:W-:-:S04]  /*4ac0*/  IMAD.HI.U32 R12, R9, R2, RZ ;  /* 0x00000002090c7227 */ /* 0x000fc800078e00ff */
[----:B------:R-:W-:Y:S02]  /*4ad0*/  IMAD.MOV R13, RZ, RZ, -R13 ;  /* 0x000000ffff0d7224 */ /* 0x000fe400078e0a0d */
[----:B--2---:R-:W-:Y:S02]  /*4ae0*/  VIADD R11, R0, 0x96 ;  /* 0x00000096000b7836 */ /* 0x004fe40000000000 */
[----:B------:R-:W-:Y:S02]  /*4af0*/  IMAD.MOV R6, RZ, RZ, -R6 ;  /* 0x000000ffff067224 */ /* 0x000fe400078e0a06 */
[----:B------:R-:W-:Y:S01]  /*4b00*/  IMAD.MOV R12, RZ, RZ, -R12 ;  /* 0x000000ffff0c7224 */ /* 0x000fe200078e0a0c */
[----:B------:R-:W-:Y:S01]  /*4b10*/  STL [R1+0x11a8], R11 ;  /* 0x0011a80b01007387 */ /* 0x000fe20000100800 */
[C---:B-1----:R-:W-:Y:S01]  /*4b20*/  IMAD R18, R8.reuse, R13, R7 ;  /* 0x0000000d08127224 */ /* 0x042fe200078e0207 */
[----:B------:R-:W-:Y:S01]  /*4b30*/  IABS R13, R11 ;  /* 0x0000000b000d7213 */ /* 0x000fe20000000000 */
[----:B------:R-:W-:-:S02]  /*4b40*/  IMAD R3, R8, R6, R3 ;  /* 0x0000000608037224 */ /* 0x000fc400078e0203 */
[----:B------:R-:W-:Y:S01]  /*4b50*/  IMAD.MOV.U32 R7, RZ, RZ, R37 ;  /* 0x000000ffff077224 */ /* 0x000fe200078e0025 */
[----:B------:R0:W-:Y:S01]  /*4b60*/  STL [R1+0x17c], R18 ;  /* 0x00017c1201007387 */ /* 0x0001e20000100800 */
[----:B------:R-:W-:Y:S02]  /*4b70*/  IMAD R2, R8, R12, R2 ;  /* 0x0000000c08027224 */ /* 0x000fe400078e0202 */
[----:B------:R-:W-:Y:S01]  /*4b80*/  VIADD R6, R0, 0x97 ;  /* 0x0000009700067836 */ /* 0x000fe20000000000 */
[----:B------:R1:W-:Y:S01]  /*4b90*/  STL [R1+0x174], R3 ;  /* 0x0001740301007387 */ /* 0x0003e20000100800 */
[----:B------:R-:W-:-:S03]  /*4ba0*/  IMAD.HI.U32 R12, R9, R7, RZ ;  /* 0x00000007090c7227 */ /* 0x000fc600078e00ff */
[----:B------:R2:W-:Y:S01]  /*4bb0*/  STL [R1+0x178], R2 ;  /* 0x0001780201007387 */ /* 0x0005e20000100800 */
[----:B------:R-:W-:Y:S02]  /*4bc0*/  IMAD.MOV R12, RZ, RZ, -R12 ;  /* 0x000000ffff0c7224 */ /* 0x000fe400078e0a0c */
[C---:B0-----:R-:W-:Y:S01]  /*4bd0*/  VIADD R18, R0.reuse, 0x98 ;  /* 0x0000009800127836 */ /* 0x041fe20000000000 */
[----:B------:R0:W-:Y:S01]  /*4be0*/  STL [R1+0x1190], R6 ;  /* 0x0011900601007387 */ /* 0x0001e20000100800 */
[----:B------:R-:W-:Y:S02]  /*4bf0*/  VIADD R11, R0, 0x99 ;  /* 0x00000099000b7836 */ /* 0x000fe40000000000 */
[----:B-1----:R-:W-:Y:S01]  /*4c00*/  IMAD.MOV.U32 R3, RZ, RZ, R13 ;  /* 0x000000ffff037224 */ /* 0x002fe200078e000d */
[----:B------:R-:W-:Y:S01]  /*4c10*/  STL [R1+0x118c], R18 ;  /* 0x00118c1201007387 */ /* 0x000fe20000100800 */
[----:B------:R-:W-:Y:S01]  /*4c20*/  IMAD R7, R8, R12, R7 ;  /* 0x0000000c08077224 */ /* 0x000fe200078e0207 */
[----:B--2---:R-:W-:Y:S01]  /*4c30*/  IABS R2, R6 ;  /* 0x0000000600027213 */ /* 0x004fe20000000000 */
[----:B------:R-:W-:Y:S01]  /*4c40*/  VIADD R13, R0, 0x9c ;  /* 0x0000009c000d7836 */ /* 0x000fe20000000000 */
[----:B------:R-:W-:Y:S01]  /*4c50*/  STL [R1+0x11b4], R11 ;  /* 0x0011b40b01007387 */ /* 0x000fe20000100800 */
[----:B------:R-:W-:Y:S01]  /*4c60*/  IABS R48, R18 ;  /* 0x0000001200307213 */ /* 0x000fe20000000000 */
[----:B0-----:R-:W-:Y:S01]  /*4c70*/  IMAD.HI.U32 R6, R9, R3, RZ ;  /* 0x0000000309067227 */ /* 0x001fe200078e00ff */
[----:B------:R-:W-:Y:S01]  /*4c80*/  IABS R49, R11 ;  /* 0x0000000b00317213 */ /* 0x000fe20000000000 */
[----:B------:R0:W-:Y:S02]  /*4c90*/  STL [R1+0x170], R7 ;  /* 0x0001700701007387 */ /* 0x0001e40000100800 */
[----:B------:R-:W-:-:S02]  /*4ca0*/  IMAD.MOV R6, RZ, RZ, -R6 ;  /* 0x000000ffff067224 */ /* 0x000fc400078e0a06 */
[----:B------:R-:W-:-:S04]  /*4cb0*/  IMAD.HI.U32 R12, R9, R2, RZ ;  /* 0x00000002090c7227 */ /* 0x000fc800078e00ff */
[----:B------:R-:W-:Y:S02]  /*4cc0*/  IMAD R3, R8, R6, R3 ;  /* 0x0000000608037224 */ /* 0x000fe400078e0203 */
[C---:B0-----:R-:W-:Y:S02]  /*4cd0*/  VIADD R7, R0.reuse, 0x9a ;  /* 0x0000009a00077836 */ /* 0x041fe40000000000 */
[----:B------:R-:W-:Y:S01]  /*4ce0*/  IMAD.MOV R12, RZ, RZ, -R12 ;  /* 0x000000ffff0c7224 */ /* 0x000fe200078e0a0c */
[----:B------:R0:W-:Y:S01]  /*4cf0*/  STL [R1+0x16c], R3 ;  /* 0x00016c0301007387 */ /* 0x0001e20000100800 */
[----:B------:R-:W-:Y:S02]  /*4d00*/  VIADD R11, R0, 0x9b ;  /* 0x0000009b000b7836 */ /* 0x000fe40000000000 */
[----:B------:R-:W-:Y:S01]  /*4d10*/  IMAD R12, R8, R12, R2 ;  /* 0x0000000c080c7224 */ /* 0x000fe200078e0202 */
[----:B------:R1:W-:Y:S01]  /*4d20*/  STL [R1+0x11a0], R7 ;  /* 0x0011a00701007387 */ /* 0x0003e20000100800 */
[----:B------:R-:W-:Y:S01]  /*4d30*/  IMAD.HI.U32 R6, R9, R48, RZ ;  /* 0x0000003009067227 */ /* 0x000fe200078e00ff */
[----:B------:R-:W-:-:S02]  /*4d40*/  IABS R2, R11 ;  /* 0x0000000b00027213 */ /* 0x000fc40000000000 */
[----:B------:R2:W-:Y:S01]  /*4d50*/  STL [R1+0x119c], R11 ;  /* 0x00119c0b01007387 */ /* 0x0005e20000100800 */
[----:B------:R-:W-:Y:S02]  /*4d60*/  IMAD.MOV R6, RZ, RZ, -R6 ;  /* 0x000000ffff067224 */ /* 0x000fe400078e0a06 */
[C---:B0-----:R-:W-:Y:S01]  /*4d70*/  IMAD.HI.U32 R3, R9.reuse, R49, RZ ;  /* 0x0000003109037227 */ /* 0x041fe200078e00ff */
[----:B------:R0:W-:Y:S01]  /*4d80*/  STL [R1+0x168], R12 ;  /* 0x0001680c01007387 */ /* 0x0001e20000100800 */
[----:B-1----:R-:W-:Y:S02]  /*4d90*/  IABS R7, R7 ;  /* 0x0000000700077213 */ /* 0x002fe40000000000 */
[C---:B------:R-:W-:Y:S01]  /*4da0*/  VIADD R18, R0.reuse, 0x9d ;  /* 0x0000009d00127836 */ /* 0x040fe20000000000 */
[----:B------:R1:W-:Y:S01]  /*4db0*/  STL [R1+0x11d0], R13 ;  /* 0x0011d00d01007387 */ /* 0x0003e20000100800 */
[----:B------:R-:W-:Y:S02]  /*4dc0*/  IMAD.MOV R3, RZ, RZ, -R3 ;  /* 0x000000ffff037224 */ /* 0x000fe400078e0a03 */
[----:B--2---:R-:W-:Y:S01]  /*4dd0*/  VIADD R11, R0, 0x9e ;  /* 0x0000009e000b7836 */ /* 0x004fe20000000000 */
[----:B------:R-:W-:Y:S01]  /*4de0*/  IABS R37, R18 ;  /* 0x0000001200257213 */ /* 0x000fe20000000000 */
[----:B------:R-:W-:Y:S01]  /*4df0*/  IMAD R48, R8, R6, R48 ;  /* 0x0000000608307224 */ /* 0x000fe200078e0230 */
[----:B------:R2:W-:Y:S01]  /*4e00*/  STL [R1+0x11c4], R18 ;  /* 0x0011c41201007387 */ /* 0x0005e20000100800 */
[----:B0-----:R-:W-:Y:S01]  /*4e10*/  IMAD.HI.U32 R12, R9, R7, RZ ;  /* 0x00000007090c7227 */ /* 0x001fe200078e00ff */
[----:B-1----:R-:W-:-:S03]  /*4e20*/  IABS R13, R13 ;  /* 0x0000000d000d7213 */ /* 0x002fc60000000000 */
[----:B------:R-:W-:Y:S01]  /*4e30*/  IMAD.HI.U32 R6, R9, R2, RZ ;  /* 0x0000000209067227 */ /* 0x000fe200078e00ff */
[----:B------:R0:W-:Y:S03]  /*4e40*/  STL [R1+0x11d8], R11 ;  /* 0x0011d80b01007387 */ /* 0x0001e60000100800 */
[----:B------:R-:W-:Y:S02]  /*4e50*/  IMAD.MOV R12, RZ, RZ, -R12 ;  /* 0x000000ffff0c7224 */ /* 0x000fe400078e0a0c */
[----:B------:R-:W-:Y:S01]  /*4e60*/  IMAD R49, R8, R3, R49 ;  /* 0x0000000308317224 */ /* 0x000fe200078e0231 */
[----:B------:R-:W-:Y:S01]  /*4e70*/  IABS R3, R11 ;  /* 0x0000000b00037213 */ /* 0x000fe20000000000 */
[----:B------:R-:W-:Y:S02]  /*4e80*/  IMAD.MOV R6, RZ, RZ, -R6 ;  /* 0x000000ffff067224 */ /* 0x000fe400078e0a06 */
[----:B--2---:R-:W-:-:S02]  /*4e90*/  VIADD R18, R0, 0x9f ;  /* 0x0000009f00127836 */ /* 0x004fc40000000000 */
[C---:B0-----:R-:W-:Y:S02]  /*4ea0*/  IMAD R11, R8.reuse, R12, R7 ;  /* 0x0000000c080b7224 */ /* 0x041fe400078e0207 */
[----:B------:R-:W-:Y:S02]  /*4eb0*/  IMAD.MOV.U32 R7, RZ, RZ, R37 ;  /* 0x000000ffff077224 */ /* 0x000fe400078e0025 */
[C---:B------:R-:W-:Y:S01]  /*4ec0*/  IMAD.HI.U32 R12, R9.reuse, R13, RZ ;  /* 0x0000000d090c7227 */ /* 0x040fe200078e00ff */
[----:B------:R0:W-:Y:S03]  /*4ed0*/  STL [R1+0x15c], R11 ;  /* 0x00015c0b01007387 */ /* 0x0001e60000100800 */
[----:B------:R-:W-:Y:S02]  /*4ee0*/  IMAD R6, R8, R6, R2 ;  /* 0x0000000608067224 */ /* 0x000fe400078e0202 */
[----:B------:R-:W-:-:S03]  /*4ef0*/  IMAD.HI.U32 R2, R9, R7, RZ ;  /* 0x0000000709027227 */ /* 0x000fc600078e00ff */
[----:B------:R1:W-:Y:S01]  /*4f00*/  STL [R1+0x158], R6 ;  /* 0x0001580601007387 */ /* 0x0003e20000100800 */
[----:B------:R-:W-:-:S03]  /*4f10*/  IMAD.HI.U32 R37, R9, R3, RZ ;  /* 0x0000000309257227 */ /* 0x000fc600078e00ff */
[----:B------:R2:W-:Y:S01]  /*4f20*/  STL [R1+0x11b0], R18 ;  /* 0x0011b01201007387 */ /* 0x0005e20000100800 */
[----:B------:R-:W-:Y:S02]  /*4f30*/  IMAD.MOV R12, RZ, RZ, -R12 ;  /* 0x000000ffff0c7224 */ /* 0x000fe400078e0a0c */
[----:B------:R-:W-:Y:S02]  /*4f40*/  IMAD.MOV R2, RZ, RZ, -R2 ;  /* 0x000000ffff027224 */ /* 0x000fe400078e0a02 */
[----:B0-----:R-:W-:Y:S01]  /*4f50*/  VIADD R11, R0, 0xa0 ;  /* 0x000000a0000b7836 */ /* 0x001fe20000000000 */
[----:B-1----:R-:W-:Y:S01]  /*4f60*/  IABS R6, R18 ;  /* 0x0000001200067213 */ /* 0x002fe20000000000 */
        /* <DEDUP_REMOVED lines=8> */
[C---:B--2---:R-:W-:Y:S01]  /*4ff0*/  VIADD R18, R0.reuse, 0xa4 ;  /* 0x000000a400127836 */ /* 0x044fe20000000000 */
[----:B------:R2:W-:Y:S01]  /*5000*/  STL [R1+0x14c], R7 ;  /* 0x00014c0701007387 */ /* 0x0005e20000100800 */
[C---:B0-----:R-:W-:Y:S01]  /*5010*/  VIADD R11, R0.reuse, 0xa3 ;  /* 0x000000a3000b7836 */ /* 0x041fe20000000000 */
[----:B------:R-:W-:Y:S02]  /*5020*/  IABS R51, R2 ;  /* 0x0000000200337213 */ /* 0x000fe40000000000 */
[----:B------:R0:W-:Y:S01]  /*5030*/  STL [R1+0x150], R3 ;  /* 0x0001500301007387 */ /* 0x0001e20000100800 */
[----:B-1----:R-:W-:-:S03]  /*5040*/  VIADD R12, R0, 0xa2 ;  /* 0x000000a2000c7836 */ /* 0x002fc60000000000 */
[----:B------:R1:W-:Y:S01]  /*5050*/  STL [R1+0x11bc], R2 ;  /* 0x0011bc0201007387 */ /* 0x0003e20000100800 */
[----:B------:R-:W-:-:S03]  /*5060*/  IMAD.HI.U32 R13, R9, R51, RZ ;  /* 0x00000033090d7227 */ /* 0x000fc600078e00ff */
[----:B------:R3:W-:Y:S01]  /*5070*/  STL [R1+0x11c0], R12 ;  /* 0x0011c00c01007387 */ /* 0x0007e20000100800 */
[C---:B--2---:R-:W-:Y:S01]  /*5080*/  IMAD.HI.U32 R7, R9.reuse, R6, RZ ;  /* 0x0000000609077227 */ /* 0x044fe200078e00ff */
[----:B0-----:R-:W-:Y:S02]  /*5090*/  IABS R3, R11 ;  /* 0x0000000b00037213 */ /* 0x001fe40000000000 */
[----:B------:R0:W-:Y:S01]  /*50a0*/  STL [R1+0x11cc], R11 ;  /* 0x0011cc0b01007387 */ /* 0x0001e20000100800 */
[----:B------:R-:W-:Y:S02]  /*50b0*/  IMAD.MOV R7, RZ, RZ, -R7 ;  /* 0x000000ffff077224 */ /* 0x000fe400078e0a07 */
[----:B-1----:R-:W-:Y:S01]  /*50c0*/  IMAD.HI.U32 R2, R9, R62, RZ ;  /* 0x0000003e09027227 */ /* 0x002fe200078e00ff */
[----:B---3--:R-:W-:-:S03]  /*50d0*/  IABS R12, R12 ;  /* 0x0000000c000c7213 */ /* 0x008fc60000000000 */
[----:B------:R-:W-:Y:S02]  /*50e0*/  IMAD R7, R8, R7, R6 ;  /* 0x0000000708077224 */ /* 0x000fe400078e0206 */
[----:B------:R-:W-:Y:S02]  /*50f0*/  IMAD.MOV R2, RZ, RZ, -R2 ;  /* 0x000000ffff027224 */ /* 0x000fe400078e0a02 */
[----:B------:R-:W-:Y:S01]  /*5100*/  IMAD.MOV.U32 R6, RZ, RZ, R12 ;  /* 0x000000ffff067224 */ /* 0x000fe200078e000c */
[----:B------:R1:W-:Y:S01]  /*5110*/  STL [R1+0x148], R7 ;  /* 0x0001480701007387 */ /* 0x0003e20000100800 */
[----:B------:R-:W-:-:S03]  /*5120*/  IMAD.HI.U32 R12, R9, R3, RZ ;  /* 0x00000003090c7227 */ /* 0x000fc600078e00ff */
[----:B------:R2:W-:Y:S01]  /*5130*/  STL [R1+0x11f8], R18 ;  /* 0x0011f81201007387 */ /* 0x0005e20000100800 */
[----:B------:R-:W-:Y:S02]  /*5140*/  IMAD.MOV R13, RZ, RZ, -R13 ;  /* 0x000000ffff0d7224 */ /* 0x000fe400078e0a0d */
[----:B0-----:R-:W-:Y:S02]  /*5150*/  VIADD R11, R0, 0xa5 ;  /* 0x000000a5000b7836 */ /* 0x001fe40000000000 */
[----:B------:R-:W-:Y:S01]  /*5160*/  IMAD R62, R8, R2, R62 ;  /* 0x00000002083e7224 */ /* 0x000fe200078e023e */
[----:B------:R-:W-:Y:S01]  /*5170*/  IABS R2, R18 ;  /* 0x0000001200027213 */ /* 0x000fe20000000000 */
[----:B-1----:R-:W-:Y:S01]  /*5180*/  IMAD.HI.U32 R7, R9, R6, RZ ;  /* 0x0000000609077227 */ /* 0x002fe200078e00ff */
        /* <DEDUP_REMOVED lines=16> */
[----:B0-----:R-:W-:-:S03]  /*5290*/  VIADD R11, R0, 0xa8 ;  /* 0x000000a8000b7836 */ /* 0x001fc60000000000 */
[----:B------:R0:W-:Y:S01]  /*52a0*/  STL [R1+0x11e0], R18 ;  /* 0x0011e01201007387 */ /* 0x0001e20000100800 */
[----:B-1----:R-:W-:-:S03]  /*52b0*/  IABS R7, R6 ;  /* 0x0000000600077213 */ /* 0x002fc60000000000 */
[----:B------:R1:W-:Y:S01]  /*52c0*/  STL [R1+0x11e4], R11 ;  /* 0x0011e40b01007387 */ /* 0x0003e20000100800 */
[----:B------:R-:W-:Y:S01]  /*52d0*/  IABS R52, R11 ;  /* 0x0000000b00347213 */ /* 0x000fe20000000000 */
[----:B--2---:R-:W-:-:S04]  /*52e0*/  IMAD.HI.U32 R6, R9, R3, RZ ;  /* 0x0000000309067227 */ /* 0x004fc800078e00ff */
        /* <DEDUP_REMOVED lines=10> */
[----:B0-----:R-:W-:Y:S01]  /*5390*/  VIADD R11, R0, 0xaa ;  /* 0x000000aa000b7836 */ /* 0x001fe20000000000 */
[----:B------:R-:W-:Y:S01]  /*53a0*/  STL [R1+0x11ec], R93 ;  /* 0x0011ec5d01007387 */ /* 0x000fe20000100800 */
[----:B------:R-:W-:-:S02]  /*53b0*/  IMAD R12, R8, R12, R7 ;  /* 0x0000000c080c7224 */ /* 0x000fc400078e0207 */
[----:B------:R-:W-:Y:S01]  /*53c0*/  IMAD.MOV R3, RZ, RZ, -R3 ;  /* 0x000000ffff037224 */ /* 0x000fe200078e0a03 */
[----:B------:R-:W-:Y:S01]  /*53d0*/  STL [R1+0x11f0], R11 ;  /* 0x0011f00b01007387 */ /* 0x000fe20000100800 */
[----:B------:R-:W-:Y:S01]  /*53e0*/  IABS R7, R11 ;  /* 0x0000000b00077213 */ /* 0x000fe20000000000 */
[C---:B-1----:R-:W-:Y:S02]  /*53f0*/  IMAD.HI.U32 R6, R9.reuse, R52, RZ ;  /* 0x0000003409067227 */ /* 0x042fe400078e00ff */
[----:B------:R0:W-:Y:S02]  /*5400*/  STL [R1+0x130], R12 ;  /* 0x0001300c01007387 */ /* 0x0001e40000100800 */
[----:B------:R-:W-:Y:S02]  /*5410*/  IMAD R2, R8, R3, R2 ;  /* 0x0000000308027224 */ /* 0x000fe400078e0202 */
[----:B------:R-:W-:Y:S02]  /*5420*/  IMAD.MOV R6, RZ, RZ, -R6 ;  /* 0x000000ffff067224 */ /* 0x000fe400078e0a06 */
[----:B------:R-:W-:Y:S01]  /*5430*/  IMAD.HI.U32 R13, R9, R53, RZ ;  /* 0x00000035090d7227 */ /* 0x000fe200078e00ff */
[----:B------:R1:W-:Y:S03]  /*5440*/  STL [R1+0x128], R2 ;  /* 0x0001280201007387 */ /* 0x0003e60000100800 */
[----:B0-----:R-:W-:-:S02]  /*5450*/  VIADD R12, R0, 0xab ;  /* 0x000000ab000c7836 */ /* 0x001fc40000000000 */
[----:B------:R-:W-:Y:S02]  /*5460*/  VIADD R11, R0, 0xad ;  /* 0x000000ad000b7836 */ /* 0x000fe40000000000 */
[C---:B------:R-:W-:Y:S01]  /*5470*/  IMAD R52, R8.reuse, R6, R52 ;  /* 0x0000000608347224 */ /* 0x040fe200078e0234 */
[----:B------:R0:W-:Y:S01]  /*5480*/  STL [R1+0x11d4], R12 ;  /* 0x0011d40c01007387 */ /* 0x0001e20000100800 */
[----:B------:R-:W-:Y:S01]  /*5490*/  IMAD.MOV R13, RZ, RZ, -R13 ;  /* 0x000000ffff0d7224 */ /* 0x000fe200078e0a0d */
[----:B-1----:R-:W-:Y:S02]  /*54a0*/  IABS R2, R12 ;  /* 0x0000000c00027213 */ /* 0x002fe40000000000 */
[----:B------:R-:W-:Y:S01]  /*54b0*/  IABS R6, R18 ;  /* 0x0000001200067213 */ /* 0x000fe20000000000 */
[----:B------:R-:W-:Y:S01]  /*54c0*/  STL [R1+0x1218], R18 ;  /* 0x0012181201007387 */ /* 0x000fe20000100800 */
[----:B------:R-:W-:Y:S01]  /*54d0*/  IABS R3, R11 ;  /* 0x0000000b00037213 */ /* 0x000fe20000000000 */
[----:B------:R-:W-:-:S02]  /*54e0*/  IMAD R53, R8, R13, R53 ;  /* 0x0000000d08357224 */ /* 0x000fc400078e0235 */
[----:B------:R1:W-:Y:S01]  /*54f0*/  STL [R1+0x1214], R11 ;  /* 0x0012140b01007387 */ /* 0x0003e20000100800 */
[----:B0-----:R-:W-:-:S04]  /*5500*/  IMAD.HI.U32 R12, R9, R7, RZ ;  /* 0x00000007090c7227 */ /* 0x001fc800078e00ff */
[----:B------:R-:W-:Y:S02]  /*5510*/  IMAD.MOV R12, RZ, RZ, -R12 ;  /* 0x000000ffff0c7224 */ /* 0x000fe400078e0a0c */
[----:B------:R-:W-:-:S04]  /*5520*/  IMAD.HI.U32 R13, R9, R2, RZ ;  /* 0x00000002090d7227 */ /* 0x000fc800078e00ff */
[----:B-1----:R-:W-:Y:S02]  /*5530*/  IMAD R11, R8, R12, R7 ;  /* 0x0000000c080b7224 */ /* 0x002fe400078e0207 */
[----:B------:R-:W-:-:S03]  /*5540*/  IMAD.HI.U32 R7, R9, R6, RZ ;  /* 0x0000000609077227 */ /* 0x000fc600078e00ff */
[----:B------:R0:W-:Y:S01]  /*5550*/  STL [R1+0x124], R11 ;  /* 0x0001240b01007387 */ /* 0x0001e20000100800 */
[----:B------:R-:W-:Y:S02]  /*5560*/  VIADD R18, R0, 0xae ;  /* 0x000000ae00127836 */ /* 0x000fe40000000000 */
[----:B------:R-:W-:-:S03]  /*5570*/  IMAD.HI.U32 R12, R9, R3, RZ ;  /* 0x00000003090c7227 */ /* 0x000fc600078e00ff */
[----:B------:R1:W-:Y:S01]  /*5580*/  STL [R1+0x1200], R18 ;  /* 0x0012001201007387 */ /* 0x0003e20000100800 */
[----:B------:R-:W-:Y:S01]  /*5590*/  IMAD.MOV R13, RZ, RZ, -R13 ;  /* 0x000000ffff0d7224 */ /* 0x000fe200078e0a0d */
[----:B------:R-:W-:Y:S01]  /*55a0*/  IABS R37, R18 ;  /* 0x0000001200257213 */ /* 0x000fe20000000000 */
[----:B------:R-:W-:Y:S02]  /*55b0*/  IMAD.MOV R7, RZ, RZ, -R7 ;  /* 0x000000ffff077224 */ /* 0x000fe400078e0a07 */
[----:B0-----:R-:W-:Y:S02]  /*55c0*/  VIADD R11, R0, 0xaf ;  /* 0x000000af000b7836 */ /* 0x001fe40000000000 */
[----:B------:R-:W-:Y:S02]  /*55d0*/  IMAD.MOV R12, RZ, RZ, -R12 ;  /* 0x000000ffff0c7224 */ /* 0x000fe400078e0a0c */
[C---:B------:R-:W-:Y:S01]  /*55e0*/  IMAD R7, R8.reuse, R7, R6 ;  /* 0x0000000708077224 */ /* 0x040fe200078e0206 */
[----:B------:R0:W-:Y:S01]  /*55f0*/  STL [R1+0x1204], R11 ;  /* 0x0012040b01007387 */ /* 0x0001e20000100800 */
[C---:B-1----:R-:W-:Y:S01]  /*5600*/  IMAD R18, R8.reuse, R13, R2 ;  /* 0x0000000d08127224 */ /* 0x042fe200078e0202 */
[----:B------:R-:W-:Y:S01]  /*5610*/  IABS R13, R11 ;  /* 0x0000000b000d7213 */ /* 0x000fe20000000000 */
[----:B------:R-:W-:-:S02]  /*5620*/  IMAD R6, R8, R12, R3 ;  /* 0x0000000c08067224 */ /* 0x000fc400078e0203 */
[----:B------:R-:W-:Y:S01]  /*5630*/  IMAD.MOV.U32 R2, RZ, RZ, R37 ;  /* 0x000000ffff027224 */ /* 0x000fe200078e0025 */
[----:B------:R-:W-:Y:S01]  /*5640*/  STL [R1+0x120], R18 ;  /* 0x0001201201007387 */ /* 0x000fe20000100800 */
[----:B------:R-:W-:Y:S02]  /*5650*/  IMAD.MOV.U32 R3, RZ, RZ, R13 ;  /* 0x000000ffff037224 */ /* 0x000fe400078e000d */
[----:B------:R-:W-:Y:S01]  /*5660*/  IMAD.HI.U32 R12, R9, R2, RZ ;  /* 0x00000002090c7227 */ /* 0x000fe200078e00ff */
[----:B------:R1:W-:Y:S03]  /*5670*/  STL [R1+0x118], R7 ;  /* 0x0001180701007387 */ /* 0x0003e60000100800 */
[----:B------:R-:W-:Y:S01]  /*5680*/  IMAD.MOV R12, RZ, RZ, -R12 ;  /* 0x000000ffff0c7224 */ /* 0x000fe200078e0a0c */
[----:B------:R2:W-:Y:S01]  /*5690*/  STL [R1+0x11c], R6 ;  /* 0x00011c0601007387 */ /* 0x0005e20000100800 */
[----:B------:R-:W-:-:S02]  /*56a0*/  VIADD R13, R0, 0xb3 ;  /* 0x000000b3000d7836 */ /* 0x000fc40000000000 */
[----:B0-----:R-:W-:Y:S01]  /*56b0*/  IMAD R11, R8, R12, R2 ;  /* 0x0000000c080b7224 */ /* 0x001fe200078e0202 */
[----:B------:R-:W-:Y:S01]  /*56c0*/  STL [R1+0x11e8], R36 ;  /* 0x0011e82401007387 */ /* 0x000fe20000100800 */
[----:B------:R-:W-:-:S03]  /*56d0*/  IMAD.HI.U32 R12, R9, R55, RZ ;  /* 0x00000037090c7227 */ /* 0x000fc600078e00ff */
[----:B------:R-:W-:Y:S01]  /*56e0*/  STL [R1+0x120c], R35 ;  /* 0x00120c2301007387 */ /* 0x000fe20000100800 */
[----:B-1----:R-:W-:Y:S02]  /*56f0*/  VIADD R7, R0, 0xb2 ;  /* 0x000000b200077836 */ /* 0x002fe40000000000 */
[----:B--2---:R-:W-:-:S03]  /*5700*/  IMAD.HI.U32 R6, R9, R3, RZ ;  /* 0x0000000309067227 */ /* 0x004fc600078e00ff */
[----:B------:R0:W-:Y:S01]  /*5710*/  STL [R1+0x1210], R7 ;  /* 0x0012100701007387 */ /* 0x0001e20000100800 */
[----:B------:R-:W-:Y:S02]  /*5720*/  IMAD.MOV R6, RZ, RZ, -R6 ;  /* 0x000000ffff067224 */ /* 0x000fe400078e0a06 */
[----:B------:R-:W-:Y:S01]  /*5730*/  IMAD.MOV R12, RZ, RZ, -R12 ;  /* 0x000000ffff0c7224 */ /* 0x000fe200078e0a0c */
[----:B------:R1:W-:Y:S01]  /*5740*/  STL [R1+0x114], R11 ;  /* 0x0001140b01007387 */ /* 0x0003e20000100800 */
[C---:B------:R-:W-:Y:S02]  /*5750*/  IMAD R3, R8.reuse, R6, R3 ;  /* 0x0000000608037224 */ /* 0x040fe400078e0203 */
[----:B------:R-:W-:Y:S02]  /*5760*/  IMAD R55, R8, R12, R55 ;  /* 0x0000000c08377224 */ /* 0x000fe400078e0237 */
[C---:B------:R-:W-:Y:S01]  /*5770*/  VIADD R12, R0.reuse, 0xb5 ;  /* 0x000000b5000c7836 */ /* 0x040fe20000000000 */
[----:B0-----:R-:W-:Y:S01]  /*5780*/  IABS R7, R7 ;  /* 0x0000000700077213 */ /* 0x001fe20000000000 */
[----:B------:R0:W-:Y:S01]  /*5790*/  STL [R1+0x10c], R3 ;  /* 0x00010c0301007387 */ /* 0x0001e20000100800 */
[----:B------:R-:W-:-:S02]  /*57a0*/  VIADD R18, R0, 0xb6 ;  /* 0x000000b600127836 */ /* 0x000fc40000000000 */
[----:B-1----:R-:W-:Y:S01]  /*57b0*/  VIADD R11, R0, 0xb4 ;  /* 0x000000b4000b7836 */ /* 0x002fe20000000000 */
[----:B------:R1:W-:Y:S01]  /*57c0*/  STL [R1+0x11fc], R13 ;  /* 0x0011fc0d01007387 */ /* 0x0003e20000100800 */
[----:B------:R-:W-:Y:S01]  /*57d0*/  IMAD.MOV.U32 R2, RZ, RZ, R7 ;  /* 0x000000ffff027224 */ /* 0x000fe200078e0007 */
[----:B------:R-:W-:Y:S01]  /*57e0*/  IABS R37, R18 ;  /* 0x0000001200257213 */ /* 0x000fe20000000000 */
[C---:B------:R-:W-:Y:S01]  /*57f0*/  IMAD.HI.U32 R7, R9.reuse, R54, RZ ;  /* 0x0000003609077227 */ /* 0x040fe200078e00ff */
[----:B------:R2:W-:Y:S01]  /*5800*/  STL [R1+0x1240], R11 ;  /* 0x0012400b01007387 */ /* 0x0005e20000100800 */
[----:B0-----:R-:W-:Y:S02]  /*5810*/  IABS R3, R13 ;  /* 0x0000000d00037213 */ /* 0x001fe40000000000 */
[----:B------:R-:W-:Y:S02]  /*5820*/  IMAD.MOV R7, RZ, RZ, -R7 ;  /* 0x000000ffff077224 */ /* 0x000fe400078e0a07 */
[----:B------:R-:W-:-:S04]  /*5830*/  IMAD.HI.U32 R6, R9, R2, RZ ;  /* 0x0000000209067227 */ /* 0x000fc800078e00ff */
[----:B------:R-:W-:Y:S01]  /*5840*/  IMAD R54, R8, R7, R54 ;  /* 0x0000000708367224 */ /* 0x000fe200078e0236 */
[----:B------:R-:W-:Y:S01]  /*5850*/  IABS R7, R11 ;  /* 0x0000000b00077213 */ /* 0x000fe20000000000 */
[----:B------:R-:W-:Y:S02]  /*5860*/  IMAD.MOV R6, RZ, RZ, -R6 ;  /* 0x000000ffff067224 */ /* 0x000fe400078e0a06 */
[----:B-1----:R-:W-:-:S04]  /*5870*/  IMAD.HI.U32 R13, R9, R3, RZ ;  /* 0x00000003090d7227 */ /* 0x002fc800078e00ff */
[----:B------:R-:W-:Y:S02]  /*5880*/  IMAD R2, R8, R6, R2 ;  /* 0x0000000608027224 */ /* 0x000fe400078e0202 */
[----:B------:R-:W-:Y:S02]  /*5890*/  IMAD.MOV.U32 R6, RZ, RZ, R7 ;  /* 0x000000ffff067224 */ /* 0x000fe400078e0007 */
[----:B--2---:R-:W-:Y:S01]  /*58a0*/  VIADD R11, R0, 0xb7 ;  /* 0x000000b7000b7836 */ /* 0x004fe20000000000 */
[----:B------:R0:W-:Y:S01]  /*58b0*/  STL [R1+0x104], R2 ;  /* 0x0001040201007387 */ /* 0x0001e20000100800 */
[----:B------:R-:W-:-:S03]  /*58c0*/  IMAD.HI.U32 R7, R9, R6, RZ ;  /* 0x0000000609077227 */ /* 0x000fc600078e00ff */
[----:B------:R1:W-:Y:S01]  /*58d0*/  STL [R1+0x1224], R12 ;  /* 0x0012240c01007387 */ /* 0x0003e20000100800 */
[----:B------:R-:W-:Y:S02]  /*58e0*/  IMAD.MOV R13, RZ, RZ, -R13 ;  /* 0x000000ffff0d7224 */ /* 0x000fe400078e0a0d */
[----:B------:R-:W-:Y:S01]  /*58f0*/  IMAD.MOV R7, RZ, RZ, -R7 ;  /* 0x000000ffff077224 */ /* 0x000fe200078e0a07 */
[----:B------:R2:W-:Y:S01]  /*5900*/  STL [R1+0x122c], R18 ;  /* 0x00122c1201007387 */ /* 0x0005e20000100800 */
[----:B0-----:R-:W-:Y:S02]  /*5910*/  IABS R2, R11 ;  /* 0x0000000b00027213 */ /* 0x001fe40000000000 */
[----:B------:R-:W-:Y:S01]  /*5920*/  IMAD R7, R8, R7, R6 ;  /* 0x0000000708077224 */ /* 0x000fe200078e0206 */
[----:B------:R0:W-:Y:S01]  /*5930*/  STL [R1+0x1230], R11 ;  /* 0x0012300b01007387 */ /* 0x0001e20000100800 */
[----:B-1----:R-:W-:Y:S01]  /*5940*/  IABS R12, R12 ;  /* 0x0000000c000c7213 */ /* 0x002fe20000000000 */
[----:B--2---:R-:W-:-:S02]  /*5950*/  VIADD R18, R0, 0xbd ;  /* 0x000000bd00127836 */ /* 0x004fc40000000000 */
[----:B0-----:R-:W-:Y:S02]  /*5960*/  IMAD R11, R8, R13, R3 ;  /* 0x0000000d080b7224 */ /* 0x001fe400078e0203 */
[----:B------:R-:W-:Y:S01]  /*5970*/  IMAD.MOV.U32 R3, RZ, RZ, R37 ;  /* 0x000000ffff037224 */ /* 0x000fe200078e0025 */
[----:B------:R-:W-:Y:S01]  /*5980*/  IABS R37, R18 ;  /* 0x0000001200257213 */ /* 0x000fe20000000000 */
[C---:B------:R-:W-:Y:S01]  /*5990*/  IMAD.HI.U32 R13, R9.reuse, R12, RZ ;  /* 0x0000000c090d7227 */ /* 0x040fe200078e00ff */
[----:B------:R0:W-:Y:S03]  /*59a0*/  STL [R1+0x100], R11 ;  /* 0x0001000b01007387 */ /* 0x0001e60000100800 */
[----:B------:R-:W-:Y:S01]  /*59b0*/  IMAD.HI.U32 R6, R9, R3, RZ ;  /* 0x0000000309067227 */ /* 0x000fe200078e00ff */
[----:B------:R1:W-:Y:S03]  /*59c0*/  STL [R1+0xfc], R7 ;  /* 0x0000fc0701007387 */ /* 0x0003e60000100800 */
[----:B------:R-:W-:Y:S01]  /*59d0*/  IMAD.MOV R13, RZ, RZ, -R13 ;  /* 0x000000ffff0d7224 */ /* 0x000fe200078e0a0d */
[----:B------:R-:W-:Y:S01]  /*59e0*/  STL [R1+0x1208], R34 ;  /* 0x0012082201007387 */ /* 0x000fe20000100800 */
[----:B------:R-:W-:-:S02]  /*59f0*/  IMAD.MOV R6, RZ, RZ, -R6 ;  /* 0x000000ffff067224 */ /* 0x000fc400078e0a06 */
[C---:B0-----:R-:W-:Y:S01]  /*5a00*/  IMAD R11, R8.reuse, R13, R12 ;  /* 0x0000000d080b7224 */ /* 0x041fe200078e020c */
[----:B------:R-:W-:Y:S01]  /*5a10*/  STL [R1+0x123c], R33 ;  /* 0x00123c2101007387 */ /* 0x000fe20000100800 */
[----:B------:R-:W-:Y:S02]  /*5a20*/  IMAD R3, R8, R6, R3 ;  /* 0x0000000608037224 */ /* 0x000fe400078e0203 */
[----:B-1----:R-:W-:Y:S01]  /*5a30*/  IMAD.HI.U32 R7, R9, R2, RZ ;  /* 0x0000000209077227 */ /* 0x002fe200078e00ff */
[----:B------:R0:W-:Y:S03]  /*5a40*/  STL [R1+0xf8], R11 ;  /* 0x0000f80b01007387 */ /* 0x0001e60000100800 */
[----:B------:R-:W-:Y:S01]  /*5a50*/  IMAD.MOV R7, RZ, RZ, -R7 ;  /* 0x000000ffff077224 */ /* 0x000fe200078e0a07 */
[----:B------:R1:W-:Y:S01]  /*5a60*/  STL [R1+0xf0], R3 ;  /* 0x0000f00301007387 */ /* 0x0003e20000100800 */
[----:B------:R-:W-:-:S02]  /*5a70*/  VIADD R6, R0, 0xba ;  /* 0x000000ba00067836 */ /* 0x000fc40000000000 */
[----:B------:R-:W-:Y:S02]  /*5a80*/  IMAD R2, R8, R7, R2 ;  /* 0x0000000708027224 */ /* 0x000fe400078e0202 */
[----:B------:R-:W-:Y:S01]  /*5a90*/  IMAD.HI.U32 R12, R9, R56, RZ ;  /* 0x00000038090c7227 */ /* 0x000fe200078e00ff */
[----:B------:R-:W-:Y:S02]  /*5aa0*/  IABS R7, R6 ;  /* 0x0000000600077213 */ /* 0x000fe40000000000 */
[----:B------:R2:W-:Y:S01]  /*5ab0*/  STL [R1+0xf4], R2 ;  /* 0x0000f40201007387 */ /* 0x0005e20000100800 */
[C---:B0-----:R-:W-:Y:S02]  /*5ac0*/  VIADD R11, R0.reuse, 0xbc ;  /* 0x000000bc000b7836 */ /* 0x041fe40000000000 */
[----:B-1----:R-:W-:Y:S01]  /*5ad0*/  VIADD R3, R0, 0xbb ;  /* 0x000000bb00037836 */ /* 0x002fe20000000000 */
[----:B------:R0:W-:Y:S01]  /*5ae0*/  STL [R1+0x1220], R6 ;  /* 0x0012200601007387 */ /* 0x0001e20000100800 */
[----:B------:R-:W-:-:S02]  /*5af0*/  IMAD.MOV R12, RZ, RZ, -R12 ;  /* 0x000000ffff0c7224 */ /* 0x000fc400078e0a0c */
[C---:B------:R-:W-:Y:S01]  /*5b00*/  IMAD.HI.U32 R13, R9.reuse, R7, RZ ;  /* 0x00000007090d7227 */ /* 0x040fe200078e00ff */
[----:B------:R1:W-:Y:S01]  /*5b10*/  STL [R1+0x121c], R3 ;  /* 0x00121c0301007387 */ /* 0x0003e20000100800 */
[----:B--2---:R-:W-:Y:S02]  /*5b20*/  IABS R2, R11 ;  /* 0x0000000b00027213 */ /* 0x004fe40000000000 */
[----:B------:R-:W-:Y:S01]  /*5b30*/  IMAD R56, R8, R12, R56 ;  /* 0x0000000c08387224 */ /* 0x000fe200078e0238 */
[----:B------:R2:W-:Y:S01]  /*5b40*/  STL [R1+0x1274], R11 ;  /* 0x0012740b01007387 */ /* 0x0005e20000100800 */
[----:B------:R-:W-:Y:S02]  /*5b50*/  IMAD.MOV R13, RZ, RZ, -R13 ;  /* 0x000000ffff0d7224 */ /* 0x000fe400078e0a0d */
[----:B0-----:R-:W-:Y:S01]  /*5b60*/  IMAD.HI.U32 R6, R9, R57, RZ ;  /* 0x0000003909067227 */ /* 0x001fe200078e00ff */
[----:B------:R0:W-:Y:S01]  /*5b70*/  STL [R1+0x124c], R18 ;  /* 0x00124c1201007387 */ /* 0x0001e20000100800 */
[----:B-1----:R-:W-:-:S02]  /*5b80*/  IABS R3, R3 ;  /* 0x0000000300037213 */ /* 0x002fc40000000000 */
[----:B------:R-:W-:Y:S02]  /*5b90*/  IMAD.MOV R6, RZ, RZ, -R6 ;  /* 0x000000ffff067224 */ /* 0x000fe400078e0a06 */
[----:B------:R-:W-:-:S04]  /*5ba0*/  IMAD.HI.U32 R12, R9, R2, RZ ;  /* 0x00000002090c7227 */ /* 0x000fc800078e00ff */
[----:B------:R-:W-:Y:S02]  /*5bb0*/  IMAD R57, R8, R6, R57 ;  /* 0x0000000608397224 */ /* 0x000fe400078e0239 */
[----:B------:R-:W-:-:S04]  /*5bc0*/  IMAD.HI.U32 R6, R9, R3, RZ ;  /* 0x0000000309067227 */ /* 0x000fc800078e00ff */
[----:B--2---:R-:W-:Y:S02]  /*5bd0*/  VIADD R11, R0, 0xbe ;  /* 0x000000be000b7836 */ /* 0x004fe40000000000 */
[----:B------:R-:W-:Y:S02]  /*5be0*/  IMAD.MOV R6, RZ, RZ, -R6 ;  /* 0x000000ffff067224 */ /* 0x000fe400078e0a06 */
[----:B------:R-:W-:Y:S01]  /*5bf0*/  IMAD.MOV R12, RZ, RZ, -R12 ;  /* 0x000000ffff0c7224 */ /* 0x000fe200078e0a0c */
[----:B------:R1:W-:Y:S01]  /*5c00*/  STL [R1+0x1250], R11 ;  /* 0x0012500b01007387 */ /* 0x0003e20000100800 */
[C---:B0-----:R-:W-:Y:S01]  /*5c10*/  IMAD R18, R8.reuse, R13, R7 ;  /* 0x0000000d08127224 */ /* 0x041fe200078e0207 */
[----:B------:R-:W-:Y:S01]  /*5c20*/  IABS R13, R11 ;  /* 0x0000000b000d7213 */ /* 0x000fe20000000000 */
[C---:B------:R-:W-:Y:S02]  /*5c30*/  IMAD R3, R8.reuse, R6, R3 ;  /* 0x0000000608037224 */ /* 0x040fe400078e0203 */
[----:B------:R-:W-:Y:S01]  /*5c40*/  IMAD.MOV.U32 R7, RZ, RZ, R37 ;  /* 0x000000ffff077224 */ /* 0x000fe200078e0025 */
[----:B------:R-:W-:Y:S01]  /*5c50*/  STL [R1+0xec], R18 ;  /* 0x0000ec1201007387 */ /* 0x000fe20000100800 */
[----:B------:R-:W-:-:S02]  /*5c60*/  IMAD R2, R8, R12, R2 ;  /* 0x0000000c08027224 */ /* 0x000fc400078e0202 */
[----:B------:R-:W-:Y:S01]  /*5c70*/  VIADD R6, R0, 0xbf ;  /* 0x000000bf00067836 */ /* 0x000fe20000000000 */
[----:B------:R0:W-:Y:S01]  /*5c80*/  STL [R1+0xe4], R3 ;  /* 0x0000e40301007387 */ /* 0x0001e20000100800 */
[----:B------:R-:W-:-:S03]  /*5c90*/  IMAD.HI.U32 R12, R9, R7, RZ ;  /* 0x00000007090c7227 */ /* 0x000fc600078e00ff */
[----:B------:R2:W-:Y:S01]  /*5ca0*/  STL [R1+0xe8], R2 ;  /* 0x0000e80201007387 */ /* 0x0005e20000100800 */
[----:B------:R-:W-:Y:S02]  /*5cb0*/  IMAD.MOV R12, RZ, RZ, -R12 ;  /* 0x000000ffff0c7224 */ /* 0x000fe400078e0a0c */
[----:B-1----:R-:W-:Y:S01]  /*5cc0*/  VIADD R11, R0, 0xc3 ;  /* 0x000000c3000b7836 */ /* 0x002fe20000000000 */
[----:B------:R1:W-:Y:S01]  /*5cd0*/  STL [R1+0x1238], R6 ;  /* 0x0012380601007387 */ /* 0x0003e20000100800 */
[----:B------:R-:W-:Y:S02]  /*5ce0*/  IMAD R7, R8, R12, R7 ;  /* 0x0000000c08077224 */ /* 0x000fe400078e0207 */
[----:B0-----:R-:W-:Y:S01]  /*5cf0*/  IMAD.MOV.U32 R3, RZ, RZ, R13 ;  /* 0x000000ffff037224 */ /* 0x001fe200078e000d */
[----:B------:R-:W-:Y:S01]  /*5d00*/  STL [R1+0x1234], R32 ;  /* 0x0012342001007387 */ /* 0x000fe20000100800 */
[C---:B------:R-:W-:Y:S01]  /*5d10*/  VIADD R13, R0.reuse, 0xc4 ;  /* 0x000000c4000d7836 */ /* 0x040fe20000000000 */
[----:B--2---:R-:W-:Y:S01]  /*5d20*/  IABS R2, R6 ;  /* 0x0000000600027213 */ /* 0x004fe20000000000 */
[----:B------:R-:W-:Y:S01]  /*5d30*/  VIADD R18, R0, 0xc5 ;  /* 0x000000c500127836 */ /* 0x000fe20000000000 */
[----:B------:R-:W-:Y:S01]  /*5d40*/  STL [R1+0x125c], R31 ;  /* 0x00125c1f01007387 */ /* 0x000fe20000100800 */
[----:B-1----:R-:W-:-:S03]  /*5d50*/  IMAD.HI.U32 R6, R9, R3, RZ ;  /* 0x0000000309067227 */ /* 0x002fc600078e00ff */
[----:B------:R0:W-:Y:S01]  /*5d60*/  STL [R1+0xdc], R7 ;  /* 0x0000dc0701007387 */ /* 0x0001e20000100800 */
[----:B------:R-:W-:Y:S01]  /*5d70*/  IABS R37, R18 ;  /* 0x0000001200257213 */ /* 0x000fe20000000000 */
[----:B------:R-:W-:Y:S02]  /*5d80*/  IMAD.MOV R6, RZ, RZ, -R6 ;  /* 0x000000ffff067224 */ /* 0x000fe400078e0a06 */
[----:B------:R-:W-:-:S04]  /*5d90*/  IMAD.HI.U32 R12, R9, R2, RZ ;  /* 0x00000002090c7227 */ /* 0x000fc800078e00ff */
[----:B------:R-:W-:Y:S02]  /*5da0*/  IMAD R3, R8, R6, R3 ;  /* 0x0000000608037224 */ /* 0x000fe400078e0203 */
[----:B0-----:R-:W-:Y:S02]  /*5db0*/  VIADD R7, R0, 0xc2 ;  /* 0x000000c200077836 */ /* 0x001fe40000000000 */
[----:B------:R-:W-:Y:S01]  /*5dc0*/  IMAD.MOV R12, RZ, RZ, -R12 ;  /* 0x000000ffff0c7224 */ /* 0x000fe200078e0a0c */
[----:B------:R0:W-:Y:S01]  /*5dd0*/  STL [R1+0xd8], R3 ;  /* 0x0000d80301007387 */ /* 0x0001e20000100800 */
[----:B------:R-:W-:-:S03]  /*5de0*/  IMAD.HI.U32 R6, R9, R58, RZ ;  /* 0x0000003a09067227 */ /* 0x000fc600078e00ff */
[----:B------:R1:W-:Y:S01]  /*5df0*/  STL [R1+0x1248], R7 ;  /* 0x0012480701007387 */ /* 0x0003e20000100800 */
[----:B------:R-:W-:Y:S01]  /*5e00*/  IMAD R12, R8, R12, R2 ;  /* 0x0000000c080c7224 */ /* 0x000fe200078e0202 */
[----:B------:R-:W-:Y:S01]  /*5e10*/  IABS R2, R11 ;  /* 0x0000000b00027213 */ /* 0x000fe20000000000 */
[----:B------:R-:W-:Y:S01]  /*5e20*/  IMAD.MOV R6, RZ, RZ, -R6 ;  /* 0x000000ffff067224 */ /* 0x000fe200078e0a06 */
[----:B------:R2:W-:Y:S01]  /*5e30*/  STL [R1+0x1244], R11 ;  /* 0x0012440b01007387 */ /* 0x0005e20000100800 */
[----:B0-----:R-:W-:-:S03]  /*5e40*/  IMAD.HI.U32 R3, R9, R59, RZ ;  /* 0x0000003b09037227 */ /* 0x001fc600078e00ff */
[----:B------:R0:W-:Y:S01]  /*5e50*/  STL [R1+0xd0], R12 ;  /* 0x0000d00c01007387 */ /* 0x0001e20000100800 */
[----:B-1----:R-:W-:Y:S01]  /*5e60*/  IABS R7, R7 ;  /* 0x0000000700077213 */ /* 0x002fe20000000000 */
[----:B------:R-:W-:Y:S02]  /*5e70*/  IMAD.MOV R3, RZ, RZ, -R3 ;  /* 0x000000ffff037224 */ /* 0x000fe400078e0a03 */
[----:B------:R1:W-:Y:S01]  /*5e80*/  STL [R1+0x127c], R13 ;  /* 0x00127c0d01007387 */ /* 0x0003e20000100800 */
[----:B------:R-:W-:Y:S02]  /*5e90*/  IMAD R58, R8, R6, R58 ;  /* 0x00000006083a7224 */ /* 0x000fe400078e023a */
[----:B--2---:R-:W-:Y:S01]  /*5ea0*/  VIADD R11, R0, 0xc6 ;  /* 0x000000c6000b7836 */ /* 0x004fe20000000000 */
[----:B------:R-:W-:Y:S01]  /*5eb0*/  STL [R1+0x1270], R18 ;  /* 0x0012701201007387 */ /* 0x000fe20000100800 */
[----:B------:R-:W-:-:S03]  /*5ec0*/  IMAD.HI.U32 R6, R9, R2, RZ ;  /* 0x0000000209067227 */ /* 0x000fc600078e00ff */
[----:B------:R2:W-:Y:S01]  /*5ed0*/  STL [R1+0x1280], R11 ;  /* 0x0012800b01007387 */ /* 0x0005e20000100800 */
[----:B0-----:R-:W-:Y:S01]  /*5ee0*/  IMAD.HI.U32 R12, R9, R7, RZ ;  /* 0x00000007090c7227 */ /* 0x001fe200078e00ff */
[----:B-1----:R-:W-:-:S03]  /*5ef0*/  IABS R13, R13 ;  /* 0x0000000d000d7213 */ /* 0x002fc60000000000 */
[----:B------:R-:W-:Y:S02]  /*5f00*/  IMAD.MOV R12, RZ, RZ, -R12 ;  /* 0x000000ffff0c7224 */ /* 0x000fe400078e0a0c */
[C---:B------:R-:W-:Y:S01]  /*5f10*/  IMAD R59, R8.reuse, R3, R59 ;  /* 0x00000003083b7224 */ /* 0x040fe200078e023b */
[----:B------:R-:W-:Y:S01]  /*5f20*/  IABS R3, R11 ;  /* 0x0000000b00037213 */ /* 0x000fe20000000000 */
[----:B------:R-:W-:Y:S02]  /*5f30*/  IMAD.MOV R6, RZ, RZ, -R6 ;  /* 0x000000ffff067224 */ /* 0x000fe400078e0a06 */
[----:B--2---:R-:W-:Y:S02]  /*5f40*/  IMAD R11, R8, R12, R7 ;  /* 0x0000000c080b7224 */ /* 0x004fe400078e0207 */
[----:B------:R-:W-:-:S03]  /*5f50*/  IMAD.HI.U32 R12, R9, R13, RZ ;  /* 0x0000000d090c7227 */ /* 0x000fc600078e00ff */
[----:B------:R0:W-:Y:S01]  /*5f60*/  STL [R1+0xcc], R11 ;  /* 0x0000cc0b01007387 */ /* 0x0001e20000100800 */
[----:B------:R-:W-:Y:S02]  /*5f70*/  IMAD.MOV.U32 R7, RZ, RZ, R37 ;  /* 0x000000ffff077224 */ /* 0x000fe400078e0025 */
[----:B------:R-:W-:Y:S02]  /*5f80*/  IMAD R6, R8, R6, R2 ;  /* 0x0000000608067224 */ /* 0x000fe400078e0202 */
[----:B------:R-:W-:Y:S02]  /*5f90*/  IMAD.MOV R12, RZ, RZ, -R12 ;  /* 0x000000ffff0c7224 */ /* 0x000fe400078e0a0c */
[----:B------:R-:W-:Y:S01]  /*5fa0*/  IMAD.HI.U32 R2, R9, R7, RZ ;  /* 0x0000000709027227 */ /* 0x000fe200078e00ff */
[----:B------:R1:W-:Y:S03]  /*5fb0*/  STL [R1+0xc8], R6 ;  /* 0x0000c80601007387 */ /* 0x0003e60000100800 */
[----:B0-----:R-:W-:-:S02]  /*5fc0*/  VIADD R11, R0, 0xc7 ;  /* 0x000000c7000b7836 */ /* 0x001fc40000000000 */
[----:B------:R-:W-:-:S03]  /*5fd0*/  IMAD.HI.U32 R37, R9, R3, RZ ;  /* 0x0000000309257227 */ /* 0x000fc600078e00ff */
[----:B------:R0:W-:Y:S01]  /*5fe0*/  STL [R1+0x1258], R11 ;  /* 0x0012580b01007387 */ /* 0x0001e20000100800 */
[----:B------:R-:W-:Y:S01]  /*5ff0*/  IMAD.MOV R2, RZ, RZ, -R2 ;  /* 0x000000ffff027224 */ /* 0x000fe200078e0a02 */
[----:B-1----:R-:W-:Y:S01]  /*6000*/  IABS R6, R11 ;  /* 0x0000000b00067213 */ /* 0x002fe20000000000 */
[----:B------:R-:W-:Y:S01]  /*6010*/  IMAD.MOV R37, RZ, RZ, -R37 ;  /* 0x000000ffff257224 */ /* 0x000fe200078e0a25 */
[----:B------:R-:W-:Y:S01]  /*6020*/  STL [R1+0x1254], R30 ;  /* 0x0012541e01007387 */ /* 0x000fe20000100800 */
[C---:B------:R-:W-:Y:S02]  /*6030*/  IMAD R7, R8.reuse, R2, R7 ;  /* 0x0000000208077224 */ /* 0x040fe400078e0207 */
[----:B------:R-:W-:Y:S02]  /*6040*/  IMAD R2, R8, R37, R3 ;  /* 0x0000002508027224 */ /* 0x000fe400078e0203 */
[----:B------:R-:W-:-:S04]  /*6050*/  IMAD.HI.U32 R3, R9, R6, RZ ;  /* 0x0000000609037227 */ /* 0x000fc800078e00ff */
[C---:B0-----:R-:W-:Y:S02]  /*6060*/  IMAD R11, R8.reuse, R12, R13 ;  /* 0x0000000c080b7224 */ /* 0x041fe400078e020d */
[----:B------:R-:W-:Y:S02]  /*6070*/  IMAD.MOV R3, RZ, RZ, -R3 ;  /* 0x000000ffff037224 */ /* 0x000fe400078e0a03 */
[----:B------:R-:W-:Y:S01]  /*6080*/  IMAD.HI.U32 R13, R9, R61, RZ ;  /* 0x0000003d090d7227 */ /* 0x000fe200078e00ff */
[----:B------:R0:W-:Y:S03]  /*6090*/  STL [R1+0xc4], R11 ;  /* 0x0000c40b01007387 */ /* 0x0001e60000100800 */
[----:B------:R-:W-:Y:S01]  /*60a0*/  IMAD R6, R8, R3, R6 ;  /* 0x0000000308067224 */ /* 0x000fe200078e0206 */
[----:B------:R1:W-:Y:S01]  /*60b0*/  STL [R1+0xbc], R7 ;  /* 0x0000bc0701007387 */ /* 0x0003e20000100800 */
[----:B------:R-:W-:-:S02]  /*60c0*/  VIADD R18, R0, 0xcc ;  /* 0x000000cc00127836 */ /* 0x000fc40000000000 */
[----:B------:R-:W-:Y:S01]  /*60d0*/  IMAD.MOV R13, RZ, RZ, -R13 ;  /* 0x000000ffff0d7224 */ /* 0x000fe200078e0a0d */
[----:B------:R2:W-:Y:S01]  /*60e0*/  STL [R1+0xc0], R2 ;  /* 0x0000c00201007387 */ /* 0x0005e20000100800 */
[----:B0-----:R-:W-:-:S03]  /*60f0*/  VIADD R11, R0, 0xca ;  /* 0x000000ca000b7836 */ /* 0x001fc60000000000 */
[----:B------:R-:W-:Y:S01]  /*6100*/  STL [R1+0x1264], R29 ;  /* 0x0012641d01007387 */ /* 0x000fe20000100800 */
[----:B------:R-:W-:Y:S02]  /*6110*/  IMAD R61, R8, R13, R61 ;  /* 0x0000000d083d7224 */ /* 0x000fe400078e023d */
[----:B-1----:R-:W-:Y:S01]  /*6120*/  IMAD.HI.U32 R7, R9, R60, RZ ;  /* 0x0000003c09077227 */ /* 0x002fe200078e00ff */
[----:B------:R-:W-:Y:S01]  /*6130*/  IABS R12, R11 ;  /* 0x0000000b000c7213 */ /* 0x000fe20000000000 */
[----:B------:R0:W-:Y:S02]  /*6140*/  STL [R1+0x126c], R11 ;  /* 0x00126c0b01007387 */ /* 0x0001e40000100800 */
[----:B--2---:R-:W-:Y:S02]  /*6150*/  VIADD R2, R0, 0xcb ;  /* 0x000000cb00027836 */ /* 0x004fe40000000000 */
[----:B------:R-:W-:Y:S02]  /*6160*/  IMAD.MOV R7, RZ, RZ, -R7 ;  /* 0x000000ffff077224 */ /* 0x000fe400078e0a07 */
[----:B------:R-:W-:Y:S01]  /*6170*/  IMAD.MOV.U32 R3, RZ, RZ, R12 ;  /* 0x000000ffff037224 */ /* 0x000fe200078e000c */
[----:B------:R1:W-:Y:S01]  /*6180*/  STL [R1+0x1278], R2 ;  /* 0x0012780201007387 */ /* 0x0003e20000100800 */
[----:B------:R-:W-:-:S02]  /*6190*/  IMAD R60, R8, R7, R60 ;  /* 0x00000007083c7224 */ /* 0x000fc400078e023c */
[----:B------:R-:W-:Y:S01]  /*61a0*/  IMAD.HI.U32 R7, R9, R3, RZ ;  /* 0x0000000309077227 */ /* 0x000fe200078e00ff */
[----:B------:R2:W-:Y:S03]  /*61b0*/  STL [R1+0xb8], R6 ;  /* 0x0000b80601007387 */ /* 0x0005e60000100800 */
[----:B0-----:R-:W-:Y:S01]  /*61c0*/  VIADD R11, R0, 0xcd ;  /* 0x000000cd000b7836 */ /* 0x001fe20000000000 */
[----:B------:R0:W-:Y:S01]  /*61d0*/  STL [R1+0x12a8], R18 ;  /* 0x0012a81201007387 */ /* 0x0001e20000100800 */
[----:B------:R-:W-:Y:S01]  /*61e0*/  IMAD.MOV R7, RZ, RZ, -R7 ;  /* 0x000000ffff077224 */ /* 0x000fe200078e0a07 */
[----:B-1----:R-:W-:Y:S02]  /*61f0*/  IABS R2, R2 ;  /* 0x0000000200027213 */ /* 0x002fe40000000000 */
[----:B------:R1:W-:Y:S01]  /*6200*/  STL [R1+0x12a4], R11 ;  /* 0x0012a40b01007387 */ /* 0x0003e20000100800 */
[----:B------:R-:W-:-:S02]  /*6210*/  IABS R13, R11 ;  /* 0x0000000b000d7213 */ /* 0x000fc40000000000 */
[----:B------:R-:W-:Y:S01]  /*6220*/  IMAD.HI.U32 R12, R9, R2, RZ ;  /* 0x00000002090c7227 */ /* 0x000fe200078e00ff */
[----:B--2---:R-:W-:-:S03]  /*6230*/  IABS R6, R18 ;  /* 0x0000001200067213 */ /* 0x004fc60000000000 */
[----:B------:R-:W-:Y:S02]  /*6240*/  IMAD.MOV R12, RZ, RZ, -R12 ;  /* 0x000000ffff0c7224 */ /* 0x000fe400078e0a0c */
[----:B0-----:R-:W-:Y:S02]  /*6250*/  VIADD R18, R0, 0xd3 ;  /* 0x000000d300127836 */ /* 0x001fe40000000000 */
[C---:B-1----:R-:W-:Y:S02]  /*6260*/  IMAD R11, R8.reuse, R7, R3 ;  /* 0x00000007080b7224 */ /* 0x042fe400078e0203 */
[----:B------:R-:W-:Y:S02]  /*6270*/  IMAD R7, R8, R12, R2 ;  /* 0x0000000c08077224 */ /* 0x000fe400078e0202 */
[----:B------:R-:W-:Y:S01]  /*6280*/  IMAD.MOV.U32 R2, RZ, RZ, R13 ;  /* 0x000000ffff027224 */ /* 0x000fe200078e000d */
[----:B------:R0:W-:Y:S01]  /*6290*/  STL [R1+0xac], R11 ;  /* 0x0000ac0b01007387 */ /* 0x0001e20000100800 */
[----:B------:R-:W-:-:S03]  /*62a0*/  IMAD.HI.U32 R12, R9, R6, RZ ;  /* 0x00000006090c7227 */ /* 0x000fc600078e00ff */
[----:B------:R1:W-:Y:S01]  /*62b0*/  STL [R1+0xa8], R7 ;  /* 0x0000a80701007387 */ /* 0x0003e20000100800 */
[C---:B------:R-:W-:Y:S02]  /*62c0*/  VIADD R3, R0.reuse, 0xce ;  /* 0x000000ce00037836 */ /* 0x040fe40000000000 */
[----:B------:R-:W-:Y:S02]  /*62d0*/  IMAD.MOV R12, RZ, RZ, -R12 ;  /* 0x000000ffff0c7224 */ /* 0x000fe400078e0a0c */
[----:B0-----:R-:W-:Y:S01]  /*62e0*/  VIADD R11, R0, 0xcf ;  /* 0x000000cf000b7836 */ /* 0x001fe20000000000 */
[----:B------:R0:W-:Y:S01]  /*62f0*/  STL [R1+0x1284], R3 ;  /* 0x0012840301007387 */ /* 0x0001e20000100800 */
[----:B-1----:R-:W-:-:S03]  /*6300*/  IMAD.HI.U32 R7, R9, R2, RZ ;  /* 0x0000000209077227 */ /* 0x002fc600078e00ff */
[----:B------:R-:W-:Y:S01]  /*6310*/  IABS R13, R11 ;  /* 0x0000000b000d7213 */ /* 0x000fe20000000000 */
[----:B------:R1:W-:Y:S01]  /*6320*/  STL [R1+0x1288], R11 ;  /* 0x0012880b01007387 */ /* 0x0003e20000100800 */
[----:B------:R-:W-:-:S03]  /*6330*/  IMAD.MOV R7, RZ, RZ, -R7 ;  /* 0x000000ffff077224 */ /* 0x000fc600078e0a07 */
[----:B------:R-:W-:Y:S01]  /*6340*/  STL [R1+0x128c], R28 ;  /* 0x00128c1c01007387 */ /* 0x000fe20000100800 */
[----:B0-----:R-:W-:Y:S01]  /*6350*/  IABS R3, R3 ;  /* 0x0000000300037213 */ /* 0x001fe20000000000 */
[C---:B------:R-:W-:Y:S02]  /*6360*/  IMAD R2, R8.reuse, R7, R2 ;  /* 0x0000000708027224 */ /* 0x040fe400078e0202 */
[----:B-1----:R-:W-:Y:S02]  /*6370*/  IMAD R11, R8, R12, R6 ;  /* 0x0000000c080b7224 */ /* 0x002fe400078e0206 */
        /* <DEDUP_REMOVED lines=9> */
[C---:B------:R-:W-:Y:S01]  /*6410*/  IMAD R13, R8.reuse, R13, R3 ;  /* 0x0000000d080d7224 */ /* 0x040fe200078e0203 */
[----:B-1----:R-:W-:Y:S01]  /*6420*/  IABS R2, R27 ;  /* 0x0000001b00027213 */ /* 0x002fe20000000000 */
[----:B------:R-:W-:Y:S01]  /*6430*/  IMAD.HI.U32 R12, R9, R50, RZ ;  /* 0x00000032090c7227 */ /* 0x000fe200078e00ff */
[----:B------:R-:W-:Y:S01]  /*6440*/  IABS R3, R11 ;  /* 0x0000000b00037213 */ /* 0x000fe20000000000 */
[----:B------:R0:W-:Y:S02]  /*6450*/  STL [R1+0x12a0], R11 ;  /* 0x0012a00b01007387 */ /* 0x0001e40000100800 */
[C---:B------:R-:W-:Y:S02]  /*6460*/  IMAD R6, R8.reuse, R7, R6 ;  /* 0x0000000708067224 */ /* 0x040fe400078e0206 */
[----:B------:R-:W-:Y:S01]  /*6470*/  IMAD.MOV R12, RZ, RZ, -R12 ;  /* 0x000000ffff0c7224 */ /* 0x000fe200078e0a0c */
[----:B------:R1:W-:Y:S03]  /*6480*/  STL [R1+0x9c], R13 ;  /* 0x00009c0d01007387 */ /* 0x0003e60000100800 */
[----:B------:R-:W-:Y:S01]  /*6490*/  IMAD R50, R8, R12, R50 ;  /* 0x0000000c08327224 */ /* 0x000fe200078e0232 */
[----:B------:R2:W-:Y:S01]  /*64a0*/  STL [R1+0x98], R6 ;  /* 0x0000980601007387 */ /* 0x0005e20000100800 */
[----:B0-----:R-:W-:Y:S01]  /*64b0*/  VIADD R11, R0, 0xd4 ;  /* 0x000000d4000b7836 */ /* 0x001fe20000000000 */
[----:B------:R-:W-:-:S02]  /*64c0*/  IABS R12, R18 ;  /* 0x00000012000c7213 */ /* 0x000fc40000000000 */
[----:B------:R-:W-:Y:S01]  /*64d0*/  STL [R1+0x1268], R18 ;  /* 0x0012681201007387 */ /* 0x000fe20000100800 */
[C---:B-1----:R-:W-:Y:S01]  /*64e0*/  IMAD.HI.U32 R13, R9.reuse, R2, RZ ;  /* 0x00000002090d7227 */ /* 0x042fe200078e00ff */
[----:B------:R-:W-:Y:S02]  /*64f0*/  IABS R7, R11 ;  /* 0x0000000b00077213 */ /* 0x000fe40000000000 */
[----:B------:R0:W-:Y:S01]  /*6500*/  STL [R1+0x12b4], R11 ;  /* 0x0012b40b01007387 */ /* 0x0001e20000100800 */
[----:B--2---:R-:W-:-:S03]  /*6510*/  IMAD.HI.U32 R6, R9, R3, RZ ;  /* 0x0000000309067227 */ /* 0x004fc600078e00ff */
[----:B------:R-:W-:Y:S01]  /*6520*/  STL [R1+0xf04], R81 ;  /* 0x000f045101007387 */ /* 0x000fe20000100800 */
[----:B------:R-:W-:Y:S02]  /*6530*/  IMAD.MOV R13, RZ, RZ, -R13 ;  /* 0x000000ffff0d7224 */ /* 0x000fe400078e0a0d */
[----:B------:R-:W-:Y:S02]  /*6540*/  IMAD.MOV R6, RZ, RZ, -R6 ;  /* 0x000000ffff067224 */ /* 0x000fe400078e0a06 */
[C---:B------:R-:W-:Y:S02]  /*6550*/  IMAD R2, R8.reuse, R13, R2 ;  /* 0x0000000d08027224 */ /* 0x040fe400078e0202 */
[----:B------:R-:W-:Y:S01]  /*6560*/  IMAD R3, R8, R6, R3 ;  /* 0x0000000608037224 */ /* 0x000fe200078e0203 */
[----:B------:R-:W-:Y:S01]  /*6570*/  IABS R6, R25 ;  /* 0x0000001900067213 */ /* 0x000fe20000000000 */
[----:B------:R-:W-:-:S03]  /*6580*/  IMAD.HI.U32 R13, R9, R12, RZ ;  /* 0x0000000c090d7227 */ /* 0x000fc600078e00ff */
[----:B------:R1:W-:Y:S01]  /*6590*/  STL [R1+0x94], R3 ;  /* 0x0000940301007387 */ /* 0x0003e20000100800 */
[----:B------:R-:W-:-:S03]  /*65a0*/  IMAD.HI.U32 R37, R9, R7, RZ ;  /* 0x0000000709257227 */ /* 0x000fc600078e00ff */
[----:B------:R-:W-:Y:S01]  /*65b0*/  STL [R1+0x1290], R26 ;  /* 0x0012901a01007387 */ /* 0x000fe20000100800 */
[----:B------:R-:W-:Y:S02]  /*65c0*/  IMAD.MOV R13, RZ, RZ, -R13 ;  /* 0x000000ffff0d7224 */ /* 0x000fe400078e0a0d */
[----:B------:R-:W-:Y:S01]  /*65d0*/  IMAD.MOV R37, RZ, RZ, -R37 ;  /* 0x000000ffff257224 */ /* 0x000fe200078e0a25 */
[----:B------:R-:W-:Y:S01]  /*65e0*/  STL [R1+0x129c], R25 ;  /* 0x00129c1901007387 */ /* 0x000fe20000100800 */
[C---:B0-----:R-:W-:Y:S01]  /*65f0*/  IMAD R11, R8.reuse, R13, R12 ;  /* 0x0000000d080b7224 */ /* 0x041fe200078e020c */
[----:B-1----:R-:W-:Y:S01]  /*6600*/  IABS R3, R26 ;  /* 0x0000001a00037213 */ /* 0x002fe20000000000 */
[----:B------:R-:W-:Y:S01]  /*6610*/  IMAD R7, R8, R37, R7 ;  /* 0x0000002508077224 */ /* 0x000fe200078e0207 */
[----:B------:R-:W-:Y:S01]  /*6620*/  IABS R37, R23 ;  /* 0x0000001700257213 */ /* 0x000fe20000000000 */
[----:B------:R-:W-:Y:S01]  /*6630*/  VIADD R18, R0, 0xe9 ;  /* 0x000000e900127836 */ /* 0x000fe20000000000 */
[----:B------:R0:W-:Y:S01]  /*6640*/  STL [R1+0x84], R11 ;  /* 0x0000840b01007387 */ /* 0x0001e20000100800 */
[----:B------:R-:W-:-:S03]  /*6650*/  IMAD.HI.U32 R13, R9, R3, RZ ;  /* 0x00000003090d7227 */ /* 0x000fc600078e00ff */
[----:B------:R1:W-:Y:S01]  /*6660*/  STL [R1+0x88], R7 ;  /* 0x0000880701007387 */ /* 0x0003e20000100800 */
[----:B------:R-:W-:Y:S02]  /*6670*/  IMAD.MOV R13, RZ, RZ, -R13 ;  /* 0x000000ffff0d7224 */ /* 0x000fe400078e0a0d */
[----:B------:R-:W-:Y:S01]  /*6680*/  IMAD.HI.U32 R12, R9, R6, RZ ;  /* 0x00000006090c7227 */ /* 0x000fe200078e00ff */
[----:B------:R-:W-:Y:S03]  /*6690*/  STL [R1+0x12ac], R24 ;  /* 0x0012ac1801007387 */ /* 0x000fe60000100800 */
[----:B0-----:R-:W-:Y:S01]  /*66a0*/  VIADD R11, R0, 0xe8 ;  /* 0x000000e8000b7836 */ /* 0x001fe20000000000 */
[----:B------:R-:W-:Y:S01]  /*66b0*/  STL [R1+0x12b0], R23 ;  /* 0x0012b01701007387 */ /* 0x000fe20000100800 */
[----:B------:R-:W-:Y:S01]  /*66c0*/  IMAD R3, R8, R13, R3 ;  /* 0x0000000d08037224 */ /* 0x000fe200078e0203 */
[----:B------:R-:W-:Y:S01]  /*66d0*/  IABS R13, R18 ;  /* 0x00000012000d7213 */ /* 0x000fe20000000000 */
[----:B------:R-:W-:Y:S01]  /*66e0*/  IMAD.MOV R12, RZ, RZ, -R12 ;  /* 0x000000ffff0c7224 */ /* 0x000fe200078e0a0c */
[----:B------:R-:W-:Y:S01]  /*66f0*/  STL [R1+0x12b8], R11 ;  /* 0x0012b80b01007387 */ /* 0x000fe20000100800 */
[----:B-1----:R-:W-:-:S02]  /*6700*/  IABS R7, R24 ;  /* 0x0000001800077213 */ /* 0x002fc40000000000 */
[----:B------:R-:W-:Y:S01]  /*6710*/  IMAD R6, R8, R12, R6 ;  /* 0x0000000c08067224 */ /* 0x000fe200078e0206 */
[----:B------:R0:W-:Y:S01]  /*6720*/  STL [R1+0x1294], R18 ;  /* 0x0012941201007387 */ /* 0x0001e20000100800 */
[----:B------:R-:W-:Y:S01]  /*6730*/  IMAD.HI.U32 R12, R9, R37, RZ ;  /* 0x00000025090c7227 */ /* 0x000fe200078e00ff */
[----:B------:R-:W-:-:S03]  /*6740*/  IABS R38, R11 ;  /* 0x0000000b00267213 */ /* 0x000fc60000000000 */
[----:B------:R-:W-:Y:S02]  /*6750*/  IMAD.MOV R12, RZ, RZ, -R12 ;  /* 0x000000ffff0c7224 */ /* 0x000fe400078e0a0c */
[----:B------:R-:W-:-:S04]  /*6760*/  IMAD.HI.U32 R92, R9, R7, RZ ;  /* 0x00000007095c7227 */ /* 0x000fc800078e00ff */
[----:B0-----:R-:W-:Y:S02]  /*6770*/  VIADD R18, R0, 0xf0 ;  /* 0x000000f000127836 */ /* 0x001fe40000000000 */
[----:B------:R-:W-:Y:S02]  /*6780*/  IMAD R37, R8, R12, R37 ;  /* 0x0000000c08257224 */ /* 0x000fe400078e0225 */
[----:B------:R-:W-:Y:S01]  /*6790*/  IMAD.MOV R92, RZ, RZ, -R92 ;  /* 0x000000ffff5c7224 */ /* 0x000fe200078e0a5c */
[----:B------:R0:W-:Y:S01]  /*67a0*/  STL [R1+0x1260], R18 ;  /* 0x0012601201007387 */ /* 0x0001e20000100800 */
[----:B------:R-:W-:Y:S01]  /*67b0*/  IABS R12, R18 ;  /* 0x00000012000c7213 */ /* 0x000fe20000000000 */
[----:B------:R-:W-:Y:S02]  /*67c0*/  IMAD.HI.U32 R91, R9, R38, RZ ;  /* 0x00000026095b7227 */ /* 0x000fe400078e00ff */
[----:B------:R-:W2:Y:S02]  /*67d0*/  LDL.LU R81, [R1+0x137c] ;  /* 0x00137c0001517983 */ /* 0x000ea40000300800 */
[----:B------:R-:W-:-:S02]  /*67e0*/  @!P0 IMAD.IADD R39, R39, 0x1, -R15 ;  /* 0x0000000127278824 */ /* 0x000fc400078e0a0f */
[----:B------:R-:W-:Y:S02]  /*67f0*/  IMAD R7, R8, R92, R7 ;  /* 0x0000005c08077224 */ /* 0x000fe400078e0207 */
[----:B0-----:R-:W-:Y:S02]  /*6800*/  VIADD R18, R0, 0xf1 ;  /* 0x000000f100127836 */ /* 0x001fe40000000000 */
[----:B------:R-:W-:Y:S02]  /*6810*/  IMAD.MOV R91, RZ, RZ, -R91 ;  /* 0x000000ffff5b7224 */ /* 0x000fe400078e0a5b */
[----:B------:R-:W-:Y:S01]  /*6820*/  IMAD.HI.U32 R92, R9, R13, RZ ;  /* 0x0000000d095c7227 */ /* 0x000fe200078e00ff */
[----:B------:R0:W-:Y:S01]  /*6830*/  STL [R1+0x1228], R18 ;  /* 0x0012281201007387 */ /* 0x0001e20000100800 */
[----:B------:R-:W-:Y:S02]  /*6840*/  IABS R15, R18 ;  /* 0x00000012000f7213 */ /* 0x000fe40000000000 */
[----:B------:R-:W-:-:S02]  /*6850*/  IMAD R38, R8, R91, R38 ;  /* 0x0000005b08267224 */ /* 0x000fc400078e0226 */
[----:B------:R-:W-:Y:S01]  /*6860*/  IMAD.MOV R92, RZ, RZ, -R92 ;  /* 0x000000ffff5c7224 */ /* 0x000fe200078e0a5c */
[----:B0-----:R-:W3:Y:S01]  /*6870*/  LDL R18, [R1+0xf50] ;  /* 0x000f500001127983 */ /* 0x001ee20000100800 */
[----:B------:R-:W-:-:S04]  /*6880*/  IMAD.HI.U32 R91, R9, R12, RZ ;  /* 0x0000000c095b7227 */ /* 0x000fc800078e00ff */
[----:B------:R-:W-:Y:S02]  /*6890*/  IMAD R13, R8, R92, R13 ;  /* 0x0000005c080d7224 */ /* 0x000fe400078e020d */
[----:B------:R-:W-:-:S04]  /*68a0*/  IMAD.MOV R92, RZ, RZ, -R91 ;  /* 0x000000ffff5c7224 */ /* 0x000fc800078e0a5b */
[C---:B------:R-:W-:Y:S02]  /*68b0*/  IMAD R12, R8.reuse, R92, R12 ;  /* 0x0000005c080c7224 */ /* 0x040fe400078e020c */
[----:B------:R-:W4:Y:S01]  /*68c0*/  LDL R92, [R1+0xf44] ;  /* 0x000f4400015c7983 */ /* 0x000f220000100800 */
[----:B------:R-:W-:Y:S02]  /*68d0*/  ISETP.GT.U32.AND P5, PT, R8, R83, PT ;  /* 0x000000530800720c */ /* 0x000fe40003fa4070 */
[----:B------:R-:W-:Y:S01]  /*68e0*/  ISETP.NE.AND P1, PT, R10, RZ, PT ;  /* 0x000000ff0a00720c */ /* 0x000fe20003f25270 */
[----:B------:R-:W-:Y:S01]  /*68f0*/  @!P2 IMAD.MOV R39, RZ, RZ, -R39 ;  /* 0x000000ffff27a224 */ /* 0x000fe200078e0a27 */
[----:B------:R-:W-:-:S09]  /*6900*/  ISETP.GT.U32.AND P0, PT, R8, R14, PT ;  /* 0x0000000e0800720c */ /* 0x000fd20003f04070 */
[--C-:B------:R-:W-:Y:S02]  /*6910*/  @!P5 IMAD.IADD R83, R83, 0x1, -R8.reuse ;  /* 0x000000015353d824 */ /* 0x100fe400078e0a08 */
[----:B------:R-:W-:Y:S02]  /*6920*/  @!P1 LOP3.LUT R39, RZ, R10, RZ, 0x33, !PT ;  /* 0x0000000aff279212 */ /* 0x000fe400078e33ff */
[C---:B------:R-:W-:Y:S02]  /*6930*/  ISETP.GT.U32.AND P1, PT, R8.reuse, R86, PT ;  /* 0x000000560800720c */ /* 0x040fe40003f24070 */
[----:B------:R-:W-:Y:S01]  /*6940*/  ISETP.GT.U32.AND P6, PT, R8, R82, PT ;  /* 0x000000520800720c */ /* 0x000fe20003fc4070 */
[----:B------:R-:W-:Y:S01]  /*6950*/  @!P0 IMAD.IADD R14, R14, 0x1, -R8 ;  /* 0x000000010e0e8824 */ /* 0x000fe200078e0a08 */
[C---:B------:R-:W-:Y:S01]  /*6960*/  ISETP.GT.U32.AND P4, PT, R8.reuse, R16, PT ;  /* 0x000000100800720c */ /* 0x040fe20003f84070 */
[----:B------:R-:W4:Y:S01]  /*6970*/  LDL R10, [R1+0xf7c] ;  /* 0x000f7c00010a7983 */ /* 0x000f220000100800 */
[----:B------:R-:W-:-:S07]  /*6980*/  ISETP.GT.U32.AND P0, PT, R8, R85, PT ;  /* 0x000000550800720c */ /* 0x000fce0003f04070 */
[--C-:B------:R-:W-:Y:S02]  /*6990*/  @!P1 IMAD.IADD R86, R86, 0x1, -R8.reuse ;  /* 0x0000000156569824 */ /* 0x100fe400078e0a08 */
[--C-:B------:R-:W-:Y:S01]  /*69a0*/  @!P6 IMAD.IADD R82, R82, 0x1, -R8.reuse ;  /* 0x000000015252e824 */ /* 0x100fe200078e0a08 */
[----:B------:R-:W-:Y:S01]  /*69b0*/  ISETP.GT.U32.AND P6, PT, R8, R14, PT ;  /* 0x0000000e0800720c */ /* 0x000fe20003fc4070 */
[--C-:B------:R-:W-:Y:S01]  /*69c0*/  @!P4 IMAD.IADD R16, R16, 0x1, -R8.reuse ;  /* 0x000000011010c824 */ /* 0x100fe200078e0a08 */
[----:B------:R-:W-:Y:S01]  /*69d0*/  ISETP.GT.U32.AND P2, PT, R8, R84, PT ;  /* 0x000000540800720c */ /* 0x000fe20003f44070 */
[----:B------:R-:W-:Y:S01]  /*69e0*/  @!P0 IMAD.IADD R85, R85, 0x1, -R8 ;  /* 0x0000000155558824 */ /* 0x000fe200078e0a08 */
[----:B------:R-:W-:Y:S01]  /*69f0*/  ISETP.GE.AND P4, PT, R0, RZ, PT ;  /* 0x000000ff0000720c */ /* 0x000fe20003f86270 */
[----:B------:R-:W-:-:S04]  /*6a00*/  IMAD.HI.U32 R91, R9, R15, RZ ;  /* 0x0000000f095b7227 */ /* 0x000fc800078e00ff */
[----:B------:R-:W-:-:S04]  /*6a10*/  IMAD.MOV R91, RZ, RZ, -R91 ;  /* 0x000000ffff5b7224 */ /* 0x000fc800078e0a5b */
[--C-:B------:R-:W-:Y:S02]  /*6a20*/  @!P6 IMAD.IADD R14, R14, 0x1, -R8.reuse ;  /* 0x000000010e0ee824 */ /* 0x100fe400078e0a08 */
[----:B------:R-:W-:Y:S01]  /*6a30*/  @!P2 IMAD.IADD R84, R84, 0x1, -R8 ;  /* 0x000000015454a824 */ /* 0x000fe200078e0a08 */
[C---:B------:R-:W-:Y:S01]  /*6a40*/  ISETP.GT.U32.AND P2, PT, R8.reuse, R82, PT ;  /* 0x000000520800720c */ /* 0x040fe20003f44070 */
[----:B------:R-:W-:Y:S02]  /*6a50*/  @!P4 IMAD.MOV R14, RZ, RZ, -R14 ;  /* 0x000000ffff0ec224 */ /* 0x000fe400078e0a0e */
[----:B------:R-:W-:Y:S02]  /*6a60*/  IMAD R15, R8, R91, R15 ;  /* 0x0000005b080f7224 */ /* 0x000fe400078e020f */
[----:B------:R-:W4:Y:S08]  /*6a70*/  LDL R91, [R1+0xf60] ;  /* 0x000f6000015b7983 */ /* 0x000f300000100800 */
[----:B------:R-:W-:Y:S01]  /*6a80*/  @!P2 IMAD.IADD R82, R82, 0x1, -R8 ;  /* 0x000000015252a824 */ /* 0x000fe200078e0a08 */
[----:B------:R-:W-:-:S13]  /*6a90*/  ISETP.GT.U32.AND P2, PT, R8, R16, PT ;  /* 0x000000100800720c */ /* 0x000fda0003f44070 */
[----:B------:R-:W-:Y:S01]  /*6aa0*/  @!P2 IMAD.IADD R16, R16, 0x1, -R8 ;  /* 0x000000011010a824 */ /* 0x000fe200078e0a08 */
[----:B--2---:R-:W-:-:S13]  /*6ab0*/  ISETP.GT.U32.AND P3, PT, R8, R81, PT ;  /* 0x000000510800720c */ /* 0x004fda0003f64070 */
[----:B------:R-:W-:-:S05]  /*6ac0*/  @!P3 IMAD.IADD R81, R81, 0x1, -R8 ;  /* 0x000000015151b824 */ /* 0x000fca00078e0a08 */
[----:B------:R-:W-:Y:S02]  /*6ad0*/  ISETP.GT.U32.AND P5, PT, R8, R81, PT ;  /* 0x000000510800720c */ /* 0x000fe40003fa4070 */
[----:B---3--:R-:W-:-:S11]  /*6ae0*/  ISETP.GE.AND P1, PT, R18, RZ, PT ;  /* 0x000000ff1200720c */ /* 0x008fd60003f26270 */
[----:B------:R-:W-:-:S04]  /*6af0*/  @!P5 IMAD.IADD R81, R81, 0x1, -R8 ;  /* 0x000000015151d824 */ /* 0x000fc800078e0a08 */
[----:B------:R-:W-:Y:S02]  /*6b00*/  IMAD.MOV.U32 R18, RZ, RZ, R81 ;  /* 0x000000ffff127224 */ /* 0x000fe400078e0051 */
[----:B------:R-:W2:Y:S01]  /*6b10*/  LDL R81, [R1+0xf5c] ;  /* 0x000f5c0001517983 */ /* 0x000ea20000100800 */
[----:B----4-:R-:W-:-:S03]  /*6b20*/  ISETP.GE.AND P0, PT, R92, RZ, PT ;  /* 0x000000ff5c00720c */ /* 0x010fc60003f06270 */
[----:B------:R-:W3:Y:S04]  /*6b30*/  LDL R92, [R1+0xf80] ;  /* 0x000f8000015c7983 */ /* 0x000ee80000100800 */
[----:B------:R-:W-:Y:S06]  /*6b40*/  STL [R1+0x3c], R14 ;  /* 0x00003c0e01007387 */ /* 0x000fec0000100800 */
[----:B------:R-:W-:-:S05]  /*6b50*/  @!P0 IMAD.MOV R18, RZ, RZ, -R18 ;  /* 0x000000ffff128224 */ /* 0x000fca00078e0a12 */
[----:B------:R0:W-:Y:S04]  /*6b60*/  STL [R1+0x38], R18 ;  /* 0x0000381201007387 */ /* 0x0001e80000100800 */
[----:B0-----:R-:W4:Y:S01]  /*6b70*/  LDL.LU R18, [R1+0x1378] ;  /* 0x0013780001127983 */ /* 0x001f220000300800 */
[----:B------:R-:W-:-:S04]  /*6b80*/  IMAD.MOV.U32 R14, RZ, RZ, R82 ;  /* 0x000000ffff0e7224 */ /* 0x000fc800078e0052 */
[----:B------:R-:W-:-:S05]  /*6b90*/  @!P1 IMAD.MOV R14, RZ, RZ, -R14 ;  /* 0x000000ffff0e9224 */ /* 0x000fca00078e0a0e */
[----:B------:R0:W-:Y:S02]  /*6ba0*/  STL [R1+0x2d4], R14 ;  /* 0x0002d40e01007387 */ /* 0x0001e40000100800 */
[----:B0-----:R-:W-:-:S05]  /*6bb0*/  VIADD R14, R0, 0xf8 ;  /* 0x000000f8000e7836 */ /* 0x001fca0000000000 */
[----:B------:R-:W-:Y:S04]  /*6bc0*/  STL [R1+0x11b8], R14 ;  /* 0x0011b80e01007387 */ /* 0x000fe80000100800 */
[----:B------:R0:W-:Y:S04]  /*6bd0*/  STL [R1+0x1300], R16 ;  /* 0x0013001001007387 */ /* 0x0001e80000100800 */
[----:B0-----:R-:W4:Y:S01]  /*6be0*/  LDL R16, [R1+0xfa4] ;  /* 0x000fa40001107983 */ /* 0x001f220000100800 */
[C---:B------:R-:W-:Y:S02]  /*6bf0*/  ISETP.GT.U32.AND P3, PT, R8.reuse, R90, PT ;  /* 0x0000005a0800720c */ /* 0x040fe40003f64070 */
[----:B------:R-:W-:-:S02]  /*6c00*/  ISETP.GT.U32.AND P5, PT, R8, R85, PT ;  /* 0x000000550800720c */ /* 0x000fc40003fa4070 */
[----:B------:R-:W-:-:S09]  /*6c10*/  ISETP.GT.U32.AND P4, PT, R8, R17, PT ;  /* 0x000000110800720c */ /* 0x000fd20003f84070 */
[--C-:B------:R-:W-:Y:S01]  /*6c20*/  @!P3 IMAD.IADD R90, R90, 0x1, -R8.reuse ;  /* 0x000000015a5ab824 */ /* 0x100fe200078e0a08 */
[C---:B------:R-:W-:Y:S01]  /*6c30*/  ISETP.GT.U32.AND P3, PT, R8.reuse, R83, PT ;  /* 0x000000530800720c */ /* 0x040fe20003f64070 */
[--C-:B------:R-:W-:Y:S01]  /*6c40*/  @!P5 IMAD.IADD R85, R85, 0x1, -R8.reuse ;  /* 0x000000015555d824 */ /* 0x100fe200078e0a08 */
[----:B------:R-:W-:Y:S01]  /*6c50*/  ISETP.GT.U32.AND P6, PT, R8, R84, PT ;  /* 0x000000540800720c */ /* 0x000fe20003fc4070 */
[----:B------:R-:W-:Y:S01]  /*6c60*/  @!P4 IMAD.IADD R17, R17, 0x1, -R8 ;  /* 0x000000011111c824 */ /* 0x000fe200078e0a08 */
[----:B------:R-:W-:-:S09]  /*6c70*/  ISETP.GE.AND P4, PT, R10, RZ, PT ;  /* 0x000000ff0a00720c */ /* 0x000fd20003f86270 */
[----:B------:R-:W-:-:S04]  /*6c80*/  @!P3 IMAD.IADD R83, R83, 0x1, -R8 ;  /* 0x000000015353b824 */ /* 0x000fc800078e0a08 */
[----:B------:R-:W-:Y:S01]  /*6c90*/  IMAD.MOV.U32 R10, RZ, RZ, R83 ;  /* 0x000000ffff0a7224 */ /* 0x000fe200078e0053 */
[C---:B------:R-:W-:Y:S01]  /*6ca0*/  ISETP.GT.U32.AND P0, PT, R8.reuse, R86, PT ;  /* 0x000000560800720c */ /* 0x040fe20003f04070 */
[----:B------:R-:W-:Y:S01]  /*6cb0*/  STL [R1+0x1304], R17 ;  /* 0x0013041101007387 */ /* 0x000fe20000100800 */
[----:B------:R-:W-:Y:S01]  /*6cc0*/  ISETP.GT.U32.AND P1, PT, R8, R90, PT ;  /* 0x0000005a0800720c */ /* 0x000fe20003f24070 */
[----:B------:R-:W-:Y:S01]  /*6cd0*/  @!P6 IMAD.IADD R84, R84, 0x1, -R8 ;  /* 0x000000015454e824 */ /* 0x000fe200078e0a08 */
[----:B------:R-:W-:-:S09]  /*6ce0*/  ISETP.GT.U32.AND P6, PT, R8, R88, PT ;  /* 0x000000580800720c */ /* 0x000fd20003fc4070 */
[--C-:B------:R-:W-:Y:S01]  /*6cf0*/  @!P0 IMAD.IADD R86, R86, 0x1, -R8.reuse ;  /* 0x0000000156568824 */ /* 0x100fe200078e0a08 */
[----:B------:R-:W-:Y:S01]  /*6d00*/  ISETP.GE.AND P0, PT, R91, RZ, PT ;  /* 0x000000ff5b00720c */ /* 0x000fe20003f06270 */
[----:B------:R-:W-:Y:S02]  /*6d10*/  IMAD.MOV.U32 R91, RZ, RZ, R85 ;  /* 0x000000ffff5b7224 */ /* 0x000fe400078e0055 */
[--C-:B------:R-:W-:Y:S02]  /*6d20*/  @!P1 IMAD.IADD R90, R90, 0x1, -R8.reuse ;  /* 0x000000015a5a9824 */ /* 0x100fe400078e0a08 */
[----:B------:R-:W-:Y:S02]  /*6d30*/  @!P6 IMAD.IADD R88, R88, 0x1, -R8 ;  /* 0x000000015858e824 */ /* 0x000fe400078e0a08 */
[----:B------:R-:W-:Y:S01]  /*6d40*/  @!P4 IMAD.MOV R91, RZ, RZ, -R91 ;  /* 0x000000ffff5bc224 */ /* 0x000fe200078e0a5b */
[----:B------:R-:W-:-:S13]  /*6d50*/  ISETP.GT.U32.AND P4, PT, R8, R21, PT ;  /* 0x000000150800720c */ /* 0x000fda0003f84070 */
[----:B------:R-:W-:Y:S01]  /*6d60*/  @!P4 IMAD.IADD R21, R21, 0x1, -R8 ;  /* 0x000000011515c824 */ /* 0x000fe200078e0a08 */
[----:B--2---:R-:W-:-:S13]  /*6d70*/  ISETP.GE.AND P5, PT, R81, RZ, PT ;  /* 0x000000ff5100720c */ /* 0x004fda0003fa6270 */
[----:B------:R-:W-:-:S05]  /*6d80*/  @!P5 IMAD.MOV R10, RZ, RZ, -R10 ;  /* 0x000000ffff0ad224 */ /* 0x000fca00078e0a0a */
[----:B------:R0:W-:Y:S04]  /*6d90*/  STL [R1+0x34], R10 ;  /* 0x0000340a01007387 */ /* 0x0001e80000100800 */
[----:B------:R-:W2:Y:S01]  /*6da0*/  LDL R82, [R1+0xfd4] ;  /* 0x000fd40001527983 */ /* 0x000ea20000100800 */
[----:B---3--:R-:W-:-:S03]  /*6db0*/  ISETP.GE.AND P1, PT, R92, RZ, PT ;  /* 0x000000ff5c00720c */ /* 0x008fc60003f26270 */
[----:B------:R-:W3:Y:S04]  /*6dc0*/  LDL R81, [R1+0xfd0] ;  /* 0x000fd00001517983 */ /* 0x000ee80000100800 */
[----:B0-----:R-:W3:Y:S01]  /*6dd0*/  LDL R10, [R1+0xfa0] ;  /* 0x000fa000010a7983 */ /* 0x001ee20000100800 */
[----:B----4-:R-:W-:Y:S01]  /*6de0*/  ISETP.GT.U32.AND P6, PT, R8, R18, PT ;  /* 0x000000120800720c */ /* 0x010fe20003fc4070 */
[----:B------:R-:W-:-:S04]  /*6df0*/  IMAD.MOV.U32 R92, RZ, RZ, R84 ;  /* 0x000000ffff5c7224 */ /* 0x000fc800078e0054 */
[----:B------:R-:W-:Y:S02]  /*6e00*/  @!P0 IMAD.MOV R92, RZ, RZ, -R92 ;  /* 0x000000ffff5c8224 */ /* 0x000fe400078e0a5c */
[----:B------:R-:W-:-:S03]  /*6e10*/  @!P1 IMAD.MOV R86, RZ, RZ, -R86 ;  /* 0x000000ffff569224 */ /* 0x000fc600078e0a56 */
[----:B------:R0:W-:Y:S03]  /*6e20*/  STL [R1+0x1308], R92 ;  /* 0x0013085c01007387 */ /* 0x0001e60000100800 */
[----:B------:R-:W-:Y:S01]  /*6e30*/  @!P6 IMAD.IADD R18, R18, 0x1, -R8 ;  /* 0x000000011212e824 */ /* 0x000fe200078e0a08 */
[----:B------:R1:W-:Y:S04]  /*6e40*/  STL [R1+0x130c], R91 ;  /* 0x00130c5b01007387 */ /* 0x0003e80000100800 */
[----:B------:R4:W-:Y:S04]  /*6e50*/  STL [R1+0x1310], R86 ;  /* 0x0013105601007387 */ /* 0x0009e80000100800 */
[----:B------:R-:W-:Y:S04]  /*6e60*/  STL [R1+0x1314], R18 ;  /* 0x0013141201007387 */ /* 0x000fe80000100800 */
[----:B------:R-:W-:Y:S04]  /*6e70*/  STL [R1+0x1318], R21 ;  /* 0x0013181501007387 */ /* 0x000fe80000100800 */
[----:B------:R-:W4:Y:S01]  /*6e80*/  LDL R17, [R1+0x10f0] ;  /* 0x0010f00001117983 */ /* 0x000f220000100800 */
[----:B------:R-:W-:-:S03]  /*6e90*/  ISETP.GE.AND P1, PT, R16, RZ, PT ;  /* 0x000000ff1000720c */ /* 0x000fc60003f26270 */
[----:B------:R-:W4:Y:S04]  /*6ea0*/  LDL R84, [R1+0x10e0] ;  /* 0x0010e00001547983 */ /* 0x000f280000100800 */
[----:B------:R-:W4:Y:S01]  /*6eb0*/  LDL R16, [R1+0x10b8] ;  /* 0x0010b80001107983 */ /* 0x000f220000100800 */
[C---:B------:R-:W-:Y:S02]  /*6ec0*/  ISETP.GT.U32.AND P3, PT, R8.reuse, R87, PT ;  /* 0x000000570800720c */ /* 0x040fe40003f64070 */
[C---:B------:R-:W-:Y:S01]  /*6ed0*/  ISETP.GT.U32.AND P2, PT, R8.reuse, R89, PT ;  /* 0x000000590800720c */ /* 0x040fe20003f44070 */
[----:B------:R-:W4:Y:S10]  /*6ee0*/  LDL R83, [R1+0x10d8] ;  /* 0x0010d80001537983 */ /* 0x000f340000100800 */
[----:B------:R-:W-:Y:S01]  /*6ef0*/  @!P3 IMAD.IADD R87, R87, 0x1, -R8 ;  /* 0x000000015757b824 */ /* 0x000fe200078e0a08 */
[----:B------:R-:W-:-:S02]  /*6f00*/  ISETP.GT.U32.AND P3, PT, R8, R63, PT ;  /* 0x0000003f0800720c */ /* 0x000fc40003f64070 */
[C---:B------:R-:W-:Y:S01]  /*6f10*/  ISETP.GT.U32.AND P0, PT, R8.reuse, R88, PT ;  /* 0x000000580800720c */ /* 0x040fe20003f04070 */
[----:B------:R-:W-:Y:S01]  /*6f20*/  @!P2 IMAD.IADD R89, R89, 0x1, -R8 ;  /* 0x000000015959a824 */ /* 0x000fe200078e0a08 */
[----:B------:R-:W-:-:S04]  /*6f30*/  ISETP.GT.U32.AND P2, PT, R8, R87, PT ;  /* 0x000000570800720c */ /* 0x000fc80003f44070 */
[----:B------:R-:W-:-:S05]  /*6f40*/  ISETP.GT.U32.AND P5, PT, R8, R89, PT ;  /* 0x000000590800720c */ /* 0x000fca0003fa4070 */
[----:B------:R-:W-:-:S05]  /*6f50*/  @!P3 IMAD.IADD R63, R63, 0x1, -R8 ;  /* 0x000000013f3fb824 */ /* 0x000fca00078e0a08 */
[----:B------:R-:W-:Y:S01]  /*6f60*/  ISETP.GT.U32.AND P3, PT, R8, R63, PT ;  /* 0x0000003f0800720c */ /* 0x000fe20003f64070 */
[--C-:B------:R-:W-:Y:S01]  /*6f70*/  @!P0 IMAD.IADD R88, R88, 0x1, -R8.reuse ;  /* 0x0000000158588824 */ /* 0x100fe200078e0a08 */
[C---:B------:R-:W-:Y:S02]  /*6f80*/  ISETP.GT.U32.AND P0, PT, R8.reuse, R66, PT ;  /* 0x000000420800720c */ /* 0x040fe40003f04070 */
[C---:B------:R-:W-:Y:S01]  /*6f90*/  ISETP.GT.U32.AND P6, PT, R8.reuse, R65, PT ;  /* 0x000000410800720c */ /* 0x040fe20003fc4070 */
[--C-:B------:R-:W-:Y:S01]  /*6fa0*/  @!P2 IMAD.IADD R87, R87, 0x1, -R8.reuse ;  /* 0x000000015757a824 */ /* 0x100fe200078e0a08 */
[C---:B------:R-:W-:Y:S01]  /*6fb0*/  ISETP.GT.U32.AND P2, PT, R8.reuse, R64, PT ;  /* 0x000000400800720c */ /* 0x040fe20003f44070 */
[----:B------:R-:W-:Y:S01]  /*6fc0*/  @!P5 IMAD.IADD R89, R89, 0x1, -R8 ;  /* 0x000000015959d824 */ /* 0x000fe200078e0a08 */
[----:B------:R-:W-:-:S05]  /*6fd0*/  ISETP.GT.U32.AND P5, PT, R8, R67, PT ;  /* 0x000000430800720c */ /* 0x000fca0003fa4070 */
[--C-:B------:R-:W-:Y:S02]  /*6fe0*/  @!P3 IMAD.IADD R63, R63, 0x1, -R8.reuse ;  /* 0x000000013f3fb824 */ /* 0x100fe400078e0a08 */
[--C-:B------:R-:W-:Y:S01]  /*6ff0*/  @!P0 IMAD.IADD R66, R66, 0x1, -R8.reuse ;  /* 0x0000000142428824 */ /* 0x100fe200078e0a08 */
[----:B------:R-:W-:Y:S01]  /*7000*/  ISETP.GT.U32.AND P0, PT, R8, R20, PT ;  /* 0x000000140800720c */ /* 0x000fe20003f04070 */
[--C-:B------:R-:W-:Y:S02]  /*7010*/  @!P6 IMAD.IADD R65, R65, 0x1, -R8.reuse ;  /* 0x000000014141e824 */ /* 0x100fe400078e0a08 */
[--C-:B------:R-:W-:Y:S02]  /*7020*/  @!P2 IMAD.IADD R64, R64, 0x1, -R8.reuse ;  /* 0x000000014040a824 */ /* 0x100fe400078e0a08 */
[----:B------:R-:W-:Y:S01]  /*7030*/  @!P5 IMAD.IADD R67, R67, 0x1, -R8 ;  /* 0x000000014343d824 */ /* 0x000fe200078e0a08 */
[----:B------:R-:W-:Y:S01]  /*7040*/  ISETP.GT.U32.AND P5, PT, R8, R65, PT ;  /* 0x000000410800720c */ /* 0x000fe20003fa4070 */
[----:B------:R-:W-:-:S06]  /*7050*/  @!P1 IMAD.MOV R90, RZ, RZ, -R90 ;  /* 0x000000ffff5a9224 */ /* 0x000fcc00078e0a5a */
[----:B------:R-:W-:Y:S01]  /*7060*/  @!P0 IMAD.IADD R20, R20, 0x1, -R8 ;  /* 0x0000000114148824 */ /* 0x000fe200078e0a08 */
[----:B------:R-:W-:-:S05]  /*7070*/  ISETP.GT.U32.AND P0, PT, R8, R70, PT ;  /* 0x000000460800720c */ /* 0x000fca0003f04070 */
[----:B------:R-:W-:Y:S01]  /*7080*/  @!P5 IMAD.IADD R65, R65, 0x1, -R8 ;  /* 0x000000014141d824 */ /* 0x000fe200078e0a08 */
[----:B------:R-:W-:-:S07]  /*7090*/  ISETP.GT.U32.AND P5, PT, R8, R71, PT ;  /* 0x000000470800720c */ /* 0x000fce0003fa4070 */
[----:B------:R-:W-:-:S06]  /*70a0*/  @!P0 IMAD.IADD R70, R70, 0x1, -R8 ;  /* 0x0000000146468824 */ /* 0x000fcc00078e0a08 */
[----:B------:R-:W-:Y:S01]  /*70b0*/  @!P5 IMAD.IADD R71, R71, 0x1, -R8 ;  /* 0x000000014747d824 */ /* 0x000fe200078e0a08 */
[----:B--2---:R-:W-:Y:S02]  /*70c0*/  ISETP.GE.AND P3, PT, R82, RZ, PT ;  /* 0x000000ff5200720c */ /* 0x004fe40003f66270 */
[----:B------:R-:W2:Y:S01]  /*70d0*/  LDL R82, [R1+0x1044] ;  /* 0x0010440001527983 */ /* 0x000ea20000100800 */
[----:B---3--:R-:W-:Y:S02]  /*70e0*/  ISETP.GE.AND P4, PT, R10, RZ, PT ;  /* 0x000000ff0a00720c */ /* 0x008fe40003f86270 */
[----:B------:R-:W-:Y:S02]  /*70f0*/  ISETP.GE.AND P2, PT, R81, RZ, PT ;  /* 0x000000ff5100720c */ /* 0x000fe40003f46270 */
[----:B------:R-:W3:Y:S09]  /*7100*/  LDL R81, [R1+0x103c] ;  /* 0x00103c0001517983 */ /* 0x000ef20000100800 */
[----:B------:R-:W-:Y:S01]  /*7110*/  @!P4 IMAD.MOV R87, RZ, RZ, -R87 ;  /* 0x000000ffff57c224 */ /* 0x000fe200078e0a57 */
[----:B------:R-:W-:Y:S01]  /*7120*/  ISETP.GT.U32.AND P4, PT, R8, R19, PT ;  /* 0x000000130800720c */ /* 0x000fe20003f84070 */
[----:B------:R-:W-:-:S02]  /*7130*/  @!P3 IMAD.MOV R88, RZ, RZ, -R88 ;  /* 0x000000ffff58b224 */ /* 0x000fc400078e0a58 */
[----:B------:R-:W-:Y:S01]  /*7140*/  @!P2 IMAD.MOV R89, RZ, RZ, -R89 ;  /* 0x000000ffff59a224 */ /* 0x000fe200078e0a59 */
[----:B------:R-:W-:Y:S04]  /*7150*/  STL [R1+0x131c], R90 ;  /* 0x00131c5a01007387 */ /* 0x000fe80000100800 */
[----:B------:R-:W-:Y:S05]  /*7160*/  STL [R1+0x1320], R87 ;  /* 0x0013205701007387 */ /* 0x000fea0000100800 */
[----:B------:R-:W-:Y:S01]  /*7170*/  @!P4 IMAD.IADD R19, R19, 0x1, -R8 ;  /* 0x000000011313c824 */ /* 0x000fe200078e0a08 */
[----:B------:R-:W-:Y:S04]  /*7180*/  STL [R1+0x1324], R88 ;  /* 0x0013245801007387 */ /* 0x000fe80000100800 */
[----:B------:R-:W-:Y:S01]  /*7190*/  STL [R1+0x1328], R89 ;  /* 0x0013285901007387 */ /* 0x000fe20000100800 */
[----:B----4-:R-:W-:-:S03]  /*71a0*/  ISETP.GE.AND P0, PT, R17, RZ, PT ;  /* 0x000000ff1100720c */ /* 0x010fc60003f06270 */
        /* <DEDUP_REMOVED lines=8> */
[----:B0-----:R-:W4:Y:S01]  /*7230*/  LDL R92, [R1+0xfc8] ;  /* 0x000fc800015c7983 */ /* 0x001f220000100800 */
[C---:B------:R-:W-:Y:S02]  /*7240*/  ISETP.GT.U32.AND P1, PT, R8.reuse, R64, PT ;  /* 0x000000400800720c */ /* 0x040fe40003f24070 */
[C---:B------:R-:W-:Y:S01]  /*7250*/  ISETP.GT.U32.AND P4, PT, R8.reuse, R73, PT ;  /* 0x000000490800720c */ /* 0x040fe20003f84070 */
[----:B-1----:R-:W4:Y:S01]  /*7260*/  LDL R91, [R1+0xfdc] ;  /* 0x000fdc00015b7983 */ /* 0x002f220000100800 */
[----:B------:R-:W-:-:S03]  /*7270*/  ISETP.GT.U32.AND P2, PT, R8, R67, PT ;  /* 0x000000430800720c */ /* 0x000fc60003f44070 */
[----:B------:R-:W4:Y:S02]  /*7280*/  LDL R86, [R1+0xfd8] ;  /* 0x000fd80001567983 */ /* 0x000f240000100800 */
[--C-:B------:R-:W-:Y:S02]  /*7290*/  @!P6 IMAD.IADD R68, R68, 0x1, -R8.reuse ;  /* 0x000000014444e824 */ /* 0x100fe400078e0a08 */
[--C-:B------:R-:W-:Y:S01]  /*72a0*/  @!P3 IMAD.IADD R66, R66, 0x1, -R8.reuse ;  /* 0x000000014242b824 */ /* 0x100fe200078e0a08 */
[C---:B------:R-:W-:Y:S02]  /*72b0*/  ISETP.GT.U32.AND P3, PT, R8.reuse, R72, PT ;  /* 0x000000480800720c */ /* 0x040fe40003f64070 */
[----:B------:R-:W-:Y:S01]  /*72c0*/  ISETP.GT.U32.AND P6, PT, R8, R68, PT ;  /* 0x000000440800720c */ /* 0x000fe20003fc4070 */
[----:B------:R-:W-:Y:S01]  /*72d0*/  @!P1 IMAD.IADD R64, R64, 0x1, -R8 ;  /* 0x0000000140409824 */ /* 0x000fe200078e0a08 */
[----:B------:R-:W-:-:S09]  /*72e0*/  ISETP.GT.U32.AND P1, PT, R8, R69, PT ;  /* 0x000000450800720c */ /* 0x000fd20003f24070 */
[--C-:B------:R-:W-:Y:S02]  /*72f0*/  @!P3 IMAD.IADD R72, R72, 0x1, -R8.reuse ;  /* 0x000000014848b824 */ /* 0x100fe400078e0a08 */
[--C-:B------:R-:W-:Y:S01]  /*7300*/  @!P6 IMAD.IADD R68, R68, 0x1, -R8.reuse ;  /* 0x000000014444e824 */ /* 0x100fe200078e0a08 */
[----:B------:R-:W-:Y:S01]  /*7310*/  ISETP.GE.AND P6, PT, R84, RZ, PT ;  /* 0x000000ff5400720c */ /* 0x000fe20003fc6270 */
[--C-:B------:R-:W-:Y:S01]  /*7320*/  @!P1 IMAD.IADD R69, R69, 0x1, -R8.reuse ;  /* 0x0000000145459824 */ /* 0x100fe200078e0a08 */
[----:B------:R-:W-:Y:S01]  /*7330*/  ISETP.GE.AND P1, PT, R83, RZ, PT ;  /* 0x000000ff5300720c */ /* 0x000fe20003f26270 */
[----:B------:R-:W-:Y:S01]  /*7340*/  IMAD.MOV.U32 R84, RZ, RZ, R63 ;  /* 0x000000ffff547224 */ /* 0x000fe200078e003f */
[----:B------:R-:W-:Y:S01]  /*7350*/  IABS R14, R14 ;  /* 0x0000000e000e7213 */ /* 0x000fe20000000000 */
[----:B------:R-:W-:Y:S02]  /*7360*/  @!P4 IMAD.IADD R73, R73, 0x1, -R8 ;  /* 0x000000014949c824 */ /* 0x000fe400078e0a08 */
[----:B------:R-:W-:-:S06]  /*7370*/  IMAD.MOV.U32 R83, RZ, RZ, R64 ;  /* 0x000000ffff537224 */ /* 0x000fcc00078e0040 */
[----:B------:R-:W-:Y:S01]  /*7380*/  @!P6 IMAD.MOV R84, RZ, RZ, -R84 ;  /* 0x000000ffff54e224 */ /* 0x000fe200078e0a54 */
[----:B------:R-:W-:Y:S01]  /*7390*/  ISETP.GT.U32.AND P6, PT, R8, R72, PT ;  /* 0x000000480800720c */ /* 0x000fe20003fc4070 */
[----:B------:R-:W-:-:S04]  /*73a0*/  IMAD.HI.U32 R10, R9, R14, RZ ;  /* 0x0000000e090a7227 */ /* 0x000fc800078e00ff */
[----:B------:R-:W-:Y:S02]  /*73b0*/  @!P2 IMAD.IADD R67, R67, 0x1, -R8 ;  /* 0x000000014343a824 */ /* 0x000fe400078e0a08 */
[----:B------:R-:W-:Y:S02]  /*73c0*/  IMAD.MOV R10, RZ, RZ, -R10 ;  /* 0x000000ffff0a7224 */ /* 0x000fe400078e0a0a */
[----:B------:R-:W-:Y:S01]  /*73d0*/  @!P1 IMAD.MOV R83, RZ, RZ, -R83 ;  /* 0x000000ffff539224 */ /* 0x000fe200078e0a53 */
[----:B------:R-:W-:Y:S01]  /*73e0*/  STL [R1+0x1334], R84 ;  /* 0x0013345401007387 */ /* 0x000fe20000100800 */
[----:B------:R-:W-:Y:S02]  /*73f0*/  IMAD R14, R8, R10, R14 ;  /* 0x0000000a080e7224 */ /* 0x000fe400078e020e */
[----:B------:R-:W-:Y:S01]  /*7400*/  @!P6 IMAD.IADD R72, R72, 0x1, -R8 ;  /* 0x000000014848e824 */ /* 0x000fe200078e0a08 */
[----:B------:R-:W-:Y:S01]  /*7410*/  STL [R1+0x1338], R83 ;  /* 0x0013385301007387 */ /* 0x000fe20000100800 */
[----:B------:R-:W-:Y:S01]  /*7420*/  VIADD R10, R0, 0xf9 ;  /* 0x000000f9000a7836 */ /* 0x000fe20000000000 */
[----:B------:R-:W-:-:S02]  /*7430*/  ISETP.GT.U32.AND P6, PT, R8, R78, PT ;  /* 0x0000004e0800720c */ /* 0x000fc40003fc4070 */
[----:B------:R-:W-:-:S11]  /*7440*/  ISETP.GT.U32.AND P1, PT, R8, R70, PT ;  /* 0x000000460800720c */ /* 0x000fd60003f24070 */
[--C-:B------:R-:W-:Y:S02]  /*7450*/  @!P6 IMAD.IADD R78, R78, 0x1, -R8.reuse ;  /* 0x000000014e4ee824 */ /* 0x100fe400078e0a08 */
[----:B------:R-:W-:Y:S01]  /*7460*/  @!P1 IMAD.IADD R70, R70, 0x1, -R8 ;  /* 0x0000000146469824 */ /* 0x000fe200078e0a08 */
[----:B------:R-:W-:-:S13]  /*7470*/  ISETP.GT.U32.AND P1, PT, R8, R76, PT ;  /* 0x0000004c0800720c */ /* 0x000fda0003f24070 */
[----:B------:R-:W-:Y:S01]  /*7480*/  @!P1 IMAD.IADD R76, R76, 0x1, -R8 ;  /* 0x000000014c4c9824 */ /* 0x000fe200078e0a08 */
[----:B--2---:R-:W-:Y:S01]  /*7490*/  ISETP.GE.AND P3, PT, R82, RZ, PT ;  /* 0x000000ff5200720c */ /* 0x004fe20003f66270 */
[----:B------:R-:W-:-:S04]  /*74a0*/  IMAD.MOV.U32 R82, RZ, RZ, R65 ;  /* 0x000000ffff527224 */ /* 0x000fc800078e0041 */
[----:B------:R-:W-:Y:S01]  /*74b0*/  @!P0 IMAD.MOV R82, RZ, RZ, -R82 ;  /* 0x000000ffff528224 */ /* 0x000fe200078e0a52 */
[----:B------:R-:W-:Y:S02]  /*74c0*/  ISETP.GT.U32.AND P0, PT, R8, R71, PT ;  /* 0x000000470800720c */ /* 0x000fe40003f04070 */
[----:B---3--:R-:W-:Y:S01]  /*74d0*/  ISETP.GE.AND P4, PT, R81, RZ, PT ;  /* 0x000000ff5100720c */ /* 0x008fe20003f86270 */
[----:B------:R-:W-:-:S10]  /*74e0*/  IMAD.MOV.U32 R81, RZ, RZ, R66 ;  /* 0x000000ffff517224 */ /* 0x000fd400078e0042 */
[----:B------:R-:W-:Y:S01]  /*74f0*/  @!P0 IMAD.IADD R71, R71, 0x1, -R8 ;  /* 0x0000000147478824 */ /* 0x000fe200078e0a08 */
[----:B------:R-:W-:Y:S01]  /*7500*/  ISETP.GT.U32.AND P0, PT, R8, R77, PT ;  /* 0x0000004d0800720c */ /* 0x000fe20003f04070 */
[----:B------:R-:W-:Y:S02]  /*7510*/  @!P5 IMAD.MOV R81, RZ, RZ, -R81 ;  /* 0x000000ffff51d224 */ /* 0x000fe400078e0a51 */
[----:B------:R-:W-:Y:S01]  /*7520*/  @!P3 IMAD.MOV R67, RZ, RZ, -R67 ;  /* 0x000000ffff43b224 */ /* 0x000fe200078e0a43 */
[----:B------:R-:W-:Y:S01]  /*7530*/  STL [R1+0x133c], R82 ;  /* 0x00133c5201007387 */ /* 0x000fe20000100800 */
[----:B------:R-:W-:-:S03]  /*7540*/  @!P4 IMAD.MOV R68, RZ, RZ, -R68 ;  /* 0x000000ffff44c224 */ /* 0x000fc600078e0a44 */
[----:B------:R-:W-:Y:S04]  /*7550*/  STL [R1+0x1340], R81 ;  /* 0x0013405101007387 */ /* 0x000fe80000100800 */
[----:B------:R-:W-:Y:S01]  /*7560*/  STL [R1+0x1344], R67 ;  /* 0x0013444301007387 */ /* 0x000fe20000100800 */
[----:B------:R-:W-:-:S03]  /*7570*/  @!P0 IMAD.IADD R77, R77, 0x1, -R8 ;  /* 0x000000014d4d8824 */ /* 0x000fc600078e0a08 */
[----:B------:R0:W-:Y:S04]  /*7580*/  STL [R1+0x1348], R0 ;  /* 0x0013480001007387 */ /* 0x0001e80000100800 */
[----:B------:R1:W-:Y:S04]  /*7590*/  STL [R1+0x1160], R10 ;  /* 0x0011600a01007387 */ /* 0x0003e80000100800 */
[----:B------:R-:W-:Y:S01]  /*75a0*/  STL [R1+0x134c], R68 ;  /* 0x00134c4401007387 */ /* 0x000fe20000100800 */
[----:B----4-:R-:W-:Y:S01]  /*75b0*/  ISETP.GE.AND P6, PT, R16, RZ, PT ;  /* 0x000000ff1000720c */ /* 0x010fe20003fc6270 */
[----:B0-----:R-:W0:Y:S01]  /*75c0*/  LDC R0, c[0x0][0x3a0] ;  /* 0x0000e800ff007b82 */ /* 0x001e220000000800 */
[----:B------:R-:W-:Y:S01]  /*75d0*/  ISETP.GE.AND P0, PT, R17, RZ, PT ;  /* 0x000000ff1100720c */ /* 0x000fe20003f06270 */
[----:B------:R-:W2:Y:S04]  /*75e0*/  LDL R16, [R1+0x10cc] ;  /* 0x0010cc0001107983 */ /* 0x000ea80000100800 */
[----:B------:R-:W3:Y:S01]  /*75f0*/  LDL R17, [R1+0x1088] ;  /* 0x0010880001117983 */ /* 0x000ee20000100800 */
[----:B------:R-:W-:-:S03]  /*7600*/  ISETP.GE.AND P1, PT, R85, RZ, PT ;  /* 0x000000ff5500720c */ /* 0x000fc60003f26270 */
[----:B------:R-:W4:Y:S01]  /*7610*/  LDL R85, [R1+0x1090] ;  /* 0x0010900001557983 */ /* 0x000f220000100800 */
[----:B------:R-:W-:-:S13]  /*7620*/  ISETP.GT.U32.AND P2, PT, R8, R74, PT ;  /* 0x0000004a0800720c */ /* 0x000fda0003f44070 */
[----:B------:R-:W-:Y:S01]  /*7630*/  @!P2 IMAD.IADD R74, R74, 0x1, -R8 ;  /* 0x000000014a4aa824 */ /* 0x000fe200078e0a08 */
[----:B------:R-:W-:-:S13]  /*7640*/  ISETP.GT.U32.AND P2, PT, R8, R69, PT ;  /* 0x000000450800720c */ /* 0x000fda0003f44070 */
[----:B------:R-:W-:Y:S01]  /*7650*/  @!P2 IMAD.IADD R69, R69, 0x1, -R8 ;  /* 0x000000014545a824 */ /* 0x000fe200078e0a08 */
[C---:B------:R-:W-:Y:S02]  /*7660*/  ISETP.GT.U32.AND P2, PT, R8.reuse, R80, PT ;  /* 0x000000500800720c */ /* 0x040fe40003f44070 */
[C---:B------:R-:W-:Y:S02]  /*7670*/  ISETP.GT.U32.AND P4, PT, R8.reuse, R75, PT ;  /* 0x0000004b0800720c */ /* 0x040fe40003f84070 */
[C---:B------:R-:W-:Y:S02]  /*7680*/  ISETP.GT.U32.AND P3, PT, R8.reuse, R73, PT ;  /* 0x000000490800720c */ /* 0x040fe40003f64070 */
[----:B------:R-:W-:-:S07]  /*7690*/  ISETP.GT.U32.AND P5, PT, R8, R74, PT ;  /* 0x0000004a0800720c */ /* 0x000fce0003fa4070 */
[----:B------:R-:W-:Y:S01]  /*76a0*/  @!P2 IMAD.IADD R80, R80, 0x1, -R8 ;  /* 0x000000015050a824 */ /* 0x000fe200078e0a08 */
[----:B------:R-:W-:Y:S02]  /*76b0*/  ISETP.GE.AND P2, PT, R92, RZ, PT ;  /* 0x000000ff5c00720c */ /* 0x000fe40003f46270 */
[----:B------:R-:W4:Y:S01]  /*76c0*/  LDL R92, [R1+0x1050] ;  /* 0x00105000015c7983 */ /* 0x000f220000100800 */
[----:B------:R-:W-:Y:S01]  /*76d0*/  @!P1 IMAD.MOV R72, RZ, RZ, -R72 ;  /* 0x000000ffff489224 */ /* 0x000fe200078e0a48 */
[----:B------:R-:W-:Y:S01]  /*76e0*/  ISETP.GT.U32.AND P1, PT, R8, R77, PT ;  /* 0x0000004d0800720c */ /* 0x000fe20003f24070 */
[--C-:B------:R-:W-:Y:S01]  /*76f0*/  @!P4 IMAD.IADD R75, R75, 0x1, -R8.reuse ;  /* 0x000000014b4bc824 */ /* 0x100fe200078e0a08 */
[----:B------:R-:W-:Y:S01]  /*7700*/  ISETP.GE.AND P4, PT, R91, RZ, PT ;  /* 0x000000ff5b00720c */ /* 0x000fe20003f86270 */
[--C-:B------:R-:W-:Y:S01]  /*7710*/  @!P3 IMAD.IADD R73, R73, 0x1, -R8.reuse ;  /* 0x000000014949b824 */ /* 0x100fe200078e0a08 */
[----:B------:R-:W4:Y:S01]  /*7720*/  LDL R91, [R1+0x1058] ;  /* 0x00105800015b7983 */ /* 0x000f220000100800 */
[--C-:B------:R-:W-:Y:S01]  /*7730*/  @!P5 IMAD.IADD R74, R74, 0x1, -R8.reuse ;  /* 0x000000014a4ad824 */ /* 0x100fe200078e0a08 */
[----:B------:R-:W-:Y:S01]  /*7740*/  ISETP.GE.AND P5, PT, R86, RZ, PT ;  /* 0x000000ff5600720c */ /* 0x000fe20003fa6270 */
[----:B------:R-:W-:Y:S01]  /*7750*/  @!P0 IMAD.MOV R73, RZ, RZ, -R73 ;  /* 0x000000ffff498224 */ /* 0x000fe200078e0a49 */
[C---:B------:R-:W-:Y:S01]  /*7760*/  ISETP.GT.U32.AND P0, PT, R8.reuse, R78, PT ;  /* 0x0000004e0800720c */ /* 0x040fe20003f04070 */
[----:B------:R-:W4:Y:S04]  /*7770*/  LDL R86, [R1+0x104c] ;  /* 0x00104c0001567983 */ /* 0x000f280000100800 */
[----:B------:R-:W-:Y:S01]  /*7780*/  @!P1 IMAD.IADD R77, R77, 0x1, -R8 ;  /* 0x000000014d4d9824 */ /* 0x000fe200078e0a08 */
[----:B------:R-:W-:Y:S01]  /*7790*/  ISETP.GT.U32.AND P1, PT, R8, R41, PT ;  /* 0x000000290800720c */ /* 0x000fe20003f24070 */
[----:B------:R-:W-:-:S02]  /*77a0*/  @!P4 IMAD.MOV R70, RZ, RZ, -R70 ;  /* 0x000000ffff46c224 */ /* 0x000fc400078e0a46 */
[----:B------:R-:W-:Y:S02]  /*77b0*/  @!P2 IMAD.MOV R71, RZ, RZ, -R71 ;  /* 0x000000ffff47a224 */ /* 0x000fe400078e0a47 */
[----:B------:R-:W-:Y:S02]  /*77c0*/  @!P5 IMAD.MOV R69, RZ, RZ, -R69 ;  /* 0x000000ffff45d224 */ /* 0x000fe400078e0a45 */
[----:B------:R-:W-:Y:S01]  /*77d0*/  @!P0 IMAD.IADD R78, R78, 0x1, -R8 ;  /* 0x000000014e4e8824 */ /* 0x000fe200078e0a08 */
[C---:B------:R-:W-:Y:S01]  /*77e0*/  ISETP.GT.U32.AND P0, PT, R8.reuse, R42, PT ;  /* 0x0000002a0800720c */ /* 0x040fe20003f04070 */
[----:B------:R-:W-:Y:S01]  /*77f0*/  @!P6 IMAD.MOV R74, RZ, RZ, -R74 ;  /* 0x000000ffff4ae224 */ /* 0x000fe200078e0a4a */
[----:B------:R-:W-:Y:S01]  /*7800*/  STL [R1+0x1350], R69 ;  /* 0x0013504501007387 */ /* 0x000fe20000100800 */
[----:B------:R-:W-:-:S03]  /*7810*/  ISETP.GT.U32.AND P2, PT, R8, R76, PT ;  /* 0x0000004c0800720c */ /* 0x000fc60003f44070 */
[----:B------:R-:W-:Y:S01]  /*7820*/  STL [R1+0x1354], R70 ;  /* 0x0013544601007387 */ /* 0x000fe20000100800 */
[----:B------:R-:W-:-:S03]  /*7830*/  @!P1 IMAD.IADD R41, R41, 0x1, -R8 ;  /* 0x0000000129299824 */ /* 0x000fc600078e0a08 */
[----:B------:R-:W-:Y:S04]  /*7840*/  STL [R1+0x1358], R71 ;  /* 0x0013584701007387 */ /* 0x000fe80000100800 */
[----:B------:R-:W-:Y:S04]  /*7850*/  STL [R1+0x135c], R72 ;  /* 0x00135c4801007387 */ /* 0x000fe80000100800 */
[----:B------:R-:W-:Y:S04]  /*7860*/  STL [R1+0x1360], R73 ;  /* 0x0013604901007387 */ /* 0x000fe80000100800 */
[----:B------:R-:W-:Y:S04]  /*7870*/  STL [R1+0x1364], R74 ;  /* 0x0013644a01007387 */ /* 0x000fe80000100800 */
[----:B------:R0:W-:Y:S01]  /*7880*/  STL [R1+0x1368], R9 ;  /* 0x0013680901007387 */ /* 0x0001e20000100800 */
[----:B------:R-:W-:-:S02]  /*7890*/  @!P0 IMAD.IADD R42, R42, 0x1, -R8 ;  /* 0x000000012a2a8824 */ /* 0x000fc400078e0a08 */
[----:B------:R-:W-:Y:S01]  /*78a0*/  @!P2 IMAD.IADD R76, R76, 0x1, -R8 ;  /* 0x000000014c4ca824 */ /* 0x000fe200078e0a08 */
[----:B------:R-:W-:-:S13]  /*78b0*/  ISETP.GT.U32.AND P2, PT, R8, R40, PT ;  /* 0x000000280800720c */ /* 0x000fda0003f44070 */
[----:B------:R-:W-:Y:S01]  /*78c0*/  @!P2 IMAD.IADD R40, R40, 0x1, -R8 ;  /* 0x000000012828a824 */ /* 0x000fe200078e0a08 */
[----:B---3--:R-:W-:Y:S02]  /*78d0*/  ISETP.GE.AND P1, PT, R17, RZ, PT ;  /* 0x000000ff1100720c */ /* 0x008fe40003f26270 */
[----:B------:R-:W3:Y:S01]  /*78e0*/  LDL R17, [R1+0x113c] ;  /* 0x00113c0001117983 */ /* 0x000ee20000100800 */
[----:B--2---:R-:W-:-:S03]  /*78f0*/  ISETP.GE.AND P0, PT, R16, RZ, PT ;  /* 0x000000ff1000720c */ /* 0x004fc60003f06270 */
[----:B------:R-:W2:Y:S01]  /*7900*/  LDL R16, [R1+0x1144] ;  /* 0x0011440001107983 */ /* 0x000ea20000100800 */
[----:B----4-:R-:W-:-:S03]  /*7910*/  ISETP.GE.AND P2, PT, R85, RZ, PT ;  /* 0x000000ff5500720c */ /* 0x010fc60003f46270 */
[----:B------:R-:W4:Y:S01]  /*7920*/  LDL R85, [R1+0x110c] ;  /* 0x00110c0001557983 */ /* 0x000f220000100800 */
[C---:B------:R-:W-:Y:S02]  /*7930*/  ISETP.GT.U32.AND P4, PT, R8.reuse, R80, PT ;  /* 0x000000500800720c */ /* 0x040fe40003f84070 */
[----:B------:R-:W-:-:S11]  /*7940*/  ISETP.GT.U32.AND P3, PT, R8, R79, PT ;  /* 0x0000004f0800720c */ /* 0x000fd60003f64070 */
[--C-:B------:R-:W-:Y:S01]  /*7950*/  @!P4 IMAD.IADD R80, R80, 0x1, -R8.reuse ;  /* 0x000000015050c824 */ /* 0x100fe200078e0a08 */
[----:B------:R-:W-:Y:S01]  /*7960*/  ISETP.GT.U32.AND P4, PT, R8, R5, PT ;  /* 0x000000050800720c */ /* 0x000fe20003f84070 */
[----:B------:R-:W-:-:S05]  /*7970*/  @!P3 IMAD.IADD R79, R79, 0x1, -R8 ;  /* 0x000000014f4fb824 */ /* 0x000fca00078e0a08 */
[----:B------:R-:W-:-:S07]  /*7980*/  ISETP.GT.U32.AND P5, PT, R8, R79, PT ;  /* 0x0000004f0800720c */ /* 0x000fce0003fa4070 */
[--C-:B------:R-:W-:Y:S01]  /*7990*/  @!P4 IMAD.IADD R5, R5, 0x1, -R8.reuse ;  /* 0x000000010505c824 */ /* 0x100fe200078e0a08 */
[----:B------:R-:W-:Y:S02]  /*79a0*/  ISETP.GT.U32.AND P3, PT, R8, R75, PT ;  /* 0x0000004b0800720c */ /* 0x000fe40003f64070 */
[----:B------:R-:W-:Y:S02]  /*79b0*/  ISETP.GE.AND P4, PT, R92, RZ, PT ;  /* 0x000000ff5c00720c */ /* 0x000fe40003f86270 */
[----:B------:R-:W4:Y:S01]  /*79c0*/  LDL R92, [R1+0x10f8] ;  /* 0x0010f800015c7983 */ /* 0x000f220000100800 */
[----:B------:R-:W-:Y:S01]  /*79d0*/  @!P5 IMAD.IADD R79, R79, 0x1, -R8 ;  /* 0x000000014f4fd824 */ /* 0x000fe200078e0a08 */
[----:B------:R-:W-:Y:S02]  /*79e0*/  ISETP.GE.AND P5, PT, R91, RZ, PT ;  /* 0x000000ff5b00720c */ /* 0x000fe40003fa6270 */
[----:B------:R-:W4:Y:S07]  /*79f0*/  LDL R91, [R1+0x1108] ;  /* 0x00110800015b7983 */ /* 0x000f2e0000100800 */
[----:B------:R-:W-:Y:S01]  /*7a00*/  @!P4 IMAD.MOV R76, RZ, RZ, -R76 ;  /* 0x000000ffff4cc224 */ /* 0x000fe200078e0a4c */
[----:B------:R-:W-:Y:S01]  /*7a10*/  ISETP.GT.U32.AND P4, PT, R8, R40, PT ;  /* 0x000000280800720c */ /* 0x000fe20003f84070 */
[----:B------:R-:W-:Y:S01]  /*7a20*/  @!P3 IMAD.IADD R75, R75, 0x1, -R8 ;  /* 0x000000014b4bb824 */ /* 0x000fe200078e0a08 */
[----:B------:R-:W-:Y:S01]  /*7a30*/  ISETP.GE.AND P3, PT, R86, RZ, PT ;  /* 0x000000ff5600720c */ /* 0x000fe20003f66270 */
[----:B------:R-:W-:Y:S01]  /*7a40*/  @!P2 IMAD.MOV R77, RZ, RZ, -R77 ;  /* 0x000000ffff4da224 */ /* 0x000fe200078e0a4d */
[----:B------:R-:W-:Y:S01]  /*7a50*/  ISETP.GT.U32.AND P2, PT, R8, R41, PT ;  /* 0x000000290800720c */ /* 0x000fe20003f44070 */
[----:B------:R-:W-:-:S08]  /*7a60*/  @!P5 IMAD.MOV R80, RZ, RZ, -R80 ;  /* 0x000000ffff50d224 */ /* 0x000fd000078e0a50 */
[--C-:B------:R-:W-:Y:S01]  /*7a70*/  @!P4 IMAD.IADD R40, R40, 0x1, -R8.reuse ;  /* 0x000000012828c824 */ /* 0x100fe200078e0a08 */
[C---:B------:R-:W-:Y:S01]  /*7a80*/  ISETP.GT.U32.AND P4, PT, R8.reuse, R47, PT ;  /* 0x0000002f0800720c */ /* 0x040fe20003f84070 */
[----:B------:R-:W-:Y:S01]  /*7a90*/  @!P3 IMAD.MOV R75, RZ, RZ, -R75 ;  /* 0x000000ffff4bb224 */ /* 0x000fe200078e0a4b */
[----:B------:R-:W4:Y:S01]  /*7aa0*/  LDL R86, [R1+0x10c4] ;  /* 0x0010c40001567983 */ /* 0x000f220000100800 */
[--C-:B------:R-:W-:Y:S01]  /*7ab0*/  @!P2 IMAD.IADD R41, R41, 0x1, -R8.reuse ;  /* 0x000000012929a824 */ /* 0x100fe200078e0a08 */
[C---:B------:R-:W-:Y:S02]  /*7ac0*/  ISETP.GT.U32.AND P2, PT, R8.reuse, R48, PT ;  /* 0x000000300800720c */ /* 0x040fe40003f44070 */
[----:B------:R-:W-:Y:S01]  /*7ad0*/  ISETP.GT.U32.AND P5, PT, R8, R5, PT ;  /* 0x000000050800720c */ /* 0x000fe20003fa4070 */
[----:B------:R-:W-:Y:S04]  /*7ae0*/  STL [R1+0x136c], R75 ;  /* 0x00136c4b01007387 */ /* 0x000fe80000100800 */
[----:B------:R-:W-:Y:S02]  /*7af0*/  STL [R1+0x1370], R80 ;  /* 0x0013705001007387 */ /* 0x000fe40000100800 */
[----:B------:R-:W-:-:S02]  /*7b00*/  @!P4 IMAD.IADD R47, R47, 0x1, -R8 ;  /* 0x000000012f2fc824 */ /* 0x000fc400078e0a08 */
[----:B------:R-:W-:Y:S02]  /*7b10*/  STL [R1+0x1374], R76 ;  /* 0x0013744c01007387 */ /* 0x000fe40000100800 */
[--C-:B------:R-:W-:Y:S02]  /*7b20*/  @!P2 IMAD.IADD R48, R48, 0x1, -R8.reuse ;  /* 0x000000013030a824 */ /* 0x100fe400078e0a08 */
        /* <DEDUP_REMOVED lines=9> */
[----:B------:R-:W-:-:S13]  /*7bc0*/  ISETP.GT.U32.AND P6, PT, R8, R4, PT ;  /* 0x000000040800720c */ /* 0x000fda0003fc4070 */
[----:B------:R-:W-:-:S05]  /*7bd0*/  @!P6 IMAD.IADD R4, R4, 0x1, -R8 ;  /* 0x000000010404e824 */ /* 0x000fca00078e0a08 */
[----:B------:R-:W-:-:S13]  /*7be0*/  ISETP.GT.U32.AND P3, PT, R8, R4, PT ;  /* 0x000000040800720c */ /* 0x000fda0003f64070 */
[----:B------:R-:W-:Y:S01]  /*7bf0*/  @!P3 IMAD.IADD R4, R4, 0x1, -R8 ;  /* 0x000000010404b824 */ /* 0x000fe200078e0a08 */
[C---:B------:R-:W-:Y:S01]  /*7c00*/  ISETP.GT.U32.AND P3, PT, R8.reuse, R45, PT ;  /* 0x0000002d0800720c */ /* 0x040fe20003f64070 */
[----:B------:R-:W-:Y:S01]  /*7c10*/  @!P0 IMAD.MOV R79, RZ, RZ, -R79 ;  /* 0x000000ffff4f8224 */ /* 0x000fe200078e0a4f */
[C---:B------:R-:W-:Y:S02]  /*7c20*/  ISETP.GT.U32.AND P0, PT, R8.reuse, R44, PT ;  /* 0x0000002c0800720c */ /* 0x040fe40003f04070 */
[----:B-1----:R-:W-:Y:S02]  /*7c30*/  IABS R10, R10 ;  /* 0x0000000a000a7213 */ /* 0x002fe40000000000 */
[----:B------:R-:W-:-:S07]  /*7c40*/  ISETP.GT.U32.AND P6, PT, R8, R43, PT ;  /* 0x0000002b0800720c */ /* 0x000fce0003fc4070 */
[----:B------:R-:W-:Y:S01]  /*7c50*/  @!P3 IMAD.IADD R45, R45, 0x1, -R8 ;  /* 0x000000012d2db824 */ /* 0x000fe200078e0a08 */
[----:B------:R-:W-:Y:S01]  /*7c60*/  ISETP.GE.AND P3, PT, R92, RZ, PT ;  /* 0x000000ff5c00720c */ /* 0x000fe20003f66270 */
[----:B------:R-:W-:Y:S01]  /*7c70*/  IMAD.HI.U32 R63, R9, R10, RZ ;  /* 0x0000000a093f7227 */ /* 0x000fe200078e00ff */
[----:B------:R-:W4:Y:S03]  /*7c80*/  LDL R92, [R1+0x1164] ;  /* 0x00116400015c7983 */ /* 0x000f260000100800 */
[----:B------:R-:W-:Y:S02]  /*7c90*/  IMAD.MOV.U32 R64, RZ, RZ, R40 ;  /* 0x000000ffff407224 */ /* 0x000fe400078e0028 */
[----:B------:R-:W-:Y:S02]  /*7ca0*/  IMAD.MOV R63, RZ, RZ, -R63 ;  /* 0x000000ffff3f7224 */ /* 0x000fe400078e0a3f */
[----:B------:R-:W-:Y:S01]  /*7cb0*/  @!P0 IMAD.IADD R44, R44, 0x1, -R8 ;  /* 0x000000012c2c8824 */ /* 0x000fe200078e0a08 */
[----:B------:R-:W-:-:S03]  /*7cc0*/  ISETP.GE.AND P0, PT, R91, RZ, PT ;  /* 0x000000ff5b00720c */ /* 0x000fc60003f06270 */
[----:B------:R-:W-:Y:S01]  /*7cd0*/  @!P3 IMAD.MOV R64, RZ, RZ, -R64 ;  /* 0x000000ffff40b224 */ /* 0x000fe200078e0a40 */
[C---:B------:R-:W-:Y:S01]  /*7ce0*/  ISETP.GT.U32.AND P3, PT, R8.reuse, R46, PT ;  /* 0x0000002e0800720c */ /* 0x040fe20003f64070 */
[C---:B------:R-:W-:Y:S01]  /*7cf0*/  IMAD R10, R8.reuse, R63, R10 ;  /* 0x0000003f080a7224 */ /* 0x040fe200078e020a */
[----:B------:R-:W4:Y:S01]  /*7d00*/  LDL R91, [R1+0x1168] ;  /* 0x00116800015b7983 */ /* 0x000f220000100800 */
[----:B------:R-:W-:Y:S02]  /*7d10*/  IMAD.MOV.U32 R63, RZ, RZ, R41 ;  /* 0x000000ffff3f7224 */ /* 0x000fe400078e0029 */
[----:B------:R-:W-:Y:S02]  /*7d20*/  @!P6 IMAD.IADD R43, R43, 0x1, -R8 ;  /* 0x000000012b2be824 */ /* 0x000fe400078e0a08 */
[----:B------:R-:W-:Y:S01]  /*7d30*/  @!P5 IMAD.MOV R63, RZ, RZ, -R63 ;  /* 0x000000ffff3fd224 */ /* 0x000fe200078e0a3f */
[C---:B------:R-:W-:Y:S02]  /*7d40*/  ISETP.GT.U32.AND P5, PT, R8.reuse, R47, PT ;  /* 0x0000002f0800720c */ /* 0x040fe40003fa4070 */
[----:B------:R-:W-:-:S03]  /*7d50*/  ISETP.GT.U32.AND P6, PT, R8, R43, PT ;  /* 0x0000002b0800720c */ /* 0x000fc60003fc4070 */
[----:B------:R-:W-:Y:S01]  /*7d60*/  @!P3 IMAD.IADD R46, R46, 0x1, -R8 ;  /* 0x000000012e2eb824 */ /* 0x000fe200078e0a08 */
[----:B------:R-:W-:Y:S01]  /*7d70*/  ISETP.GT.U32.AND P3, PT, R8, R53, PT ;  /* 0x000000350800720c */ /* 0x000fe20003f64070 */
[----:B------:R-:W-:-:S04]  /*7d80*/  IMAD.MOV.U32 R65, RZ, RZ, R5 ;  /* 0x000000ffff417224 */ /* 0x000fc800078e0005 */
[----:B------:R-:W-:Y:S02]  /*7d90*/  @!P0 IMAD.MOV R65, RZ, RZ, -R65 ;  /* 0x000000ffff418224 */ /* 0x000fe400078e0a41 */
[--C-:B------:R-:W-:Y:S01]  /*7da0*/  @!P5 IMAD.IADD R47, R47, 0x1, -R8.reuse ;  /* 0x000000012f2fd824 */ /* 0x100fe200078e0a08 */
[----:B------:R-:W-:Y:S01]  /*7db0*/  ISETP.GT.U32.AND P5, PT, R8, R54, PT ;  /* 0x000000360800720c */ /* 0x000fe20003fa4070 */
[--C-:B------:R-:W-:Y:S01]  /*7dc0*/  @!P6 IMAD.IADD R43, R43, 0x1, -R8.reuse ;  /* 0x000000012b2be824 */ /* 0x100fe200078e0a08 */
[----:B------:R-:W-:Y:S02]  /*7dd0*/  ISETP.GE.AND P6, PT, R86, RZ, PT ;  /* 0x000000ff5600720c */ /* 0x000fe40003fc6270 */
[----:B------:R-:W-:Y:S01]  /*7de0*/  ISETP.GT.U32.AND P0, PT, R8, R45, PT ;  /* 0x0000002d0800720c */ /* 0x000fe20003f04070 */
[----:B------:R-:W4:Y:S01]  /*7df0*/  LDL R86, [R1+0x1140] ;  /* 0x0011400001567983 */ /* 0x000f220000100800 */
[----:B------:R-:W-:-:S07]  /*7e00*/  @!P3 IMAD.IADD R53, R53, 0x1, -R8 ;  /* 0x000000013535b824 */ /* 0x000fce00078e0a08 */
[----:B------:R-:W-:-:S04]  /*7e10*/  @!P5 IMAD.IADD R54, R54, 0x1, -R8 ;  /* 0x000000013636d824 */ /* 0x000fc800078e0a08 */
        /* <DEDUP_REMOVED lines=9> */
[----:B------:R-:W-:Y:S01]  /*7eb0*/  @!P1 IMAD.MOV R78, RZ, RZ, -R78 ;  /* 0x000000ffff4e9224 */ /* 0x000fe200078e0a4e */
[----:B------:R-:W-:-:S13]  /*7ec0*/  ISETP.GT.U32.AND P1, PT, R8, R42, PT ;  /* 0x0000002a0800720c */ /* 0x000fda0003f24070 */
[----:B------:R-:W-:Y:S01]  /*7ed0*/  @!P1 IMAD.IADD R42, R42, 0x1, -R8 ;  /* 0x000000012a2a9824 */ /* 0x000fe200078e0a08 */
[----:B------:R-:W-:-:S03]  /*7ee0*/  ISETP.GT.U32.AND P1, PT, R8, R49, PT ;  /* 0x000000310800720c */ /* 0x000fc60003f24070 */
[----:B------:R-:W-:-:S10]  /*7ef0*/  @!P4 IMAD.MOV R42, RZ, RZ, -R42 ;  /* 0x000000ffff2ac224 */ /* 0x000fd400078e0a2a */
[----:B------:R-:W-:Y:S01]  /*7f00*/  @!P1 IMAD.IADD R49, R49, 0x1, -R8 ;  /* 0x0000000131319824 */ /* 0x000fe200078e0a08 */
[C---:B------:R-:W-:Y:S02]  /*7f10*/  ISETP.GT.U32.AND P1, PT, R8.reuse, R44, PT ;  /* 0x0000002c0800720c */ /* 0x040fe40003f24070 */
[C---:B------:R-:W-:Y:S01]  /*7f20*/  ISETP.GT.U32.AND P4, PT, R8.reuse, R48, PT ;  /* 0x000000300800720c */ /* 0x040fe20003f84070 */
[----:B------:R-:W-:Y:S01]  /*7f30*/  @!P2 IMAD.MOV R43, RZ, RZ, -R43 ;  /* 0x000000ffff2ba224 */ /* 0x000fe200078e0a2b */
[----:B------:R-:W-:Y:S01]  /*7f40*/  ISETP.GT.U32.AND P2, PT, R8, R62, PT ;  /* 0x0000003e0800720c */ /* 0x000fe20003f44070 */
[----:B------:R-:W-:-:S08]  /*7f50*/  IMAD.MOV.U32 R66, RZ, RZ, R4 ;  /* 0x000000ffff427224 */ /* 0x000fd000078e0004 */
[--C-:B------:R-:W-:Y:S01]  /*7f60*/  @!P1 IMAD.IADD R44, R44, 0x1, -R8.reuse ;  /* 0x000000012c2c9824 */ /* 0x100fe200078e0a08 */
[----:B------:R-:W-:Y:S01]  /*7f70*/  ISETP.GT.U32.AND P1, PT, R8, R51, PT ;  /* 0x000000330800720c */ /* 0x000fe20003f24070 */
[----:B------:R-:W-:Y:S01]  /*7f80*/  @!P4 IMAD.IADD R48, R48, 0x1, -R8 ;  /* 0x000000013030c824 */ /* 0x000fe200078e0a08 */
[C---:B------:R-:W-:Y:S01]  /*7f90*/  ISETP.GT.U32.AND P4, PT, R8.reuse, R55, PT ;  /* 0x000000370800720c */ /* 0x040fe20003f84070 */
[----:B------:R-:W-:Y:S01]  /*7fa0*/  @!P6 IMAD.MOV R66, RZ, RZ, -R66 ;  /* 0x000000ffff42e224 */ /* 0x000fe200078e0a42 */
[----:B------:R-:W-:Y:S01]  /*7fb0*/  ISETP.GT.U32.AND P6, PT, R8, R49, PT ;  /* 0x000000310800720c */ /* 0x000fe20003fc4070 */
[----:B------:R-:W-:-:S08]  /*7fc0*/  @!P2 IMAD.IADD R62, R62, 0x1, -R8 ;  /* 0x000000013e3ea824 */ /* 0x000fd000078e0a08 */
[----:B------:R-:W-:Y:S01]  /*7fd0*/  @!P1 IMAD.IADD R51, R51, 0x1, -R8 ;  /* 0x0000000133339824 */ /* 0x000fe200078e0a08 */
[----:B------:R-:W-:Y:S02]  /*7fe0*/  ISETP.GE.AND P1, PT, R92, RZ, PT ;  /* 0x000000ff5c00720c */ /* 0x000fe40003f26270 */
[----:B------:R-:W-:Y:S01]  /*7ff0*/  ISETP.GE.AND P2, PT, R91, RZ, PT ;  /* 0x000000ff5b00720c */ /* 0x000fe20003f46270 */
[----:B------:R-:W-:Y:S01]  /*8000*/  @!P3 IMAD.MOV R48, RZ, RZ, -R48 ;  /* 0x000000ffff30b224 */ /* 0x000fe200078e0a30 */
[C---:B------:R-:W-:Y:S01]  /*8010*/  ISETP.GT.U32.AND P3, PT, R8.reuse, R54, PT ;  /* 0x000000360800720c */ /* 0x040fe20003f64070 */
[--C-:B------:R-:W-:Y:S01]  /*8020*/  @!P4 IMAD.IADD R55, R55, 0x1, -R8.reuse ;  /* 0x000000013737c824 */ /* 0x100fe200078e0a08 */
[----:B------:R-:W-:Y:S01]  /*8030*/  ISETP.GT.U32.AND P4, PT, R8, R62, PT ;  /* 0x0000003e0800720c */ /* 0x000fe20003f84070 */
[----:B------:R-:W-:-:S06]  /*8040*/  @!P6 IMAD.IADD R49, R49, 0x1, -R8 ;  /* 0x000000013131e824 */ /* 0x000fcc00078e0a08 */
[----:B------:R-:W-:Y:S01]  /*8050*/  @!P1 IMAD.MOV R46, RZ, RZ, -R46 ;  /* 0x000000ffff2e9224 */ /* 0x000fe200078e0a2e */
[C---:B------:R-:W-:Y:S01]  /*8060*/  ISETP.GT.U32.AND P1, PT, R8.reuse, R52, PT ;  /* 0x000000340800720c */ /* 0x040fe20003f24070 */
[----:B------:R-:W-:Y:S01]  /*8070*/  @!P5 IMAD.MOV R49, RZ, RZ, -R49 ;  /* 0x000000ffff31d224 */ /* 0x000fe200078e0a31 */
[C---:B------:R-:W-:Y:S01]  /*8080*/  ISETP.GT.U32.AND P5, PT, R8.reuse, R56, PT ;  /* 0x000000380800720c */ /* 0x040fe20003fa4070 */
[----:B------:R-:W-:Y:S01]  /*8090*/  @!P2 IMAD.MOV R45, RZ, RZ, -R45 ;  /* 0x000000ffff2da224 */ /* 0x000fe200078e0a2d */
[C---:B------:R-:W-:Y:S01]  /*80a0*/  ISETP.GT.U32.AND P2, PT, R8.reuse, R51, PT ;  /* 0x000000330800720c */ /* 0x040fe20003f44070 */
[----:B------:R-:W-:Y:S01]  /*80b0*/  @!P0 IMAD.MOV R47, RZ, RZ, -R47 ;  /* 0x000000ffff2f8224 */ /* 0x000fe200078e0a2f */
[----:B------:R-:W-:Y:S01]  /*80c0*/  ISETP.GT.U32.AND P0, PT, R8, R53, PT ;  /* 0x000000350800720c */ /* 0x000fe20003f04070 */
[--C-:B------:R-:W-:Y:S01]  /*80d0*/  @!P3 IMAD.IADD R54, R54, 0x1, -R8.reuse ;  /* 0x000000013636b824 */ /* 0x100fe200078e0a08 */
[----:B------:R-:W-:Y:S01]  /*80e0*/  ISETP.GT.U32.AND P3, PT, R8, R61, PT ;  /* 0x0000003d0800720c */ /* 0x000fe20003f64070 */
[----:B------:R-:W-:Y:S01]  /*80f0*/  @!P4 IMAD.IADD R62, R62, 0x1, -R8 ;  /* 0x000000013e3ec824 */ /* 0x000fe200078e0a08 */
[----:B------:R-:W-:-:S03]  /*8100*/  ISETP.GT.U32.AND P4, PT, R8, R57, PT ;  /* 0x000000390800720c */ /* 0x000fc60003f84070 */
[--C-:B------:R-:W-:Y:S01]  /*8110*/  @!P1 IMAD.IADD R52, R52, 0x1, -R8.reuse ;  /* 0x0000000134349824 */ /* 0x100fe200078e0a08 */
[----:B------:R-:W-:Y:S01]  /*8120*/  ISETP.GE.AND P6, PT, R86, RZ, PT ;  /* 0x000000ff5600720c */ /* 0x000fe20003fc6270 */
[--C-:B------:R-:W-:Y:S01]  /*8130*/  @!P5 IMAD.IADD R56, R56, 0x1, -R8.reuse ;  /* 0x000000013838d824 */ /* 0x100fe200078e0a08 */
[C---:B------:R-:W-:Y:S01]  /*8140*/  ISETP.GT.U32.AND P1, PT, R8.reuse, R59, PT ;  /* 0x0000003b0800720c */ /* 0x040fe20003f24070 */
[--C-:B------:R-:W-:Y:S01]  /*8150*/  @!P2 IMAD.IADD R51, R51, 0x1, -R8.reuse ;  /* 0x000000013333a824 */ /* 0x100fe200078e0a08 */
[C---:B------:R-:W-:Y:S01]  /*8160*/  ISETP.GT.U32.AND P2, PT, R8.reuse, R58, PT ;  /* 0x0000003a0800720c */ /* 0x040fe20003f44070 */
[--C-:B------:R-:W-:Y:S01]  /*8170*/  @!P0 IMAD.IADD R53, R53, 0x1, -R8.reuse ;  /* 0x0000000135358824 */ /* 0x100fe200078e0a08 */
[C---:B------:R-:W-:Y:S01]  /*8180*/  ISETP.GT.U32.AND P0, PT, R8.reuse, R60, PT ;  /* 0x0000003c0800720c */ /* 0x040fe20003f04070 */
[--C-:B------:R-:W-:Y:S01]  /*8190*/  @!P3 IMAD.IADD R61, R61, 0x1, -R8.reuse ;  /* 0x000000013d3db824 */ /* 0x100fe200078e0a08 */
[----:B------:R-:W-:Y:S01]  /*81a0*/  ISETP.GT.U32.AND P3, PT, R8, R56, PT ;  /* 0x000000380800720c */ /* 0x000fe20003f64070 */
[----:B------:R-:W-:-:S04]  /*81b0*/  @!P4 IMAD.IADD R57, R57, 0x1, -R8 ;  /* 0x000000013939c824 */ /* 0x000fc800078e0a08 */
[----:B------:R-:W-:Y:S01]  /*81c0*/  @!P6 IMAD.MOV R44, RZ, RZ, -R44 ;  /* 0x000000ffff2ce224 */ /* 0x000fe200078e0a2c */
[----:B------:R-:W-:Y:S01]  /*81d0*/  ISETP.GT.U32.AND P6, PT, R8, R55, PT ;  /* 0x000000370800720c */ /* 0x000fe20003fc4070 */
[--C-:B------:R-:W-:Y:S01]  /*81e0*/  @!P1 IMAD.IADD R59, R59, 0x1, -R8.reuse ;  /* 0x000000013b3b9824 */ /* 0x100fe200078e0a08 */
[----:B------:R-:W-:Y:S01]  /*81f0*/  ISETP.GE.AND P1, PT, R36, RZ, PT ;  /* 0x000000ff2400720c */ /* 0x000fe20003f26270 */
[--C-:B------:R-:W-:Y:S01]  /*8200*/  @!P2 IMAD.IADD R58, R58, 0x1, -R8.reuse ;  /* 0x000000013a3aa824 */ /* 0x100fe200078e0a08 */
[----:B------:R-:W-:Y:S01]  /*8210*/  ISETP.GE.AND P2, PT, R93, RZ, PT ;  /* 0x000000ff5d00720c */ /* 0x000fe20003f46270 */
[--C-:B------:R-:W-:Y:S01]  /*8220*/  @!P0 IMAD.IADD R60, R60, 0x1, -R8.reuse ;  /* 0x000000013c3c8824 */ /* 0x100fe200078e0a08 */
[----:B------:R-:W-:Y:S01]  /*8230*/  ISETP.GE.AND P0, PT, R35, RZ, PT ;  /* 0x000000ff2300720c */ /* 0x000fe20003f06270 */
[----:B------:R-:W-:Y:S01]  /*8240*/  @!P3 IMAD.IADD R56, R56, 0x1, -R8 ;  /* 0x000000013838b824 */ /* 0x000fe200078e0a08 */
[----:B------:R-:W-:-:S05]  /*8250*/  ISETP.GT.U32.AND P3, PT, R8, R2, PT ;  /* 0x000000020800720c */ /* 0x000fca0003f64070 */
[----:B------:R-:W-:Y:S02]  /*8260*/  @!P6 IMAD.IADD R55, R55, 0x1, -R8 ;  /* 0x000000013737e824 */ /* 0x000fe400078e0a08 */
[----:B------:R-:W-:Y:S01]  /*8270*/  @!P1 IMAD.MOV R54, RZ, RZ, -R54 ;  /* 0x000000ffff369224 */ /* 0x000fe200078e0a36 */
[C---:B------:R-:W-:Y:S01]  /*8280*/  ISETP.GT.U32.AND P1, PT, R8.reuse, R61, PT ;  /* 0x0000003d0800720c */ /* 0x040fe20003f24070 */
[----:B------:R-:W-:Y:S01]  /*8290*/  @!P2 IMAD.MOV R53, RZ, RZ, -R53 ;  /* 0x000000ffff35a224 */ /* 0x000fe200078e0a35 */
[C---:B------:R-:W-:Y:S01]  /*82a0*/  ISETP.GT.U32.AND P2, PT, R8.reuse, R60, PT ;  /* 0x0000003c0800720c */ /* 0x040fe20003f44070 */
[----:B------:R-:W-:Y:S01]  /*82b0*/  @!P0 IMAD.MOV R55, RZ, RZ, -R55 ;  /* 0x000000ffff378224 */ /* 0x000fe200078e0a37 */
[----:B------:R-:W-:Y:S01]  /*82c0*/  ISETP.GT.U32.AND P0, PT, R8, R50, PT ;  /* 0x000000320800720c */ /* 0x000fe20003f04070 */
[----:B------:R-:W-:Y:S01]  /*82d0*/  @!P3 IMAD.IADD R2, R2, 0x1, -R8 ;  /* 0x000000010202b824 */ /* 0x000fe200078e0a08 */
[----:B------:R-:W-:-:S07]  /*82e0*/  ISETP.GE.AND P3, PT, R30, RZ, PT ;  /* 0x000000ff1e00720c */ /* 0x000fce0003f66270 */
[--C-:B------:R-:W-:Y:S01]  /*82f0*/  @!P1 IMAD.IADD R61, R61, 0x1, -R8.reuse ;  /* 0x000000013d3d9824 */ /* 0x100fe200078e0a08 */
[----:B------:R-:W-:Y:S01]  /*8300*/  ISETP.GE.AND P1, PT, R32, RZ, PT ;  /* 0x000000ff2000720c */ /* 0x000fe20003f26270 */
[--C-:B------:R-:W-:Y:S01]  /*8310*/  @!P2 IMAD.IADD R60, R60, 0x1, -R8.reuse ;  /* 0x000000013c3ca824 */ /* 0x100fe200078e0a08 */
[----:B------:R-:W-:Y:S01]  /*8320*/  ISETP.GE.AND P2, PT, R33, RZ, PT ;  /* 0x000000ff2100720c */ /* 0x000fe20003f46270 */
[----:B------:R-:W-:Y:S01]  /*8330*/  @!P0 IMAD.IADD R50, R50, 0x1, -R8 ;  /* 0x0000000132328824 */ /* 0x000fe200078e0a08 */
[----:B------:R-:W-:Y:S01]  /*8340*/  ISETP.GE.AND P0, PT, R31, RZ, PT ;  /* 0x000000ff1f00720c */ /* 0x000fe20003f06270 */
[----:B------:R-:W-:Y:S01]  /*8350*/  @!P3 IMAD.MOV R60, RZ, RZ, -R60 ;  /* 0x000000ffff3cb224 */ /* 0x000fe200078e0a3c */
[----:B------:R-:W-:-:S13]  /*8360*/  ISETP.GT.U32.AND P3, PT, R8, R7, PT ;  /* 0x000000070800720c */ /* 0x000fda0003f64070 */
[----:B------:R-:W-:Y:S01]  /*8370*/  @!P3 IMAD.IADD R7, R7, 0x1, -R8 ;  /* 0x000000010707b824 */ /* 0x000fe200078e0a08 */
[----:B------:R-:W-:Y:S01]  /*8380*/  ISETP.GE.AND P3, PT, R25, RZ, PT ;  /* 0x000000ff1900720c */ /* 0x000fe20003f66270 */
[C---:B0-----:R-:W-:Y:S02]  /*8390*/  VIADD R5, R0.reuse, 0xffffffff ;  /* 0xffffffff00057836 */ /* 0x041fe40000000000 */
[----:B------:R-:W-:Y:S01]  /*83a0*/  VIADD R4, R0, 0xfffffff7 ;  /* 0xfffffff700047836 */ /* 0x000fe20000000000 */
[----:B---3--:R-:W-:Y:S02]  /*83b0*/  ISETP.GE.AND P5, PT, R17, RZ, PT ;  /* 0x000000ff1100720c */ /* 0x008fe40003fa6270 */
[----:B--2---:R-:W-:-:S11]  /*83c0*/  ISETP.GE.AND P4, PT, R16, RZ, PT ;  /* 0x000000ff1000720c */ /* 0x004fd60003f86270 */
[----:B------:R-:W-:Y:S01]  /*83d0*/  @!P5 IMAD.MOV R51, RZ, RZ, -R51 ;  /* 0x000000ffff33d224 */ /* 0x000fe200078e0a33 */
[C---:B------:R-:W-:Y:S01]  /*83e0*/  ISETP.GT.U32.AND P5, PT, R8.reuse, R57, PT ;  /* 0x000000390800720c */ /* 0x040fe20003fa4070 */
[----:B------:R-:W-:Y:S01]  /*83f0*/  @!P4 IMAD.MOV R52, RZ, RZ, -R52 ;  /* 0x000000ffff34c224 */ /* 0x000fe200078e0a34 */
[----:B------:R-:W-:Y:S02]  /*8400*/  ISETP.GT.U32.AND P4, PT, R8, R58, PT ;  /* 0x0000003a0800720c */ /* 0x000fe40003f84070 */
[----:B----4-:R-:W-:-:S09]  /*8410*/  ISETP.GE.AND P6, PT, R85, RZ, PT ;  /* 0x000000ff5500720c */ /* 0x010fd20003fc6270 */
[--C-:B------:R-:W-:Y:S01]  /*8420*/  @!P5 IMAD.IADD R57, R57, 0x1, -R8.reuse ;  /* 0x000000013939d824 */ /* 0x100fe200078e0a08 */
[----:B------:R-:W-:Y:S01]  /*8430*/  ISETP.GT.U32.AND P5, PT, R8, R3, PT ;  /* 0x000000030800720c */ /* 0x000fe20003fa4070 */
[----:B------:R-:W-:Y:S01]  /*8440*/  @!P4 IMAD.IADD R58, R58, 0x1, -R8 ;  /* 0x000000013a3ac824 */ /* 0x000fe200078e0a08 */
[C---:B------:R-:W-:Y:S01]  /*8450*/  ISETP.GT.U32.AND P4, PT, R8.reuse, R6, PT ;  /* 0x000000060800720c */ /* 0x040fe20003f84070 */
[----:B------:R-:W-:Y:S01]  /*8460*/  @!P6 IMAD.MOV R62, RZ, RZ, -R62 ;  /* 0x000000ffff3ee224 */ /* 0x000fe200078e0a3e */
[----:B------:R-:W-:-:S09]  /*8470*/  ISETP.GT.U32.AND P6, PT, R8, R59, PT ;  /* 0x0000003b0800720c */ /* 0x000fd20003fc4070 */
[--C-:B------:R-:W-:Y:S01]  /*8480*/  @!P5 IMAD.IADD R3, R3, 0x1, -R8.reuse ;  /* 0x000000010303d824 */ /* 0x100fe200078e0a08 */
[----:B------:R-:W-:Y:S01]  /*8490*/  ISETP.GE.AND P5, PT, R29, RZ, PT ;  /* 0x000000ff1d00720c */ /* 0x000fe20003fa6270 */
[--C-:B------:R-:W-:Y:S02]  /*84a0*/  @!P4 IMAD.IADD R6, R6, 0x1, -R8.reuse ;  /* 0x000000010606c824 */ /* 0x100fe400078e0a08 */
[----:B------:R-:W-:Y:S01]  /*84b0*/  @!P6 IMAD.IADD R59, R59, 0x1, -R8 ;  /* 0x000000013b3be824 */ /* 0x000fe200078e0a08 */
[----:B------:R-:W-:Y:S01]  /*84c0*/  ISETP.GE.AND P6, PT, R34, RZ, PT ;  /* 0x000000ff2200720c */ /* 0x000fe20003fc6270 */
[----:B------:R-:W-:Y:S01]  /*84d0*/  @!P1 IMAD.MOV R58, RZ, RZ, -R58 ;  /* 0x000000ffff3a9224 */ /* 0x000fe200078e0a3a */
[C---:B------:R-:W-:Y:S02]  /*84e0*/  ISETP.GT.U32.AND P1, PT, R8.reuse, R6, PT ;  /* 0x000000060800720c */ /* 0x040fe40003f24070 */
[----:B------:R-:W-:-:S05]  /*84f0*/  ISETP.GT.U32.AND P4, PT, R8, R50, PT ;  /* 0x000000320800720c */ /* 0x000fca0003f84070 */
[----:B------:R-:W-:Y:S01]  /*8500*/  @!P5 IMAD.MOV R61, RZ, RZ, -R61 ;  /* 0x000000ffff3dd224 */ /* 0x000fe200078e0a3d */
[C---:B------:R-:W-:Y:S01]  /*8510*/  ISETP.GT.U32.AND P5, PT, R8.reuse, R37, PT ;  /* 0x000000250800720c */ /* 0x040fe20003fa4070 */
[----:B------:R-:W-:Y:S01]  /*8520*/  @!P2 IMAD.MOV R57, RZ, RZ, -R57 ;  /* 0x000000ffff39a224 */ /* 0x000fe200078e0a39 */
[----:B------:R-:W-:Y:S01]  /*8530*/  ISETP.GT.U32.AND P2, PT, R8, R3, PT ;  /* 0x000000030800720c */ /* 0x000fe20003f44070 */
[----:B------:R-:W-:Y:S01]  /*8540*/  @!P0 IMAD.MOV R59, RZ, RZ, -R59 ;  /* 0x000000ffff3b8224 */ /* 0x000fe200078e0a3b */
[----:B------:R-:W-:Y:S01]  /*8550*/  ISETP.GE.AND P0, PT, R28, RZ, PT ;  /* 0x000000ff1c00720c */ /* 0x000fe20003f06270 */
[----:B------:R-:W-:Y:S01]  /*8560*/  @!P6 IMAD.MOV R56, RZ, RZ, -R56 ;  /* 0x000000ffff38e224 */ /* 0x000fe200078e0a38 */
[----:B------:R-:W-:Y:S01]  /*8570*/  ISETP.GT.U32.AND P6, PT, R8, R2, PT ;  /* 0x000000020800720c */ /* 0x000fe20003fc4070 */
[--C-:B------:R-:W-:Y:S01]  /*8580*/  @!P1 IMAD.IADD R6, R6, 0x1, -R8.reuse ;  /* 0x0000000106069824 */ /* 0x100fe200078e0a08 */
[----:B------:R-:W-:Y:S01]  /*8590*/  ISETP.GE.AND P1, PT, R26, RZ, PT ;  /* 0x000000ff1a00720c */ /* 0x000fe20003f26270 */
[----:B------:R-:W-:-:S04]  /*85a0*/  @!P4 IMAD.IADD R50, R50, 0x1, -R8 ;  /* 0x000000013232c824 */ /* 0x000fc800078e0a08 */
[--C-:B------:R-:W-:Y:S02]  /*85b0*/  @!P5 IMAD.IADD R37, R37, 0x1, -R8.reuse ;  /* 0x000000012525d824 */ /* 0x100fe400078e0a08 */
[----:B------:R-:W-:Y:S02]  /*85c0*/  @!P2 IMAD.IADD R3, R3, 0x1, -R8 ;  /* 0x000000010303a824 */ /* 0x000fe400078e0a08 */
[----:B------:R-:W-:Y:S01]  /*85d0*/  @!P0 IMAD.MOV R50, RZ, RZ, -R50 ;  /* 0x000000ffff328224 */ /* 0x000fe200078e0a32 */
[C---:B------:R-:W-:Y:S01]  /*85e0*/  ISETP.GT.U32.AND P0, PT, R8.reuse, R37, PT ;  /* 0x000000250800720c */ /* 0x040fe20003f04070 */
[----:B------:R-:W-:Y:S01]  /*85f0*/  @!P3 IMAD.MOV R6, RZ, RZ, -R6 ;  /* 0x000000ffff06b224 */ /* 0x000fe200078e0a06 */
[C---:B------:R-:W-:Y:S02]  /*8600*/  ISETP.GT.U32.AND P5, PT, R8.reuse, R7, PT ;  /* 0x000000070800720c */ /* 0x040fe40003fa4070 */
[----:B------:R-:W-:Y:S01]  /*8610*/  ISETP.GT.U32.AND P3, PT, R8, R38, PT ;  /* 0x000000260800720c */ /* 0x000fe20003f64070 */
[----:B------:R-:W-:-:S02]  /*8620*/  IMAD.MOV.U32 R41, RZ, RZ, R3 ;  /* 0x000000ffff297224 */ /* 0x000fc400078e0003 */
[----:B------:R-:W-:Y:S02]  /*8630*/  @!P6 IMAD.IADD R2, R2, 0x1, -R8 ;  /* 0x000000010202e824 */ /* 0x000fe400078e0a08 */
[----:B------:R-:W-:Y:S01]  /*8640*/  @!P1 IMAD.MOV R41, RZ, RZ, -R41 ;  /* 0x000000ffff299224 */ /* 0x000fe200078e0a29 */
[----:B------:R-:W-:Y:S01]  /*8650*/  ISETP.GE.AND P1, PT, R23, RZ, PT ;  /* 0x000000ff1700720c */ /* 0x000fe20003f26270 */
[----:B------:R-:W-:Y:S02]  /*8660*/  IMAD.MOV.U32 R9, RZ, RZ, R2 ;  /* 0x000000ffff097224 */ /* 0x000fe400078e0002 */
[----:B------:R-:W-:Y:S02]  /*8670*/  VIADD R2, R0, 0xffffffef ;  /* 0xffffffef00027836 */ /* 0x000fe40000000000 */
[--C-:B------:R-:W-:Y:S02]  /*8680*/  @!P0 IMAD.IADD R37, R37, 0x1, -R8.reuse ;  /* 0x0000000125258824 */ /* 0x100fe400078e0a08 */
[--C-:B------:R-:W-:Y:S01]  /*8690*/  @!P5 IMAD.IADD R7, R7, 0x1, -R8.reuse ;  /* 0x000000010707d824 */ /* 0x100fe200078e0a08 */
[----:B------:R-:W-:Y:S01]  /*86a0*/  ISETP.GE.U32.AND P5, PT, R2, 0x7fffff70, PT ;  /* 0x7fffff700200780c */ /* 0x000fe20003fa6070 */
[----:B------:R-:W-:-:S02]  /*86b0*/  @!P3 IMAD.IADD R38, R38, 0x1, -R8 ;  /* 0x000000012626b824 */ /* 0x000fc400078e0a08 */
[----:B------:R-:W-:Y:S02]  /*86c0*/  VIADD R2, R0, 0xffffffe7 ;  /* 0xffffffe700027836 */ /* 0x000fe40000000000 */
[----:B------:R-:W-:Y:S01]  /*86d0*/  IMAD.MOV.U32 R0, RZ, RZ, R37 ;  /* 0x000000ffff007224 */ /* 0x000fe200078e0025 */
[----:B------:R-:W-:-:S03]  /*86e0*/  ISETP.GT.U32.AND P3, PT, R8, R38, PT ;  /* 0x000000260800720c */ /* 0x000fc60003f64070 */
[----:B------:R-:W-:Y:S01]  /*86f0*/  @!P1 IMAD.MOV R0, RZ, RZ, -R0 ;  /* 0x000000ffff009224 */ /* 0x000fe200078e0a00 */
[----:B------:R-:W-:-:S09]  /*8700*/  ISETP.GT.U32.AND P1, PT, R8, R13, PT ;  /* 0x0000000d0800720c */ /* 0x000fd20003f24070 */
[----:B------:R-:W-:Y:S01]  /*8710*/  @!P3 IMAD.IADD R38, R38, 0x1, -R8 ;  /* 0x000000012626b824 */ /* 0x000fe200078e0a08 */
[----:B------:R-:W-:-:S03]  /*8720*/  ISETP.GT.U32.AND P3, PT, R8, R12, PT ;  /* 0x0000000c0800720c */ /* 0x000fc60003f64070 */
[----:B------:R-:W-:-:S05]  /*8730*/  @!P1 IMAD.IADD R13, R13, 0x1, -R8 ;  /* 0x000000010d0d9824 */ /* 0x000fca00078e0a08 */
[----:B------:R-:W-:-:S05]  /*8740*/  ISETP.GT.U32.AND P1, PT, R8, R13, PT ;  /* 0x0000000d0800720c */ /* 0x000fca0003f24070 */
[----:B------:R-:W-:-:S05]  /*8750*/  @!P3 IMAD.IADD R12, R12, 0x1, -R8 ;  /* 0x000000010c0cb824 */ /* 0x000fca00078e0a08 */
[----:B------:R-:W-:-:S03]  /*8760*/  ISETP.GT.U32.AND P3, PT, R8, R12, PT ;  /* 0x0000000c0800720c */ /* 0x000fc60003f64070 */
[----:B------:R-:W-:Y:S01]  /*8770*/  @!P1 IMAD.IADD R13, R13, 0x1, -R8 ;  /* 0x000000010d0d9824 */ /* 0x000fe200078e0a08 */
[----:B------:R-:W-:-:S09]  /*8780*/  ISETP.GT.U32.AND P1, PT, R8, R15, PT ;  /* 0x0000000f0800720c */ /* 0x000fd20003f24070 */
[----:B------:R-:W-:Y:S01]  /*8790*/  @!P3 IMAD.IADD R12, R12, 0x1, -R8 ;  /* 0x000000010c0cb824 */ /* 0x000fe200078e0a08 */
[----:B------:R-:W-:-:S03]  /*87a0*/  ISETP.GT.U32.AND P3, PT, R8, R14, PT ;  /* 0x0000000e0800720c */ /* 0x000fc60003f64070 */
[----:B------:R-:W-:-:S05]  /*87b0*/  @!P1 IMAD.IADD R15, R15, 0x1, -R8 ;  /* 0x000000010f0f9824 */ /* 0x000fca00078e0a08 */
[----:B------:R-:W-:-:S05]  /*87c0*/  ISETP.GT.U32.AND P1, PT, R8, R15, PT ;  /* 0x0000000f0800720c */ /* 0x000fca0003f24070 */
[--C-:B------:R-:W-:Y:S01]  /*87d0*/  @!P3 IMAD.IADD R14, R14, 0x1, -R8.reuse ;  /* 0x000000010e0eb824 */ /* 0x100fe200078e0a08 */
[----:B------:R-:W-:Y:S02]  /*87e0*/  ISETP.GE.AND P3, PT, R11, RZ, PT ;  /* 0x000000ff0b00720c */ /* 0x000fe40003f66270 */
[----:B------:R-:W-:Y:S02]  /*87f0*/  ISETP.GE.U32.AND P4, PT, R5, 0x7fffff80, PT ;  /* 0x7fffff800500780c */ /* 0x000fe40003f86070 */
[----:B------:R-:W-:Y:S02]  /*8800*/  ISETP.GE.U32.AND P6, PT, R4, 0x7fffff78, PT ;  /* 0x7fffff780400780c */ /* 0x000fe40003fc6070 */
[----:B------:R-:W0:Y:S01]  /*8810*/  LDC.64 R4, c[0x0][0x3a8] ;  /* 0x0000ea00ff047b82 */ /* 0x000e220000000a00 */
[----:B------:R-:W-:Y:S01]  /*8820*/  @!P1 IMAD.IADD R15, R15, 0x1, -R8 ;  /* 0x000000010f0f9824 */ /* 0x000fe200078e0a08 */
[----:B------:R-:W-:Y:S02]  /*8830*/  ISETP.GT.U32.AND P1, PT, R8, R10, PT ;  /* 0x0000000a0800720c */ /* 0x000fe40003f24070 */
[----:B------:R-:W-:-:S03]  /*8840*/  ISETP.GE.AND P2, PT, R27, RZ, PT ;  /* 0x000000ff1b00720c */ /* 0x000fc60003f46270 */
[----:B------:R-:W-:Y:S01]  /*8850*/  @!P3 IMAD.MOV R38, RZ, RZ, -R38 ;  /* 0x000000ffff26b224 */ /* 0x000fe200078e0a26 */
[----:B------:R-:W-:Y:S01]  /*8860*/  ISETP.GT.U32.AND P3, PT, R8, R14, PT ;  /* 0x0000000e0800720c */ /* 0x000fe20003f64070 */
[----:B------:R-:W-:-:S06]  /*8870*/  IMAD R3, R39, UR4, RZ ;  /* 0x0000000427037c24 */ /* 0x000fcc000f8e02ff */
[--C-:B------:R-:W-:Y:S02]  /*8880*/  @!P1 IMAD.IADD R10, R10, 0x1, -R8.reuse ;  /* 0x000000010a0a9824 */ /* 0x100fe400078e0a08 */
[----:B------:R-:W-:Y:S01]  /*8890*/  @!P2 IMAD.MOV R9, RZ, RZ, -R9 ;  /* 0x000000ffff09a224 */ /* 0x000fe200078e0a09 */
[----:B------:R-:W-:Y:S02]  /*88a0*/  ISETP.GE.U32.AND P0, PT, R2, 0x7fffff68, PT ;  /* 0x7fffff680200780c */ /* 0x000fe40003f06070 */
[----:B------:R-:W-:Y:S01]  /*88b0*/  ISETP.GT.U32.AND P1, PT, R8, R10, PT ;  /* 0x0000000a0800720c */ /* 0x000fe20003f24070 */
[----:B------:R-:W-:Y:S01]  /*88c0*/  @!P3 IMAD.IADD R14, R14, 0x1, -R8 ;  /* 0x000000010e0eb824 */ /* 0x000fe200078e0a08 */
[----:B------:R-:W-:Y:S01]  /*88d0*/  STL [R1+0x1c0], R9 ;  /* 0x0001c00901007387 */ /* 0x000fe20000100800 */
[----:B------:R-:W-:-:S03]  /*88e0*/  IADD3 R2, P3, PT, R3, UR12, RZ ;  /* 0x0000000c03027c10 */ /* 0x000fc6000ff7e0ff */
[----:B------:R1:W-:Y:S01]  /*88f0*/  STL [R1+0x1bc], R6 ;  /* 0x0001bc0601007387 */ /* 0x0003e20000100800 */
[----:B------:R-:W-:Y:S01]  /*8900*/  LEA.HI.X.SX32 R3, R3, UR13, 0x1, P3 ;  /* 0x0000000d03037c11 */ /* 0x000fe200098f0eff */
[----:B------:R-:W-:Y:S02]  /*8910*/  IMAD.MOV.U32 R40, RZ, RZ, R7 ;  /* 0x000000ffff287224 */ /* 0x000fe400078e0007 */
[C---:B0-----:R-:W-:Y:S02]  /*8920*/  IMAD R7, R4.reuse, 0x3, RZ ;  /* 0x0000000304077824 */ /* 0x041fe400078e02ff */
[----:B-1----:R-:W-:Y:S01]  /*8930*/  IMAD.SHL.U32 R6, R4, 0x2, RZ ;  /* 0x0000000204067824 */ /* 0x002fe200078e00ff */
[----:B------:R-:W-:Y:S04]  /*8940*/  STL [R1+0x1b8], R0 ;  /* 0x0001b80001007387 */ /* 0x000fe80000100800 */
[----:B------:R-:W-:Y:S01]  /*8950*/  IADD3 R76, P3, PT, R6, R2, RZ ;  /* 0x00000002064c7210 */ /* 0x000fe20007f7e0ff */
[----:B------:R-:W-:-:S04]  /*8960*/  @!P1 IMAD.IADD R10, R10, 0x1, -R8 ;  /* 0x000000010a0a9824 */ /* 0x000fc800078e0a08 */
[----:B------:R0:W-:Y:S01]  /*8970*/  STL [R1+0x1e0], R76 ;  /* 0x0001e04c01007387 */ /* 0x0001e20000100800 */
[----:B------:R-:W-:Y:S01]  /*8980*/  LEA.HI.X.SX32 R6, R6, R3, 0x1, P3 ;  /* 0x0000000306067211 */ /* 0x000fe200018f0eff */
[----:B------:R-:W-:Y:S01]  /*8990*/  IMAD.SHL.U32 R37, R4, 0x4, RZ ;  /* 0x0000000404257824 */ /* 0x000fe200078e00ff */
[----:B0-----:R-:W-:-:S05]  /*89a0*/  IADD3 R76, P1, PT, R7, R2, RZ ;  /* 0x00000002074c7210 */ /* 0x001fca0007f3e0ff */
[----:B------:R0:W-:Y:S01]  /*89b0*/  STL [R1+0x1e8], R76 ;  /* 0x0001e84c01007387 */ /* 0x0001e20000100800 */
[----:B------:R-:W-:-:S03]  /*89c0*/  IMAD R85, R4, 0x5, RZ ;  /* 0x0000000504557824 */ /* 0x000fc600078e02ff */
[----:B0-----:R0:W5:Y:S04]  /*89d0*/  LDL.LU R76, [R1+0x1374] ;  /* 0x00137400014c7983 */ /* 0x0011680000300800 */
[----:B------:R1:W-:Y:S01]  /*89e0*/  STL [R1+0x1dc], R6 ;  /* 0x0001dc0601007387 */ /* 0x0003e20000100800 */
[----:B------:R-:W-:Y:S01]  /*89f0*/  IMAD R80, R4, 0x6, RZ ;  /* 0x0000000604507824 */ /* 0x000fe200078e02ff */
[----:B-1----:R-:W-:-:S05]  /*8a00*/  IADD3 R6, P3, PT, R37, R2, RZ ;  /* 0x0000000225067210 */ /* 0x002fca0007f7e0ff */
[----:B------:R1:W-:Y:S01]  /*8a10*/  STL [R1+0x1f0], R6 ;  /* 0x0001f00601007387 */ /* 0x0003e20000100800 */
[-C--:B------:R-:W-:Y:S02]  /*8a20*/  LEA.HI.X.SX32 R37, R37, R3.reuse, 0x1, P3 ;  /* 0x0000000325257211 */ /* 0x080fe400018f0eff */
[----:B-1----:R-:W-:Y:S02]  /*8a30*/  LEA.HI.X.SX32 R6, R7, R3, 0x1, P1 ;  /* 0x0000000307067211 */ /* 0x002fe400008f0eff */
[----:B------:R-:W-:-:S03]  /*8a40*/  IADD3 R7, P1, PT, R85, R2, RZ ;  /* 0x0000000255077210 */ /* 0x000fc60007f3e0ff */
[----:B------:R1:W-:Y:S04]  /*8a50*/  STL [R1+0x1e4], R6 ;  /* 0x0001e40601007387 */ /* 0x0003e80000100800 */
[----:B------:R2:W-:Y:S01]  /*8a60*/  STL [R1+0x1f8], R7 ;  /* 0x0001f80701007387 */ /* 0x0005e20000100800 */
[----:B-1----:R-:W-:Y:S02]  /*8a70*/  IADD3 R6, P3, PT, R80, R2, RZ ;  /* 0x0000000250067210 */ /* 0x002fe40007f7e0ff */
[-C--:B--2---:R-:W-:Y:S01]  /*8a80*/  LEA.HI.X.SX32 R7, R85, R3.reuse, 0x1, P1 ;  /* 0x0000000355077211 */ /* 0x084fe200008f0eff */
[----:B------:R-:W-:Y:S01]  /*8a90*/  IMAD R85, R4, 0x7, RZ ;  /* 0x0000000704557824 */ /* 0x000fe200078e02ff */
[----:B------:R1:W-:Y:S01]  /*8aa0*/  STL [R1+0x1ec], R37 ;  /* 0x0001ec2501007387 */ /* 0x0003e20000100800 */
[----:B------:R-:W-:-:S03]  /*8ab0*/  LEA.HI.X.SX32 R80, R80, R3, 0x1, P3 ;  /* 0x0000000350507211 */ /* 0x000fc600018f0eff */
[----:B------:R2:W-:Y:S04]  /*8ac0*/  STL [R1+0x200], R6 ;  /* 0x0002000601007387 */ /* 0x0005e80000100800 */
[----:B------:R-:W-:Y:S01]  /*8ad0*/  STL [R1+0x1f4], R7 ;  /* 0x0001f40701007387 */ /* 0x000fe20000100800 */
[----:B-1----:R-:W-:Y:S01]  /*8ae0*/  IMAD.SHL.U32 R37, R4, 0x8, RZ ;  /* 0x0000000804257824 */ /* 0x002fe200078e00ff */
[----:B--2---:R-:W-:-:S05]  /*8af0*/  IADD3 R6, P1, PT, R85, R2, RZ ;  /* 0x0000000255067210 */ /* 0x004fca0007f3e0ff */
[----:B------:R1:W-:Y:S01]  /*8b00*/  STL [R1+0x208], R6 ;  /* 0x0002080601007387 */ /* 0x0003e20000100800 */
[----:B------:R-:W-:-:S03]  /*8b10*/  LEA.HI.X.SX32 R85, R85, R3, 0x1, P1 ;  /* 0x0000000355557211 */ /* 0x000fc600008f0eff */
[----:B------:R2:W-:Y:S01]  /*8b20*/  STL [R1+0x1fc], R80 ;  /* 0x0001fc5001007387 */ /* 0x0005e20000100800 */
[----:B-1----:R-:W-:Y:S01]  /*8b30*/  IMAD R6, R4, 0x9, RZ ;  /* 0x0000000904067824 */ /* 0x002fe200078e02ff */
[----:B--2---:R-:W-:-:S05]  /*8b40*/  IADD3 R80, P3, PT, R37, R2, RZ ;  /* 0x0000000225507210 */ /* 0x004fca0007f7e0ff */
[----:B------:R1:W-:Y:S01]  /*8b50*/  STL [R1+0x210], R80 ;  /* 0x0002105001007387 */ /* 0x0003e20000100800 */
[----:B------:R-:W-:Y:S01]  /*8b60*/  LEA.HI.X.SX32 R37, R37, R3, 0x1, P3 ;  /* 0x0000000325257211 */ /* 0x000fe200018f0eff */
[----:B------:R-:W-:Y:S02]  /*8b70*/  IMAD R75, R4, 0xa, RZ ;  /* 0x0000000a044b7824 */ /* 0x000fe400078e02ff */
[----:B-1----:R0:W5:Y:S04]  /*8b80*/  LDL.LU R80, [R1+0x1370] ;  /* 0x0013700001507983 */ /* 0x0021680000300800 */
[----:B------:R1:W-:Y:S02]  /*8b90*/  STL [R1+0x204], R85 ;  /* 0x0002045501007387 */ /* 0x0003e40000100800 */
[----:B-1----:R-:W-:-:S05]  /*8ba0*/  IADD3 R85, P1, PT, R6, R2, RZ ;  /* 0x0000000206557210 */ /* 0x002fca0007f3e0ff */
[----:B------:R-:W-:Y:S04]  /*8bb0*/  STL [R1+0x218], R85 ;  /* 0x0002185501007387 */ /* 0x000fe80000100800 */
[----:B------:R1:W-:Y:S01]  /*8bc0*/  STL [R1+0x20c], R37 ;  /* 0x00020c2501007387 */ /* 0x0003e20000100800 */
[----:B------:R-:W-:Y:S01]  /*8bd0*/  IMAD R89, R4, 0xb, RZ ;  /* 0x0000000b04597824 */ /* 0x000fe200078e02ff */
[----:B-1----:R-:W-:-:S05]  /*8be0*/  IADD3 R37, P3, PT, R75, R2, RZ ;  /* 0x000000024b257210 */ /* 0x002fca0007f7e0ff */
[----:B------:R1:W-:Y:S01]  /*8bf0*/  STL [R1+0x220], R37 ;  /* 0x0002202501007387 */ /* 0x0003e20000100800 */
[-C--:B------:R-:W-:Y:S02]  /*8c00*/  LEA.HI.X.SX32 R75, R75, R3.reuse, 0x1, P3 ;  /* 0x000000034b4b7211 */ /* 0x080fe400018f0eff */
[----:B-1----:R-:W-:Y:S01]  /*8c10*/  LEA.HI.X.SX32 R37, R6, R3, 0x1, P1 ;  /* 0x0000000306257211 */ /* 0x002fe200008f0eff */
[----:B------:R-:W-:-:S04]  /*8c20*/  IMAD R6, R4, 0xc, RZ ;  /* 0x0000000c04067824 */ /* 0x000fc800078e02ff */
[----:B------:R1:W-:Y:S02]  /*8c30*/  STL [R1+0x214], R37 ;  /* 0x0002142501007387 */ /* 0x0003e40000100800 */
[----:B-1----:R-:W-:-:S05]  /*8c40*/  IADD3 R37, P1, PT, R89, R2, RZ ;  /* 0x0000000259257210 */ /* 0x002fca0007f3e0ff */
[----:B------:R-:W-:Y:S01]  /*8c50*/  STL [R1+0x228], R37 ;  /* 0x0002282501007387 */ /* 0x000fe20000100800 */
[----:B------:R-:W-:-:S03]  /*8c60*/  LEA.HI.X.SX32 R89, R89, R3, 0x1, P1 ;  /* 0x0000000359597211 */ /* 0x000fc600008f0eff */
[----:B------:R1:W-:Y:S01]  /*8c70*/  STL [R1+0x21c], R75 ;  /* 0x00021c4b01007387 */ /* 0x0003e20000100800 */
[----:B------:R-:W-:Y:S01]  /*8c80*/  IMAD R9, R4, 0xd, RZ ;  /* 0x0000000d04097824 */ /* 0x000fe200078e02ff */
[----:B-1----:R-:W-:-:S05]  /*8c90*/  IADD3 R75, P3, PT, R6, R2, RZ ;  /* 0x00000002064b7210 */ /* 0x002fca0007f7e0ff */
[----:B------:R1:W-:Y:S01]  /*8ca0*/  STL [R1+0x230], R75 ;  /* 0x0002304b01007387 */ /* 0x0003e20000100800 */
[----:B------:R-:W-:Y:S01]  /*8cb0*/  LEA.HI.X.SX32 R6, R6, R3, 0x1, P3 ;  /* 0x0000000306067211 */ /* 0x000fe200018f0eff */
[C---:B------:R-:W-:Y:S02]  /*8cc0*/  IMAD R74, R4.reuse, 0xe, RZ ;  /* 0x0000000e044a7824 */ /* 0x040fe400078e02ff */
[----:B-1----:R0:W5:Y:S04]  /*8cd0*/  LDL.LU R75, [R1+0x136c] ;  /* 0x00136c00014b7983 */ /* 0x0021680000300800 */
[----:B------:R1:W-:Y:S01]  /*8ce0*/  STL [R1+0x224], R89 ;  /* 0x0002245901007387 */ /* 0x0003e20000100800 */
[----:B------:R-:W-:Y:S01]  /*8cf0*/  IMAD R88, R4, 0xf, RZ ;  /* 0x0000000f04587824 */ /* 0x000fe200078e02ff */
[----:B-1----:R-:W-:-:S05]  /*8d00*/  IADD3 R89, P1, PT, R9, R2, RZ ;  /* 0x0000000209597210 */ /* 0x002fca0007f3e0ff */
[----:B------:R-:W-:Y:S01]  /*8d10*/  STL [R1+0x238], R89 ;  /* 0x0002385901007387 */ /* 0x000fe20000100800 */
[----:B------:R-:W-:-:S03]  /*8d20*/  LEA.HI.X.SX32 R9, R9, R3, 0x1, P1 ;  /* 0x0000000309097211 */ /* 0x000fc600008f0eff */
[----:B------:R1:W-:Y:S02]  /*8d30*/  STL [R1+0x22c], R6 ;  /* 0x00022c0601007387 */ /* 0x0003e40000100800 */
[----:B-1----:R-:W-:-:S05]  /*8d40*/  IADD3 R6, P3, PT, R74, R2, RZ ;  /* 0x000000024a067210 */ /* 0x002fca0007f7e0ff */
[----:B------:R1:W-:Y:S01]  /*8d50*/  STL [R1+0x240], R6 ;  /* 0x0002400601007387 */ /* 0x0003e20000100800 */
[----:B------:R-:W-:-:S03]  /*8d60*/  LEA.HI.X.SX32 R74, R74, R3, 0x1, P3 ;  /* 0x000000034a4a7211 */ /* 0x000fc600018f0eff */
[----:B------:R2:W-:Y:S01]  /*8d70*/  STL [R1+0x234], R9 ;  /* 0x0002340901007387 */ /* 0x0005e20000100800 */
[----:B-1----:R-:W-:Y:S01]  /*8d80*/  IMAD.SHL.U32 R6, R4, 0x10, RZ ;  /* 0x0000001004067824 */ /* 0x002fe200078e00ff */
[----:B--2---:R-:W-:-:S05]  /*8d90*/  IADD3 R9, P1, PT, R88, R2, RZ ;  /* 0x0000000258097210 */ /* 0x004fca0007f3e0ff */
[----:B------:R1:W-:Y:S01]  /*8da0*/  STL [R1+0x248], R9 ;  /* 0x0002480901007387 */ /* 0x0003e20000100800 */
[----:B------:R-:W-:Y:S01]  /*8db0*/  LEA.HI.X.SX32 R88, R88, R3, 0x1, P1 ;  /* 0x0000000358587211 */ /* 0x000fe200008f0eff */
[----:B------:R-:W-:Y:S02]  /*8dc0*/  IMAD R73, R4, 0x11, RZ ;  /* 0x0000001104497824 */ /* 0x000fe400078e02ff */
[----:B-1----:R-:W2:Y:S04]  /*8dd0*/  LDL.LU R9, [R1+0x1368] ;  /* 0x0013680001097983 */ /* 0x002ea80000300800 */
[----:B------:R1:W-:Y:S02]  /*8de0*/  STL [R1+0x23c], R74 ;  /* 0x00023c4a01007387 */ /* 0x0003e40000100800 */
        /* <DEDUP_REMOVED lines=15> */
[----:B-1----:R-:W-:Y:S01]  /*8ee0*/  IMAD R6, R4, 0x14, RZ ;  /* 0x0000001404067824 */ /* 0x002fe200078e02ff */
[----:B---3--:R-:W-:-:S05]  /*8ef0*/  IADD3 R73, P1, PT, R87, R2, RZ ;  /* 0x0000000257497210 */ /* 0x008fca0007f3e0ff */
[----:B------:R1:W-:Y:S01]  /*8f00*/  STL [R1+0xa88], R73 ;  /* 0x000a884901007387 */ /* 0x0003e20000100800 */
[----:B------:R-:W-:Y:S01]  /*8f10*/  LEA.HI.X.SX32 R87, R87, R3, 0x1, P1 ;  /* 0x0000000357577211 */ /* 0x000fe200008f0eff */
[----:B------:R-:W-:Y:S02]  /*8f20*/  IMAD R90, R4, 0x15, RZ ;  /* 0x00000015045a7824 */ /* 0x000fe400078e02ff */
[----:B-1----:R0:W5:Y:S04]  /*8f30*/  LDL.LU R73, [R1+0x1360] ;  /* 0x0013600001497983 */ /* 0x0021680000300800 */
        /* <DEDUP_REMOVED lines=110> */
[----:B-1----:R-:W3:Y:S04]  /*9620*/  LDL.LU R0, [R1+0x1348] ;  /* 0x0013480001007983 */ /* 0x002ee80000300800 */
        /* <DEDUP_REMOVED lines=11> */
[----:B----4-:R-:W-:-:S05]  /*96e0*/  IADD3 R34, P1, PT, R35, R2, RZ ;  /* 0x0000000223227210 */ /* 0x010fca0007f3e0ff */
        /* <DEDUP_REMOVED lines=112> */
[----:B------:R-:W-:Y:S02]  /*9df0*/  IMAD R25, R4, 0x42, RZ ;  /* 0x0000004204197824 */ /* 0x000fe400078e02ff */
[----:B-1----:R0:W5:Y:S04]  /*9e00*/  LDL.LU R19, [R1+0x1330] ;  /* 0x0013300001137983 */ /* 0x0021680000300800 */
[----:B------:R1:W-:Y:S01]  /*9e10*/  STL [R1+0xbe4], R27 ;  /* 0x000be41b01007387 */ /* 0x0003e20000100800 */
[----:B------:R-:W-:Y:S02]  /*9e20*/  ISETP.GE.AND P2, PT, R24, RZ, PT ;  /* 0x000000ff1800720c */ /* 0x000fe40003f46270 */
[----:B-1----:R-:W-:Y:S01]  /*9e30*/  IADD3 R27, P1, PT, R39, R2, RZ ;  /* 0x00000002271b7210 */ /* 0x002fe20007f3e0ff */
[----:B------:R-:W-:-:S04]  /*9e40*/  IMAD R24, R4, 0x43, RZ ;  /* 0x0000004304187824 */ /* 0x000fc800078e02ff */
[----:B------:R-:W-:Y:S04]  /*9e50*/  STL [R1+0xbf8], R27 ;  /* 0x000bf81b01007387 */ /* 0x000fe80000100800 */
[----:B------:R1:W-:Y:S02]  /*9e60*/  STL [R1+0xbec], R6 ;  /* 0x000bec0601007387 */ /* 0x0003e40000100800 */
[----:B-1----:R-:W-:Y:S02]  /*9e70*/  IADD3 R6, P3, PT, R25, R2, RZ ;  /* 0x0000000219067210 */ /* 0x002fe40007f7e0ff */
[-C--:B------:R-:W-:Y:S01]  /*9e80*/  LEA.HI.X.SX32 R25, R39, R3.reuse, 0x1, P1 ;  /* 0x0000000327197211 */ /* 0x080fe200008f0eff */
[----:B------:R-:W-:Y:S02]  /*9e90*/  IMAD R39, R4, 0x42, RZ ;  /* 0x0000004204277824 */ /* 0x000fe400078e02ff */
[----:B------:R1:W-:Y:S04]  /*9ea0*/  STL [R1+0xc00], R6 ;  /* 0x000c000601007387 */ /* 0x0003e80000100800 */
[----:B------:R4:W-:Y:S01]  /*9eb0*/  STL [R1+0xbf4], R25 ;  /* 0x000bf41901007387 */ /* 0x0009e20000100800 */
[----:B------:R-:W-:Y:S01]  /*9ec0*/  LEA.HI.X.SX32 R39, R39, R3, 0x1, P3 ;  /* 0x0000000327277211 */ /* 0x000fe200018f0eff */
[----:B------:R-:W-:-:S02]  /*9ed0*/  @!P2 IMAD.MOV R40, RZ, RZ, -R40 ;  /* 0x000000ffff28a224 */ /* 0x000fc400078e0a28 */
[----:B-1----:R-:W-:Y:S01]  /*9ee0*/  IMAD R6, R4, 0x44, RZ ;  /* 0x0000004404067824 */ /* 0x002fe200078e02ff */
[----:B----4-:R-:W-:Y:S02]  /*9ef0*/  IADD3 R25, P1, PT, R24, R2, RZ ;  /* 0x0000000218197210 */ /* 0x010fe40007f3e0ff */
[----:B------:R-:W-:-:S03]  /*9f00*/  ISETP.NE.U32.AND P2, PT, R22, RZ, PT ;  /* 0x000000ff1600720c */ /* 0x000fc60003f45070 */
[----:B------:R-:W-:Y:S01]  /*9f10*/  STL [R1+0xc08], R25 ;  /* 0x000c081901007387 */ /* 0x000fe20000100800 */
[----:B------:R-:W-:-:S03]  /*9f20*/  IMAD R22, R4, 0x45, RZ ;  /* 0x0000004504167824 */ /* 0x000fc600078e02ff */
[----:B------:R1:W-:Y:S01]  /*9f30*/  STL [R1+0xbfc], R39 ;  /* 0x000bfc2701007387 */ /* 0x0003e20000100800 */
[----:B------:R-:W-:Y:S02]  /*9f40*/  LEA.HI.X.SX32 R24, R24, R3, 0x1, P1 ;  /* 0x0000000318187211 */ /* 0x000fe400008f0eff */
[----:B-1----:R-:W-:-:S05]  /*9f50*/  IADD3 R39, P3, PT, R6, R2, RZ ;  /* 0x0000000206277210 */ /* 0x002fca0007f7e0ff */
[----:B------:R1:W-:Y:S01]  /*9f60*/  STL [R1+0xc10], R39 ;  /* 0x000c102701007387 */ /* 0x0003e20000100800 */
[----:B------:R-:W-:-:S03]  /*9f70*/  IMAD R20, R4, 0x46, RZ ;  /* 0x0000004604147824 */ /* 0x000fc600078e02ff */
[----:B------:R-:W-:Y:S01]  /*9f80*/  STL [R1+0xc04], R24 ;  /* 0x000c041801007387 */ /* 0x000fe20000100800 */
[----:B-1----:R-:W-:-:S05]  /*9f90*/  IADD3 R39, P1, PT, R22, R2, RZ ;  /* 0x0000000216277210 */ /* 0x002fca0007f3e0ff */
[----:B------:R1:W-:Y:S01]  /*9fa0*/  STL [R1+0xc18], R39 ;  /* 0x000c182701007387 */ /* 0x0003e20000100800 */
[-C--:B------:R-:W-:Y:S02]  /*9fb0*/  LEA.HI.X.SX32 R22, R22, R3.reuse, 0x1, P1 ;  /* 0x0000000316167211 */ /* 0x080fe400008f0eff */
[----:B-1----:R-:W-:Y:S01]  /*9fc0*/  LEA.HI.X.SX32 R39, R6, R3, 0x1, P3 ;  /* 0x0000000306277211 */ /* 0x002fe200018f0eff */
[----:B------:R-:W-:-:S04]  /*9fd0*/  IMAD R6, R4, 0x47, RZ ;  /* 0x0000004704067824 */ /* 0x000fc800078e02ff */
        /* <DEDUP_REMOVED lines=19> */
[----:B------:R-:W-:Y:S04]  /*a110*/  STL [R1+0xc38], R6 ;  /* 0x000c380601007387 */ /* 0x000fe80000100800 */
[----:B------:R1:W-:Y:S01]  /*a120*/  STL [R1+0xc2c], R39 ;  /* 0x000c2c2701007387 */ /* 0x0003e20000100800 */
[----:B------:R-:W-:Y:S01]  /*a130*/  LEA.HI.X.SX32 R7, R7, R3, 0x1, P1 ;  /* 0x0000000307077211 */ /* 0x000fe200008f0eff */
[----:B------:R-:W-:Y:S01]  /*a140*/  IMAD R89, R4, 0x4c, RZ ;  /* 0x0000004c04597824 */ /* 0x000fe200078e02ff */
[----:B-1----:R-:W-:-:S05]  /*a150*/  IADD3 R39, P3, PT, R85, R2, RZ ;  /* 0x0000000255277210 */ /* 0x002fca0007f7e0ff */
[----:B------:R1:W-:Y:S01]  /*a160*/  STL [R1+0xc40], R39 ;  /* 0x000c402701007387 */ /* 0x0003e20000100800 */
[----:B------:R-:W-:-:S03]  /*a170*/  LEA.HI.X.SX32 R85, R85, R3, 0x1, P3 ;  /* 0x0000000355557211 */ /* 0x000fc600018f0eff */
[----:B------:R-:W-:Y:S01]  /*a180*/  STL [R1+0xc34], R7 ;  /* 0x000c340701007387 */ /* 0x000fe20000100800 */
[----:B-1----:R-:W-:-:S05]  /*a190*/  IADD3 R39, P1, PT, R37, R2, RZ ;  /* 0x0000000225277210 */ /* 0x002fca0007f3e0ff */
[----:B------:R1:W-:Y:S04]  /*a1a0*/  STL [R1+0xc48], R39 ;  /* 0x000c482701007387 */ /* 0x0003e80000100800 */
[----:B------:R4:W-:Y:S01]  /*a1b0*/  STL [R1+0xc3c], R85 ;  /* 0x000c3c5501007387 */ /* 0x0009e20000100800 */
[----:B------:R-:W-:Y:S01]  /*a1c0*/  LEA.HI.X.SX32 R37, R37, R3, 0x1, P1 ;  /* 0x0000000325257211 */ /* 0x000fe200008f0eff */
[C---:B-1----:R-:W-:Y:S01]  /*a1d0*/  IMAD R39, R4.reuse, 0x4d, RZ ;  /* 0x0000004d04277824 */ /* 0x042fe200078e02ff */
[----:B----4-:R-:W-:Y:S01]  /*a1e0*/  IADD3 R85, P3, PT, R89, R2, RZ ;  /* 0x0000000259557210 */ /* 0x010fe20007f7e0ff */
[----:B------:R-:W-:-:S04]  /*a1f0*/  IMAD R88, R4, 0x4e, RZ ;  /* 0x0000004e04587824 */ /* 0x000fc800078e02ff */
[----:B------:R1:W-:Y:S01]  /*a200*/  STL [R1+0xc50], R85 ;  /* 0x000c505501007387 */ /* 0x0003e20000100800 */
[----:B------:R-:W-:-:S03]  /*a210*/  LEA.HI.X.SX32 R89, R89, R3, 0x1, P3 ;  /* 0x0000000359597211 */ /* 0x000fc600018f0eff */
[----:B------:R-:W-:Y:S01]  /*a220*/  STL [R1+0xc44], R37 ;  /* 0x000c442501007387 */ /* 0x000fe20000100800 */
[----:B-1----:R-:W-:-:S05]  /*a230*/  IADD3 R85, P1, PT, R39, R2, RZ ;  /* 0x0000000227557210 */ /* 0x002fca0007f3e0ff */
[----:B------:R1:W-:Y:S01]  /*a240*/  STL [R1+0xc58], R85 ;  /* 0x000c585501007387 */ /* 0x0003e20000100800 */
[----:B------:R-:W-:-:S03]  /*a250*/  LEA.HI.X.SX32 R39, R39, R3, 0x1, P1 ;  /* 0x0000000327277211 */ /* 0x000fc600008f0eff */
[----:B------:R4:W-:Y:S01]  /*a260*/  STL [R1+0xc4c], R89 ;  /* 0x000c4c5901007387 */ /* 0x0009e20000100800 */
[----:B-1----:R-:W-:Y:S01]  /*a270*/  IMAD R85, R4, 0x4f, RZ ;  /* 0x0000004f04557824 */ /* 0x002fe200078e02ff */
[----:B----4-:R-:W-:-:S05]  /*a280*/  IADD3 R89, P3, PT, R88, R2, RZ ;  /* 0x0000000258597210 */ /* 0x010fca0007f7e0ff */
[----:B------:R1:W-:Y:S01]  /*a290*/  STL [R1+0xc60], R89 ;  /* 0x000c605901007387 */ /* 0x0003e20000100800 */
[----:B------:R-:W-:Y:S01]  /*a2a0*/  LEA.HI.X.SX32 R88, R88, R3, 0x1, P3 ;  /* 0x0000000358587211 */ /* 0x000fe200018f0eff */
[----:B------:R-:W-:Y:S02]  /*a2b0*/  IMAD R87, R4, 0x50, RZ ;  /* 0x0000005004577824 */ /* 0x000fe400078e02ff */
[----:B-1----:R0:W5:Y:S04]  /*a2c0*/  LDL.LU R89, [R1+0x1328] ;  /* 0x0013280001597983 */ /* 0x0021680000300800 */
        /* <DEDUP_REMOVED lines=148> */
[----:B------:R1:W-:Y:S04]  /*ac10*/  STL [R1+0xd38], R27 ;  /* 0x000d381b01007387 */ /* 0x0003e80000100800 */
[----:B-1----:R0:W5:Y:S04]  /*ac20*/  LDL.LU R27, [R1+0x12d0] ;  /* 0x0012d000011b7983 */ /* 0x0021680000300800 */
[----:B------:R1:W-:Y:S01]  /*ac30*/  STL [R1+0xd2c], R25 ;  /* 0x000d2c1901007387 */ /* 0x0003e20000100800 */
[----:B------:R-:W-:Y:S02]  /*ac40*/  LEA.HI.X.SX32 R24, R24, R3, 0x1, P3 ;  /* 0x0000000318187211 */ /* 0x000fe400018f0eff */
[----:B-1----:R-:W-:Y:S01]  /*ac50*/  IADD3 R25, P1, PT, R22, R2, RZ ;  /* 0x0000000216197210 */ /* 0x002fe20007f3e0ff */
[----:B------:R-:W-:-:S04]  /*ac60*/  IMAD R6, R4, 0x6c, RZ ;  /* 0x0000006c04067824 */ /* 0x000fc800078e02ff */
[----:B------:R1:W-:Y:S02]  /*ac70*/  STL [R1+0xd40], R25 ;  /* 0x000d401901007387 */ /* 0x0003e40000100800 */
[----:B-1----:R-:W-:Y:S01]  /*ac80*/  IMAD R25, R4, 0x7e, RZ ;  /* 0x0000007e04197824 */ /* 0x002fe200078e02ff */
[----:B------:R-:W-:-:S05]  /*ac90*/  LEA.HI.X.SX32 R22, R22, R3, 0x1, P1 ;  /* 0x0000000316167211 */ /* 0x000fca00008f0eff */
[----:B------:R0:W5:Y:S04]  /*aca0*/  LDL.LU R25, [R1+0x12cc] ;  /* 0x0012cc0001197983 */ /* 0x0001680000300800 */
        /* <DEDUP_REMOVED lines=10> */
[----:B------:R-:W-:-:S03]  /*ad50*/  IMAD R39, R4, 0x70, RZ ;  /* 0x0000007004277824 */ /* 0x000fc600078e02ff */
[----:B-1----:R0:W5:Y:S04]  /*ad60*/  LDL.LU R22, [R1+0x12c4] ;  /* 0x0012c40001167983 */ /* 0x0021680000300800 */
[----:B------:R1:W-:Y:S01]  /*ad70*/  STL [R1+0xd44], R6 ;  /* 0x000d440601007387 */ /* 0x0003e20000100800 */
[----:B------:R-:W-:Y:S01]  /*ad80*/  IMAD R85, R4, 0x71, RZ ;  /* 0x0000007104557824 */ /* 0x000fe200078e02ff */
[----:B-1----:R-:W-:-:S05]  /*ad90*/  IADD3 R6, P3, PT, R37, R2, RZ ;  /* 0x0000000225067210 */ /* 0x002fca0007f7e0ff */
[----:B------:R1:W-:Y:S02]  /*ada0*/  STL [R1+0xd58], R6 ;  /* 0x000d580601007387 */ /* 0x0003e40000100800 */
[----:B-1----:R-:W-:Y:S02]  /*adb0*/  LEA.HI.X.SX32 R6, R7, R3, 0x1, P1 ;  /* 0x0000000307067211 */ /* 0x002fe400008f0eff */
[----:B------:R-:W-:-:S03]  /*adc0*/  IADD3 R7, P1, PT, R39, R2, RZ ;  /* 0x0000000227077210 */ /* 0x000fc60007f3e0ff */
[----:B------:R1:W-:Y:S04]  /*add0*/  STL [R1+0xd4c], R6 ;  /* 0x000d4c0601007387 */ /* 0x0003e80000100800 */
[----:B------:R4:W-:Y:S01]  /*ade0*/  STL [R1+0xd60], R7 ;  /* 0x000d600701007387 */ /* 0x0009e20000100800 */
[----:B-1----:R-:W-:Y:S01]  /*adf0*/  IMAD R6, R4, 0x72, RZ ;  /* 0x0000007204067824 */ /* 0x002fe200078e02ff */
[----:B----4-:R-:W-:Y:S02]  /*ae00*/  LEA.HI.X.SX32 R7, R37, R3, 0x1, P3 ;  /* 0x0000000325077211 */ /* 0x010fe400018f0eff */
[----:B------:R-:W-:-:S03]  /*ae10*/  IADD3 R37, P3, PT, R85, R2, RZ ;  /* 0x0000000255257210 */ /* 0x000fc60007f7e0ff */
[----:B------:R1:W-:Y:S04]  /*ae20*/  STL [R1+0xd54], R7 ;  /* 0x000d540701007387 */ /* 0x0003e80000100800 */
[----:B------:R4:W-:Y:S01]  /*ae30*/  STL [R1+0xd68], R37 ;  /* 0x000d682501007387 */ /* 0x0009e20000100800 */
[----:B-1----:R-:W-:Y:S02]  /*ae40*/  LEA.HI.X.SX32 R7, R39, R3, 0x1, P1 ;  /* 0x0000000327077211 */ /* 0x002fe400008f0eff */
[----:B----4-:R-:W-:-:S03]  /*ae50*/  IADD3 R37, P1, PT, R6, R2, RZ ;  /* 0x0000000206257210 */ /* 0x010fc60007f3e0ff */
[----:B------:R-:W-:Y:S04]  /*ae60*/  STL [R1+0xd5c], R7 ;  /* 0x000d5c0701007387 */ /* 0x000fe80000100800 */
[----:B------:R1:W-:Y:S01]  /*ae70*/  STL [R1+0xd70], R37 ;  /* 0x000d702501007387 */ /* 0x0003e20000100800 */
[-C--:B------:R-:W-:Y:S02]  /*ae80*/  LEA.HI.X.SX32 R6, R6, R3.reuse, 0x1, P1 ;  /* 0x0000000306067211 */ /* 0x080fe400008f0eff */
[----:B-1----:R-:W-:Y:S01]  /*ae90*/  LEA.HI.X.SX32 R37, R85, R3, 0x1, P3 ;  /* 0x0000000355257211 */ /* 0x002fe200018f0eff */
[C---:B------:R-:W-:Y:S02]  /*aea0*/  IMAD R85, R4.reuse, 0x73, RZ ;  /* 0x0000007304557824 */ /* 0x040fe400078e02ff */
[----:B------:R-:W-:-:S03]  /*aeb0*/  IMAD R7, R4, 0x74, RZ ;  /* 0x0000007404077824 */ /* 0x000fc600078e02ff */
[CC--:B------:R-:W-:Y:S01]  /*aec0*/  IADD3 R39, P3, PT, R85.reuse, R2.reuse, RZ ;  /* 0x0000000255277210 */ /* 0x0c0fe20007f7e0ff */
[----:B------:R1:W-:Y:S03]  /*aed0*/  STL [R1+0xd64], R37 ;  /* 0x000d642501007387 */ /* 0x0003e60000100800 */
[----:B------:R-:W-:Y:S01]  /*aee0*/  LEA.HI.X.SX32 R85, R85, R3, 0x1, P3 ;  /* 0x0000000355557211 */ /* 0x000fe200018f0eff */
[----:B------:R4:W-:Y:S01]  /*aef0*/  STL [R1+0xd78], R39 ;  /* 0x000d782701007387 */ /* 0x0009e20000100800 */
[----:B-1----:R-:W-:-:S03]  /*af00*/  IADD3 R37, P1, PT, R7, R2, RZ ;  /* 0x0000000207257210 */ /* 0x002fc60007f3e0ff */
[----:B------:R3:W-:Y:S01]  /*af10*/  STL [R1+0xd6c], R6 ;  /* 0x000d6c0601007387 */ /* 0x0007e20000100800 */
[----:B----4-:R-:W-:-:S03]  /*af20*/  IMAD R39, R4, 0x75, RZ ;  /* 0x0000007504277824 */ /* 0x010fc600078e02ff */
[----:B------:R1:W-:Y:S01]  /*af30*/  STL [R1+0xd80], R37 ;  /* 0x000d802501007387 */ /* 0x0003e20000100800 */
[----:B------:R-:W-:-:S03]  /*af40*/  LEA.HI.X.SX32 R7, R7, R3, 0x1, P1 ;  /* 0x0000000307077211 */ /* 0x000fc600008f0eff */
[----:B------:R4:W-:Y:S01]  /*af50*/  STL [R1+0xd74], R85 ;  /* 0x000d745501007387 */ /* 0x0009e20000100800 */
[----:B---3--:R-:W-:Y:S02]  /*af60*/  VIADD R6, R0, 0xd5 ;  /* 0x000000d500067836 */ /* 0x008fe40000000000 */
[----:B-1----:R-:W-:Y:S01]  /*af70*/  IMAD R37, R4, 0x76, RZ ;  /* 0x0000007604257824 */ /* 0x002fe200078e02ff */
[C---:B----4-:R-:W-:Y:S02]  /*af80*/  IADD3 R85, P3, PT, R39.reuse, R2, RZ ;  /* 0x0000000227557210 */ /* 0x050fe40007f7e0ff */
[----:B------:R-:W-:Y:S04]  /*af90*/  STL [R1+0xf84], R6 ;  /* 0x000f840601007387 */ /* 0x000fe80000100800 */
[----:B------:R1:W-:Y:S01]  /*afa0*/  STL [R1+0xd88], R85 ;  /* 0x000d885501007387 */ /* 0x0003e20000100800 */
[----:B------:R-:W-:-:S03]  /*afb0*/  LEA.HI.X.SX32 R39, R39, R3, 0x1, P3 ;  /* 0x0000000327277211 */ /* 0x000fc600018f0eff */
[----:B------:R3:W-:Y:S01]  /*afc0*/  STL [R1+0xd7c], R7 ;  /* 0x000d7c0701007387 */ /* 0x0007e20000100800 */
[----:B-1----:R-:W-:Y:S01]  /*afd0*/  IADD3 R85, P1, PT, R37, R2, RZ ;  /* 0x0000000225557210 */ /* 0x002fe20007f3e0ff */
[----:B---3--:R-:W-:-:S04]  /*afe0*/  IMAD R7, R4, 0x78, RZ ;  /* 0x0000007804077824 */ /* 0x008fc800078e02ff */
[----:B------:R1:W-:Y:S04]  /*aff0*/  STL [R1+0xd90], R85 ;  /* 0x000d905501007387 */ /* 0x0003e80000100800 */
[----:B------:R3:W-:Y:S01]  /*b000*/  STL [R1+0xd84], R39 ;  /* 0x000d842701007387 */ /* 0x0007e20000100800 */
[----:B-1----:R-:W-:Y:S01]  /*b010*/  IABS R85, R6 ;  /* 0x0000000600557213 */ /* 0x002fe20000000000 */
[C---:B------:R-:W-:Y:S01]  /*b020*/  IMAD R6, R4.reuse, 0x79, RZ ;  /* 0x0000007904067824 */ /* 0x040fe200078e02ff */
[----:B---3--:R-:W-:Y:S01]  /*b030*/  IADD3 R39, P3, PT, R7, R2, RZ ;  /* 0x0000000207277210 */ /* 0x008fe20007f7e0ff */
[----:B------:R-:W-:-:S04]  /*b040*/  IMAD R23, R4, 0x7a, RZ ;  /* 0x0000007a04177824 */ /* 0x000fc800078e02ff */
[----:B------:R1:W-:Y:S01]  /*b050*/  STL [R1+0xd98], R39 ;  /* 0x000d982701007387 */ /* 0x0003e20000100800 */
[-C--:B------:R-:W-:Y:S02]  /*b060*/  LEA.HI.X.SX32 R7, R7, R3.reuse, 0x1, P3 ;  /* 0x0000000307077211 */ /* 0x080fe400018f0eff */
[----:B-1----:R-:W-:Y:S02]  /*b070*/  LEA.HI.X.SX32 R39, R37, R3, 0x1, P1 ;  /* 0x0000000325277211 */ /* 0x002fe400008f0eff */
[----:B------:R-:W-:-:S03]  /*b080*/  IADD3 R37, P1, PT, R6, R2, RZ ;  /* 0x0000000206257210 */ /* 0x000fc60007f3e0ff */
[----:B------:R1:W-:Y:S04]  /*b090*/  STL [R1+0xd8c], R39 ;  /* 0x000d8c2701007387 */ /* 0x0003e80000100800 */
[----:B------:R3:W-:Y:S01]  /*b0a0*/  STL [R1+0xda0], R37 ;  /* 0x000da02501007387 */ /* 0x0007e20000100800 */
[----:B------:R-:W-:Y:S01]  /*b0b0*/  LEA.HI.X.SX32 R6, R6, R3, 0x1, P1 ;  /* 0x0000000306067211 */ /* 0x000fe200008f0eff */
[----:B-1----:R-:W-:Y:S01]  /*b0c0*/  IMAD R39, R4, 0x7b, RZ ;  /* 0x0000007b04277824 */ /* 0x002fe200078e02ff */
[-C--:B---3--:R-:W-:Y:S01]  /*b0d0*/  IADD3 R37, P3, PT, R23, R2.reuse, RZ ;  /* 0x0000000217257210 */ /* 0x088fe20007f7e0ff */
[----:B------:R-:W-:Y:S04]  /*b0e0*/  STL [R1+0xd94], R7 ;  /* 0x000d940701007387 */ /* 0x000fe80000100800 */
[----:B------:R1:W-:Y:S04]  /*b0f0*/  STL [R1+0xda8], R37 ;  /* 0x000da82501007387 */ /* 0x0003e80000100800 */
[----:B------:R-:W-:Y:S01]  /*b100*/  STL [R1+0xd9c], R6 ;  /* 0x000d9c0601007387 */ /* 0x000fe20000100800 */
[----:B-1----:R-:W-:-:S05]  /*b110*/  IADD3 R37, P1, PT, R39, R2, RZ ;  /* 0x0000000227257210 */ /* 0x002fca0007f3e0ff */
[----:B------:R1:W-:Y:S02]  /*b120*/  STL [R1+0xdb0], R37 ;  /* 0x000db02501007387 */ /* 0x0003e40000100800 */
[----:B-1----:R-:W1:Y:S01]  /*b130*/  S2R R37, SR_TID.X ;  /* 0x0000000000257919 */ /* 0x002e620000002100 */
[-C--:B------:R-:W-:Y:S01]  /*b140*/  LEA.HI.X.SX32 R23, R23, R3.reuse, 0x1, P3 ;  /* 0x0000000317177211 */ /* 0x080fe200018f0eff */
[----:B------:R-:W-:Y:S01]  /*b150*/  IMAD R7, R4, 0x7c, RZ ;  /* 0x0000007c04077824 */ /* 0x000fe200078e02ff */
[----:B------:R-:W-:-:S03]  /*b160*/  LEA.HI.X.SX32 R39, R39, R3, 0x1, P1 ;  /* 0x0000000327277211 */ /* 0x000fc600008f0eff */
[----:B------:R3:W-:Y:S01]  /*b170*/  STL [R1+0xda4], R23 ;  /* 0x000da41701007387 */ /* 0x0007e20000100800 */
[----:B------:R-:W-:Y:S01]  /*b180*/  IMAD R11, R4, 0x7d, RZ ;  /* 0x0000007d040b7824 */ /* 0x000fe200078e02ff */
[----:B---3--:R-:W-:-:S05]  /*b190*/  IADD3 R23, P3, PT, R7, R2, RZ ;  /* 0x0000000207177210 */ /* 0x008fca0007f7e0ff */
[----:B------:R3:W-:Y:S04]  /*b1a0*/  STL [R1+0xdb8], R23 ;  /* 0x000db81701007387 */ /* 0x0007e80000100800 */
[----:B---3--:R0:W5:Y:S01]  /*b1b0*/  LDL.LU R23, [R1+0x12c0] ;  /* 0x0012c00001177983 */ /* 0x0081620000300800 */
[----:B-1----:R-:W-:-:S03]  /*b1c0*/  LOP3.LUT R37, R37, 0x7f, RZ, 0xc0, !PT ;  /* 0x0000007f25257812 */ /* 0x002fc600078ec0ff */
[----:B------:R1:W-:Y:S01]  /*b1d0*/  STL [R1+0xdac], R39 ;  /* 0x000dac2701007387 */ /* 0x0003e20000100800 */
[----:B------:R-:W-:Y:S01]  /*b1e0*/  LEA.HI.X.SX32 R7, R7, R3, 0x1, P3 ;  /* 0x0000000307077211 */ /* 0x000fe200018f0eff */
[----:B-1----:R-:W-:Y:S01]  /*b1f0*/  IMAD R39, R37, R5, RZ ;  /* 0x0000000525277224 */ /* 0x002fe200078e02ff */
[----:B------:R-:W-:-:S05]  /*b200*/  IADD3 R37, P1, PT, R11, R2, RZ ;  /* 0x000000020b257210 */ /* 0x000fca0007f3e0ff */
[----:B------:R1:W-:Y:S01]  /*b210*/  STL [R1+0xdc0], R37 ;  /* 0x000dc02501007387 */ /* 0x0003e20000100800 */
[----:B------:R-:W-:Y:S01]  /*b220*/  LEA.HI.X.SX32 R11, R11, R3, 0x1, P1 ;  /* 0x000000030b0b7211 */ /* 0x000fe200008f0eff */
[----:B-1----:R-:W-:Y:S02]  /*b230*/  IMAD R37, R4, 0x7e, RZ ;  /* 0x0000007e04257824 */ /* 0x002fe400078e02ff */
[----:B------:R-:W-:Y:S03]  /*b240*/  STL [R1+0xdb4], R7 ;  /* 0x000db40701007387 */ /* 0x000fe60000100800 */
[----:B------:R-:W-:Y:S01]  /*b250*/  IADD3 R37, P1, PT, R37, R2, RZ ;  /* 0x0000000225257210 */ /* 0x000fe20007f3e0ff */
[----:B------:R1:W-:Y:S04]  /*b260*/  STL [R1+0xdbc], R11 ;  /* 0x000dbc0b01007387 */ /* 0x0003e80000100800 */
[----:B-1----:R0:W5:Y:S04]  /*b270*/  LDL.LU R11, [R1+0x12bc] ;  /* 0x0012bc00010b7983 */ /* 0x0021680000300800 */
[----:B------:R1:W-:Y:S02]  /*b280*/  STL [R1+0xdc8], R37 ;  /* 0x000dc82501007387 */ /* 0x0003e40000100800 */
[----:B-1----:R-:W1:Y:S01]  /*b290*/  LDC R37, c[0x0][0x3a0] ;  /* 0x0000e800ff257b82 */ /* 0x002e620000000800 */
[----:B--2---:R-:W-:Y:S01]  /*b2a0*/  IMAD.HI.U32 R6, R9, R85, RZ ;  /* 0x0000005509067227 */ /* 0x004fe200078e00ff */
[----:B------:R-:W-:Y:S01]  /*b2b0*/  USHF.L.U32 UR4, UR7, 0x15, URZ ;  /* 0x0000001507047899 */ /* 0x000fe200080006ff */
[----:B------:R-:W-:-:S02]  /*b2c0*/  IADD3 R7, P3, PT, R39, UR14, RZ ;  /* 0x0000000e27077c10 */ /* 0x000fc4000ff7e0ff */
[----:B------:R-:W-:Y:S01]  /*b2d0*/  IMAD.MOV R6, RZ, RZ, -R6 ;  /* 0x000000ffff067224 */ /* 0x000fe200078e0a06 */
[----:B------:R-:W-:-:S03]  /*b2e0*/  ULOP3.LUT UR4, UR4, 0x600000, URZ, 0xc0, !UPT ;  /* 0x0060000004047892 */ /* 0x000fc6000f8ec0ff */
[----:B------:R-:W-:Y:S01]  /*b2f0*/  IMAD R85, R8, R6, R85 ;  /* 0x0000000608557224 */ /* 0x000fe200078e0255 */
[----:B------:R-:W-:Y:S01]  /*b300*/  LEA.HI.X.SX32 R6, R39, UR15, 0x1, P3 ;  /* 0x0000000f27067c11 */ /* 0x000fe200098f0eff */
[----:B------:R-:W-:Y:S01]  /*b310*/  UIADD3 UR10, UPT, UPT, UR8, UR4, URZ ;  /* 0x00000004080a7290 */ /* 0x000fe2000fffe0ff */
[----:B------:R-:W2:Y:S02]  /*b320*/  LDCU.64 UR18, c[0x0][0x358] ;  /* 0x00006b00ff1277ac */ /* 0x000ea40008000a00 */
[----:B------:R-:W-:Y:S01]  /*b330*/  UMOV UR4, 0x1 ;  /* 0x0000000100047882 */ /* 0x000fe20000000000 */
[----:B-1----:R-:W-:Y:S01]  /*b340*/  VIADD R39, R37, 0xffffffdf ;  /* 0xffffffdf25277836 */ /* 0x002fe20000000000 */
[----:B0-2---:R-:W-:Y:S07]  /*b350*/  BRA.U UP0, `(.L_x_5) ;  /* 0x0000000100187547 */ /* 0x005fee000b800000 */
[----:B------:R-:W-:Y:S01]  /*b360*/  ELECT P3, URZ, PT ;  /* 0x0000000000ff782f */ /* 0x000fe20003860000 */
[----:B------:R-:W-:Y:S01]  /*b370*/  IMAD.MOV.U32 R37, RZ, RZ, 0x1 ;  /* 0x00000001ff257424 */ /* 0x000fe200078e00ff */
[----:B------:R-:W-:Y:S01]  /*b380*/  UMOV UR6, 0x40 ;  /* 0x0000004000067882 */ /* 0x000fe20000000000 */
[----:B------:R-:W-:Y:S01]  /*b390*/  UVIRTCOUNT.DEALLOC.SMPOOL 0x80 ;  /* 0x000000800000784c */ /* 0x000fe20000000000 */
[----:B------:R-:W-:-:S09]  /*b3a0*/  ULEA UR6, UR5, UR6, 0x18 ;  /* 0x0000000605067291 */ /* 0x000fd2000f8ec0ff */
[----:B------:R0:W-:Y:S03]  /*b3b0*/  @P3 STS.U8 [UR6], R37 ;  /* 0x00000025ff003988 */ /* 0x0001e60008000006 */
.L_x_5:
[----:B------:R-:W-:Y:S01]  /*b3c0*/  STL.64 [R1+0x1728], R12 ;  /* 0x0017280c01007387 */ /* 0x000fe20000100a00 */
[----:B------:R-:W-:Y:S01]  /*b3d0*/  VOTEU.ALL UP1, P2 ;  /* 0x0000000000ff7886 */ /* 0x000fe20001020000 */
[----:B0-----:R-:W-:Y:S01]  /*b3e0*/  IMAD R37, R4, 0x7e, RZ ;  /* 0x0000007e04257824 */ /* 0x001fe200078e02ff */
[----:B------:R-:W-:Y:S01]  /*b3f0*/  STTM.x64 tmem[UR10], RZ ;  /* 0x000000ff000079ed */ /* 0x000fe2000834000a */
[----:B------:R-:W-:Y:S01]  /*b400*/  STL.64 [R1+0x1760], R12 ;  /* 0x0017600c01007387 */ /* 0x000fe20000100a00 */
[----:B------:R-:W-:Y:S01]  /*b410*/  UIADD3 UR6, UPT, UPT, UR9, 0x18000, URZ ;  /* 0x0001800009067890 */ /* 0x000fe2000fffe0ff */
[----:B------:R-:W-:Y:S02]  /*b420*/  VOTEU.ALL UP2, P2 ;  /* 0x0000000000ff7886 */ /* 0x000fe40001040000 */
[----:B------:R-:W-:Y:S01]  /*b430*/  STL.64 [R1+0x1798], R12 ;  /* 0x0017980c01007387 */ /* 0x000fe20000100a00 */
[----:B------:R-:W-:Y:S01]  /*b440*/  ISETP.GE.U32.AND P3, PT, R39, 0x7fffff60, PT ;  /* 0x7fffff602700780c */ /* 0x000fe20003f66070 */
[----:B------:R-:W0:Y:S02]  /*b450*/  LDCU UR11, c[0x0][0x3b0] ;  /* 0x00007600ff0b77ac */ /* 0x000e240008000800 */
[----:B------:R-:W-:Y:S01]  /*b460*/  STL.64 [R1+0x17c8], R12 ;  /* 0x0017c80c01007387 */ /* 0x000fe20000100a00 */
[----:B------:R-:W1:Y:S03]  /*b470*/  LDCU UR5, c[0x0][0x3b0] ;  /* 0x00007600ff0577ac */ /* 0x000e660008000800 */
[----:B------:R-:W-:Y:S01]  /*b480*/  STL.64 [R1+0x1720], R14 ;  /* 0x0017200e01007387 */ /* 0x000fe20000100a00 */
[----:B------:R-:W2:Y:S03]  /*b490*/  LDCU UR15, c[0x0][0x3b0] ;  /* 0x00007600ff0f77ac */ /* 0x000ea60008000800 */
[----:B------:R-:W-:Y:S01]  /*b4a0*/  STL.64 [R1+0x1768], R14 ;  /* 0x0017680e01007387 */ /* 0x000fe20000100a00 */
[----:B------:R-:W3:Y:S03]  /*b4b0*/  LDCU UR17, c[0x0][0x3b0] ;  /* 0x00007600ff1177ac */ /* 0x000ee60008000800 */
[----:B------:R-:W-:Y:S01]  /*b4c0*/  STL.64 [R1+0x17b8], R14 ;  /* 0x0017b80e01007387 */ /* 0x000fe20000100a00 */
[----:B------:R-:W4:Y:S03]  /*b4d0*/  LDCU UR21, c[0x0][0x3b0] ;  /* 0x00007600ff1577ac */ /* 0x000f260008000800 */
[----:B------:R-:W-:Y:S01]  /*b4e0*/  STL.64 [R1+0x17f8], R14 ;  /* 0x0017f80e01007387 */ /* 0x000fe20000100a00 */
[----:B------:R-:W0:Y:S03]  /*b4f0*/  LDCU UR23, c[0x0][0x3b0] ;  /* 0x00007600ff1777ac */ /* 0x000e260008000800 */
[----:B-----5:R-:W-:Y:S01]  /*b500*/  STL.64 [R1+0x1718], R10 ;  /* 0x0017180a01007387 */ /* 0x020fe20000100a00 */
[----:B------:R-:W0:Y:S03]  /*b510*/  LDCU UR25, c[0x0][0x3b0] ;  /* 0x00007600ff1977ac */ /* 0x000e260008000800 */
[----:B------:R-:W-:Y:S01]  /*b520*/  STL.64 [R1+0x1730], R10 ;  /* 0x0017300a01007387 */ /* 0x000fe20000100a00 */
[----:B------:R-:W0:Y:S03]  /*b530*/  LDCU UR27, c[0x0][0x3b0] ;  /* 0x00007600ff1b77ac */ /* 0x000e260008000800 */
[----:B------:R0:W-:Y:S01]  /*b540*/  STL.64 [R1+0x1770], R10 ;  /* 0x0017700a01007387 */ /* 0x0001e20000100a00 */
[----:B------:R-:W0:Y:S03]  /*b550*/  LDCU UR29, c[0x0][0x3b0] ;  /* 0x00007600ff1d77ac */ /* 0x000e260008000800 */
[----:B------:R-:W-:Y:S01]  /*b560*/  STL.64 [R1+0x1710], R90 ;  /* 0x0017105a01007387 */ /* 0x000fe20000100a00 */
[----:B------:R-:W0:Y:S03]  /*b570*/  LDCU UR31, c[0x0][0x3b0] ;  /* 0x00007600ff1f77ac */ /* 0x000e260008000800 */
[----:B------:R-:W-:Y:S01]  /*b580*/  STL.64 [R1+0x1708], R86 ;  /* 0x0017085601007387 */ /* 0x000fe20000100a00 */
[----:B------:R-:W1:Y:S03]  /*b590*/  LDCU UR33, c[0x0][0x3b0] ;  /* 0x00007600ff2177ac */ /* 0x000e660008000800 */
[----:B------:R-:W-:Y:S01]  /*b5a0*/  STL.64 [R1+0x1738], R86 ;  /* 0x0017385601007387 */ /* 0x000fe20000100a00 */
[----:B------:R-:W1:Y:S01]  /*b5b0*/  LDCU UR14, c[0x0][0x3b0] ;  /* 0x00007600ff0e77ac */ /* 0x000e620008000800 */
[----:B------:R-:W-:Y:S02]  /*b5c0*/  STTM.x64 tmem[UR10+0x40], RZ ;  /* 0x000040ff000079ed */ /* 0x000fe4000834000a */
[----:B------:R-:W-:Y:S01]  /*b5d0*/  STL [R1+0x17d8], R86 ;  /* 0x0017d85601007387 */ /* 0x000fe20000100800 */
[----:B------:R-:W-:-:S04]  /*b5e0*/  @!UP1 UIADD3 UR12, UPT, UPT, -UR4, 0x100000, URZ ;  /* 0x00100000040c9890 */ /* 0x000fc8000fffe1ff */
[----:B------:R-:W-:Y:S02]  /*b5f0*/  @!UP1 USHF.L.U32 UR13, UR12, 0xb, URZ ;  /* 0x0000000b0c0d9899 */ /* 0x000fe400080006ff */
[----:B------:R-:W-:Y:S01]  /*b600*/  @!UP1 USHF.L.U32 UR12, UR12, 0x1, URZ ;  /* 0x000000010c0c9899 */ /* 0x000fe200080006ff */
[----:B0-----:R-:W0:Y:S01]  /*b610*/  LDC R11, c[0x0][0x3a0] ;  /* 0x0000e800ff0b7b82 */ /* 0x001e220000000800 */
[----:B------:R-:W0:Y:S01]  /*b620*/  LDCU UR35, c[0x0][0x3b0] ;  /* 0x00007600ff2377ac */ /* 0x000e220008000800 */
[----:B------:R-:W-:Y:S01]  /*b630*/  STL.64 [R1+0x1700], R88 ;  /* 0x0017005801007387 */ /* 0x000fe20000100a00 */
[----:B------:R-:W0:Y:S03]  /*b640*/  LDCU UR37, c[0x0][0x3b0] ;  /* 0x00007600ff2577ac */ /* 0x000e260008000800 */
[----:B------:R-:W-:Y:S01]  /*b650*/  STL [R1+0x1750], R88 ;  /* 0x0017505801007387 */ /* 0x000fe20000100800 */
[----:B------:R-:W0:Y:S03]  /*b660*/  LDCU UR39, c[0x0][0x3b0] ;  /* 0x00007600ff2777ac */ /* 0x000e260008000800 */
[----:B------:R-:W-:Y:S01]  /*b670*/  STL [R1+0x1778], R88 ;  /* 0x0017785801007387 */ /* 0x000fe20000100800 */
[----:B------:R-:W0:Y:S03]  /*b680*/  LDCU UR41, c[0x0][0x3b0] ;  /* 0x00007600ff2977ac */ /* 0x000e260008000800 */
[----:B------:R-:W-:Y:S01]  /*b690*/  STL.64 [R1+0x16f8], R82 ;  /* 0x0016f85201007387 */ /* 0x000fe20000100a00 */
        /* <DEDUP_REMOVED lines=73> */
[----:B------:R-:W-:Y:S04]  /*bb30*/  STL.64 [R1+0x1650], R40 ;  /* 0x0016502801007387 */ /* 0x000fe80000100a00 */
[----:B------:R-:W-:Y:S04]  /*bb40*/  STL.64 [R1+0x1648], R6 ;  /* 0x0016480601007387 */ /* 0x000fe80000100a00 */
[----:B------:R-:W-:Y:S04]  /*bb50*/  STL [R1+0x152c], R8 ;  /* 0x00152c0801007387 */ /* 0x000fe80000100800 */
[----:B------:R-:W-:Y:S04]  /*bb60*/  STL [R1+0x1528], R17 ;  /* 0x0015281101007387 */ /* 0x000fe80000100800 */
[----:B------:R-:W-:Y:S04]  /*bb70*/  STL [R1+0x1524], R16 ;  /* 0x0015241001007387 */ /* 0x000fe80000100800 */
[----:B------:R-:W-:Y:S04]  /*bb80*/  STL [R1+0x1520], R18 ;  /* 0x0015201201007387 */ /* 0x000fe80000100800 */
[----:B------:R-:W-:Y:S04]  /*bb90*/  STL [R1+0x151c], R21 ;  /* 0x00151c1501007387 */ /* 0x000fe80000100800 */
[----:B------:R-:W-:Y:S04]  /*bba0*/  STL [R1+0x1518], R20 ;  /* 0x0015181401007387 */ /* 0x000fe80000100800 */
[----:B------:R-:W-:Y:S04]  /*bbb0*/  STL [R1+0x1514], R19 ;  /* 0x0015141301007387 */ /* 0x000fe80000100800 */
[----:B------:R-:W-:Y:S04]  /*bbc0*/  STL [R1+0x1510], R0 ;  /* 0x0015100001007387 */ /* 0x000fe80000100800 */
[----:B------:R-:W-:Y:S01]  /*bbd0*/  STL [R1+0x150c], R9 ;  /* 0x00150c0901007387 */ /* 0x000fe20000100800 */
[----:B------:R-:W-:Y:S03]  /*bbe0*/  STTM.x64 tmem[UR10+0x80], RZ ;  /* 0x000080ff000079ed */ /* 0x000fe6000834000a */
[----:B------:R-:W-:Y:S01]  /*bbf0*/  STL [R1+0x1470], R23 ;  /* 0x0014701701007387 */ /* 0x000fe20000100800 */
[----:B------:R-:W-:Y:S03]  /*bc00*/  STTM.x64 tmem[UR10+0xc0], RZ ;  /* 0x0000c0ff000079ed */ /* 0x000fe6000834000a */
[----:B------:R-:W-:Y:S01]  /*bc10*/  STL [R1+0x15dc], R23 ;  /* 0x0015dc1701007387 */ /* 0x000fe20000100800 */
[----:B------:R-:W0:Y:S03]  /*bc20*/  FENCE.VIEW.ASYNC.T ;  /* 0x00000000000073c6 */ /* 0x000e260000000200 */
[----:B------:R-:W-:Y:S01]  /*bc30*/  STL [R1+0x146c], R22 ;  /* 0x00146c1601007387 */ /* 0x000fe20000100800 */
[----:B0-----:R-:W-:Y:S06]  /*bc40*/  BAR.SYNC.DEFER_BLOCKING 0x0 ;  /* 0x0000000000007b1d */ /* 0x001fec0000010000 */
[----:B------:R-:W-:Y:S04]  /*bc50*/  STL [R1+0x15d8], R22 ;  /* 0x0015d81601007387 */ /* 0x000fe80000100800 */
[----:B------:R-:W-:Y:S04]  /*bc60*/  STL [R1+0x1468], R24 ;  /* 0x0014681801007387 */ /* 0x000fe80000100800 */
[----:B------:R-:W-:Y:S04]  /*bc70*/  STL [R1+0x15d4], R24 ;  /* 0x0015d41801007387 */ /* 0x000fe80000100800 */
[----:B------:R-:W-:Y:S04]  /*bc80*/  STL [R1+0x1464], R25 ;  /* 0x0014641901007387 */ /* 0x000fe80000100800 */
[----:B------:R0:W-:Y:S04]  /*bc90*/  STL [R1+0x15d0], R25 ;  /* 0x0015d01901007387 */ /* 0x0001e80000100800 */
[----:B------:R-:W0:Y:S02]  /*bca0*/  FENCE.VIEW.ASYNC.S ;  /* 0x00000000000073c6 */ /* 0x000e240000000000 */
[----:B0-----:R0:W1:Y:S02]  /*bcb0*/  @!UP2 SYNCS.EXCH.64 URZ, [UR6], UR12 ;  /* 0x0000000c06ffa5b2 */ /* 0x0010640008000100 */
[----:B------:R-:W-:Y:S04]  /*bcc0*/  STL [R1+0x1460], R27 ;  /* 0x0014601b01007387 */ /* 0x000fe80000100800 */
[----:B------:R-:W-:Y:S01]  /*bcd0*/  STL [R1+0x15cc], R27 ;  /* 0x0015cc1b01007387 */ /* 0x000fe20000100800 */
[----:B------:R-:W-:-:S03]  /*bce0*/  LEA.HI.X.SX32 R25, R37, R3, 0x1, P1 ;  /* 0x0000000325197211 */ /* 0x000fc600008f0eff */
[----:B------:R-:W-:Y:S01]  /*bcf0*/  STL [R1+0x145c], R26 ;  /* 0x00145c1a01007387 */ /* 0x000fe20000100800 */
[----:B------:R-:W-:Y:S01]  /*bd00*/  PRMT R66, RZ, 0x7610, R66 ;  /* 0x00007610ff427816 */ /* 0x000fe20000000042 */
[----:B0-----:R-:W0:Y:S02]  /*bd10*/  LDCU UR13, c[0x0][0x3b0] ;  /* 0x00007600ff0d77ac */ /* 0x001e240008000800 */
[----:B------:R-:W-:Y:S01]  /*bd20*/  STL [R1+0x15c8], R26 ;  /* 0x0015c81a01007387 */ /* 0x000fe20000100800 */
[----:B------:R-:W-:Y:S01]  /*bd30*/  PRMT R83, RZ, 0x7610, R83 ;  /* 0x00007610ff537816 */ /* 0x000fe20000000053 */
[----:B------:R-:W0:Y:S01]  /*bd40*/  LDC R37, c[0x0][0x3a0] ;  /* 0x0000e800ff257b82 */ /* 0x000e220000000800 */
[----:B------:R-:W-:Y:S01]  /*bd50*/  PRMT R80, RZ, 0x7610, R80 ;  /* 0x00007610ff507816 */ /* 0x000fe20000000050 */
[----:B------:R-:W-:Y:S01]  /*bd60*/  STL [R1+0x1458], R28 ;  /* 0x0014581c01007387 */ /* 0x000fe20000100800 */
[----:B------:R-:W-:Y:S01]  /*bd70*/  PRMT R14, RZ, 0x7610, R14 ;  /* 0x00007610ff0e7816 */ /* 0x000fe2000000000e */
[----:B------:R-:W0:Y:S02]  /*bd80*/  LDCU UR12, c[0x0][0x3b0] ;  /* 0x00007600ff0c77ac */ /* 0x000e240008000800 */
        /* <DEDUP_REMOVED lines=15> */
[----:B-1----:R-:W-:Y:S06]  /*be80*/  BAR.SYNC.DEFER_BLOCKING 0x0 ;  /* 0x0000000000007b1d */ /* 0x002fec0000010000 */
        /* <DEDUP_REMOVED lines=9> */
[----:B------:R-:W-:-:S03]  /*bf20*/  IADD3 R12, P1, PT, R2, R4, RZ ;  /* 0x00000004020c7210 */ /* 0x000fc60007f3e0ff */
[----:B------:R-:W-:Y:S04]  /*bf30*/  STL [R1+0x12bc], R5 ;  /* 0x0012bc0501007387 */ /* 0x000fe80000100800 */
[----:B------:R-:W-:Y:S04]  /*bf40*/  STL [R1+0x130c], R5 ;  /* 0x00130c0501007387 */ /* 0x000fe80000100800 */
[----:B------:R-:W-:Y:S04]  /*bf50*/  STL [R1+0x148c], R5 ;  /* 0x00148c0501007387 */ /* 0x000fe80000100800 */
[----:B------:R-:W-:Y:S04]  /*bf60*/  STL [R1+0x1620], R5 ;  /* 0x0016200501007387 */ /* 0x000fe80000100800 */
[----:B------:R-:W-:Y:S04]  /*bf70*/  STL [R1+0x1630], R5 ;  /* 0x0016300501007387 */ /* 0x000fe80000100800 */
[----:B------:R-:W-:Y:S04]  /*bf80*/  STL [R1+0x1638], R5 ;  /* 0x0016380501007387 */ /* 0x000fe80000100800 */
[----:B------:R-:W2:Y:S04]  /*bf90*/  LDL R67, [R1+0x20c] ;  /* 0x00020c0001437983 */ /* 0x000ea80000100800 */
[----:B------:R-:W2:Y:S01]  /*bfa0*/  LDL R89, [R1+0x210] ;  /* 0x0002100001597983 */ /* 0x000ea20000100800 */
[----:B------:R-:W-:Y:S01]  /*bfb0*/  LEA.HI.X.SX32 R13, R4, R3, 0x1, P1 ;  /* 0x00000003040d7211 */ /* 0x000fe200008f0eff */
[----:B0-----:R-:W-:-:S02]  /*bfc0*/  VIADD R37, R37, 0xffffffd7 ;  /* 0xffffffd725257836 */ /* 0x001fc40000000000 */
[----:B------:R-:W-:Y:S03]  /*bfd0*/  STL [R1+0xdc4], R25 ;  /* 0x000dc41901007387 */ /* 0x000fe60000100800 */
[----:B------:R-:W-:Y:S01]  /*bfe0*/  ISETP.GE.U32.AND P1, PT, R37, 0x7fffff58, PT ;  /* 0x7fffff582500780c */ /* 0x000fe20003f26070 */
[----:B------:R-:W-:Y:S04]  /*bff0*/  STL [R1+0x1d8], R12 ;  /* 0x0001d80c01007387 */ /* 0x000fe80000100800 */
[----:B------:R-:W2:Y:S04]  /*c000*/  LDL R86, [R1+0x24c] ;  /* 0x00024c0001567983 */ /* 0x000ea80000100800 */
[----:B------:R-:W2:Y:S04]  /*c010*/  LDL R87, [R1+0x250] ;  /* 0x0002500001577983 */ /* 0x000ea80000100800 */
[----:B------:R-:W3:Y:S04]  /*c020*/  @!P4 LDG.E.U8 R66, desc[UR18][R2.64] ;  /* 0x000000120242c981 */ /* 0x000ee8000c1e1100 */
[----:B------:R-:W4:Y:S04]  /*c030*/  LDL R81, [R1+0xaac] ;  /* 0x000aac0001517983 */ /* 0x000f280000100800 */
[----:B------:R-:W4:Y:S04]  /*c040*/  LDL R15, [R1+0xab0] ;  /* 0x000ab000010f7983 */ /* 0x000f280000100800 */
[----:B------:R-:W4:Y:S04]  /*c050*/  LDL R90, [R1+0xaec] ;  /* 0x000aec00015a7983 */ /* 0x000f280000100800 */
[----:B------:R-:W4:Y:S01]  /*c060*/  LDL R91, [R1+0xaf0] ;  /* 0x000af000015b7983 */ /* 0x000f220000100800 */
[----:B------:R-:W-:Y:S01]  /*c070*/  PRMT R71, RZ, 0x7610, R71 ;  /* 0x00007610ff477816 */ /* 0x000fe20000000047 */
[----:B------:R-:W-:-:S02]  /*c080*/  VIADD R37, R11, 0xffffffcf ;  /* 0xffffffcf0b257836 */ /* 0x000fc40000000000 */
[----:B------:R-:W-:Y:S04]  /*c090*/  STL [R1+0x1d4], R13 ;  /* 0x0001d40d01007387 */ /* 0x000fe80000100800 */
[----:B------:R-:W4:Y:S04]  /*c0a0*/  LDL R82, [R1+0xb2c] ;  /* 0x000b2c0001527983 */ /* 0x000f280000100800 */
[----:B------:R-:W4:Y:S01]  /*c0b0*/  LDL R88, [R1+0xb30] ;  /* 0x000b300001587983 */ /* 0x000f220000100800 */
[----:B--2---:R-:W-:-:S04]  /*c0c0*/  @!P5 LOP3.LUT R87, R87, R86, RZ, 0x3c, !PT ;  /* 0x000000565757d212 */ /* 0x004fc800078e3cff */
[C---:B------:R-:W-:Y:S01]  /*c0d0*/  @!P5 LOP3.LUT R86, R87.reuse, R86, RZ, 0x3c, !PT ;  /* 0x000000565756d212 */ /* 0x040fe200078e3cff */
[----:B---3--:R0:W-:Y:S03]  /*c0e0*/  STL [R1+0x658], R66 ;  /* 0x0006584201007387 */ /* 0x0081e60000100800 */
[----:B------:R-:W-:-:S05]  /*c0f0*/  @!P5 LOP3.LUT R87, R87, R86, RZ, 0x3c, !PT ;  /* 0x000000565757d212 */ /* 0x000fca00078e3cff */
[----:B------:R-:W2:Y:S01]  /*c100*/  @!P5 LDG.E.U8 R80, desc[UR18][R86.64] ;  /* 0x000000125650d981 */ /* 0x000ea2000c1e1100 */
[----:B0-----:R-:W-:-:S05]  /*c110*/  @!P6 IMAD.MOV.U32 R66, RZ, RZ, R89 ;  /* 0x000000ffff42e224 */ /* 0x001fca00078e0059 */
[----:B------:R-:W3:Y:S04]  /*c120*/  @!P6 LDG.E.U8 R83, desc[UR18][R66.64] ;  /* 0x000000124253e981 */ /* 0x000ee8000c1e1100 */
[----:B------:R-:W2:Y:S01]  /*c130*/  LDL.LU.64 R66, [R1+0x1808] ;  /* 0x0018080001427983 */ /* 0x000ea20000300a00 */
[----:B------:R-:W-:-:S03]  /*c140*/  PRMT R70, RZ, 0x7610, R70 ;  /* 0x00007610ff467816 */ /* 0x000fc60000000046 */
[----:B---3--:R0:W-:Y:S04]  /*c150*/  STL [R1+0x654], R83 ;  /* 0x0006545301007387 */ /* 0x0081e80000100800 */
[----:B------:R-:W3:Y:S04]  /*c160*/  LDL R89, [R1+0xb70] ;  /* 0x000b700001597983 */ /* 0x000ee80000100800 */
[----:B------:R-:W3:Y:S04]  /*c170*/  LDL R86, [R1+0xbac] ;  /* 0x000bac0001567983 */ /* 0x000ee80000100800 */
[----:B0-----:R-:W3:Y:S04]  /*c180*/  LDL R83, [R1+0xb6c] ;  /* 0x000b6c0001537983 */ /* 0x001ee80000100800 */
[----:B------:R-:W3:Y:S04]  /*c190*/  LDL R87, [R1+0xbb0] ;  /* 0x000bb00001577983 */ /* 0x000ee80000100800 */
[----:B--2---:R4:W-:Y:S02]  /*c1a0*/  STL [R1+0x650], R80 ;  /* 0x0006505001007387 */ /* 0x0049e40000100800 */
[----:B----4-:R-:W-:-:S05]  /*c1b0*/  @!P0 IMAD.MOV.U32 R80, RZ, RZ, R15 ;  /* 0x000000ffff508224 */ /* 0x010fca00078e000f */
[----:B------:R0:W2:Y:S02]  /*c1c0*/  @!P0 LDG.E.U8 R14, desc[UR18][R80.64] ;  /* 0x00000012500e8981 */ /* 0x0000a4000c1e1100 */
[----:B0-----:R-:W-:Y:S02]  /*c1d0*/  @!P3 IMAD.MOV.U32 R80, RZ, RZ, R91 ;  /* 0x000000ffff50b224 */ /* 0x001fe400078e005b */
[----:B------:R-:W-:-:S05]  /*c1e0*/  @!P3 IMAD.MOV.U32 R81, RZ, RZ, R90 ;  /* 0x000000ffff51b224 */ /* 0x000fca00078e005a */
[----:B------:R0:W4:Y:S02]  /*c1f0*/  @!P3 LDG.E.U8 R71, desc[UR18][R80.64] ;  /* 0x000000125047b981 */ /* 0x000124000c1e1100 */
[----:B0-----:R-:W-:Y:S02]  /*c200*/  @!P1 IMAD.MOV.U32 R80, RZ, RZ, R88 ;  /* 0x000000ffff509224 */ /* 0x001fe400078e0058 */
[----:B------:R-:W-:-:S05]  /*c210*/  @!P1 IMAD.MOV.U32 R81, RZ, RZ, R82 ;  /* 0x000000ffff519224 */ /* 0x000fca00078e0052 */
[----:B------:R-:W3:Y:S01]  /*c220*/  @!P1 LDG.E.U8 R70, desc[UR18][R80.64] ;  /* 0x0000001250469981 */ /* 0x000ee2000c1e1100 */
[----:B------:R-:W-:Y:S02]  /*c230*/  ISETP.GE.U32.AND P4, PT, R37, 0x7fffff50, PT ;  /* 0x7fffff502500780c */ /* 0x000fe40003f86070 */
[----:B------:R-:W-:Y:S01]  /*c240*/  PRMT R67, RZ, 0x7610, R67 ;  /* 0x00007610ff437816 */ /* 0x000fe20000000043 */
[----:B--2---:R0:W-:Y:S04]  /*c250*/  STL [R1+0x648], R14 ;  /* 0x0006480e01007387 */ /* 0x0041e80000100800 */
[----:B------:R-:W2:Y:S04]  /*c260*/  LDL R15, [R1+0xbf0] ;  /* 0x000bf000010f7983 */ /* 0x000ea80000100800 */
[----:B------:R-:W2:Y:S04]  /*c270*/  LDL R90, [R1+0xc2c] ;  /* 0x000c2c00015a7983 */ /* 0x000ea80000100800 */
[----:B0-----:R-:W2:Y:S04]  /*c280*/  LDL R14, [R1+0xbec] ;  /* 0x000bec00010e7983 */ /* 0x001ea80000100800 */
[----:B------:R-:W2:Y:S04]  /*c290*/  LDL R91, [R1+0xc30] ;  /* 0x000c3000015b7983 */ /* 0x000ea80000100800 */
[----:B------:R-:W2:Y:S04]  /*c2a0*/  LDL R81, [R1+0xc6c] ;  /* 0x000c6c0001517983 */ /* 0x000ea80000100800 */
[----:B------:R-:W2:Y:S04]  /*c2b0*/  LDL R88, [R1+0xc70] ;  /* 0x000c700001587983 */ /* 0x000ea80000100800 */
[----:B---3--:R0:W-:Y:S04]  /*c2c0*/  STL [R1+0x638], R70 ;  /* 0x0006384601007387 */ /* 0x0081e80000100800 */
[----:B----4-:R1:W-:Y:S01]  /*c2d0*/  STL [R1+0x640], R71 ;  /* 0x0006404701007387 */ /* 0x0103e20000100800 */
[----:B0-----:R-:W-:-:S02]  /*c2e0*/  @!P4 IMAD.MOV.U32 R70, RZ, RZ, R89 ;  /* 0x000000ffff46c224 */ /* 0x001fc400078e0059 */
[----:B-1----:R-:W-:-:S05]  /*c2f0*/  @!P4 IMAD.MOV.U32 R71, RZ, RZ, R83 ;  /* 0x000000ffff47c224 */ /* 0x002fca00078e0053 */
[----:B------:R0:W3:Y:S01]  /*c300*/  @!P4 LDG.E.U8 R67, desc[UR18][R70.64] ;  /* 0x000000124643c981 */ /* 0x0000e2000c1e1100 */
[----:B------:R-:W-:-:S05]  /*c310*/  VIADD R37, R11, 0xffffffc7 ;  /* 0xffffffc70b257836 */ /* 0x000fca0000000000 */
[----:B------:R-:W-:Y:S01]  /*c320*/  ISETP.GE.U32.AND P6, PT, R37, 0x7fffff48, PT ;  /* 0x7fffff482500780c */ /* 0x000fe20003fc6070 */
[----:B------:R-:W-:-:S05]  /*c330*/  VIADD R37, R11, 0xffffffbf ;  /* 0xffffffbf0b257836 */ /* 0x000fca0000000000 */
[----:B------:R-:W-:Y:S02]  /*c340*/  ISETP.GE.U32.AND P5, PT, R37, 0x7fffff40, PT ;  /* 0x7fffff402500780c */ /* 0x000fe40003fa6070 */
[----:B------:R-:W-:Y:S02]  /*c350*/  PRMT R69, RZ, 0x7610, R69 ;  /* 0x00007610ff457816 */ /* 0x000fe40000000045 */
[----:B------:R-:W-:-:S03]  /*c360*/  PRMT R68, RZ, 0x7610, R68 ;  /* 0x00007610ff447816 */ /* 0x000fc60000000044 */
[----:B0-----:R-:W-:Y:S02]  /*c370*/  @!P6 IMAD.MOV.U32 R70, RZ, RZ, R87 ;  /* 0x000000ffff46e224 */ /* 0x001fe400078e0057 */
[----:B------:R-:W-:-:S05]  /*c380*/  @!P6 IMAD.MOV.U32 R71, RZ, RZ, R86 ;  /* 0x000000ffff47e224 */ /* 0x000fca00078e0056 */
[----:B------:R-:W4:Y:S01]  /*c390*/  @!P6 LDG.E.U8 R69, desc[UR18][R70.64] ;  /* 0x000000124645e981 */ /* 0x000f22000c1e1100 */
[----:B--2---:R-:W-:-:S04]  /*c3a0*/  @!P5 LOP3.LUT R15, R15, R14, RZ, 0x3c, !PT ;  /* 0x0000000e0f0fd212 */ /* 0x004fc800078e3cff */
[----:B------:R-:W-:-:S04]  /*c3b0*/  @!P5 LOP3.LUT R14, R15, R14, RZ, 0x3c, !PT ;  /* 0x0000000e0f0ed212 */ /* 0x000fc800078e3cff */
[----:B------:R-:W-:-:S05]  /*c3c0*/  @!P5 LOP3.LUT R15, R15, R14, RZ, 0x3c, !PT ;  /* 0x0000000e0f0fd212 */ /* 0x000fca00078e3cff */
[----:B------:R-:W2:Y:S04]  /*c3d0*/  @!P5 LDG.E.U8 R68, desc[UR18][R14.64] ;  /* 0x000000120e44d981 */ /* 0x000ea8000c1e1100 */
[----:B---3--:R0:W-:Y:S04]  /*c3e0*/  STL [R1+0x634], R67 ;  /* 0x0006344301007387 */ /* 0x0081e80000100800 */
[----:B------:R-:W3:Y:S04]  /*c3f0*/  LDL R82, [R1+0xcb0] ;  /* 0x000cb00001527983 */ /* 0x000ee80000100800 */
[----:B------:R-:W3:Y:S04]  /*c400*/  LDL R86, [R1+0xcec] ;  /* 0x000cec0001567983 */ /* 0x000ee80000100800 */
[----:B0-----:R-:W3:Y:S04]  /*c410*/  LDL R67, [R1+0xcac] ;  /* 0x000cac0001437983 */ /* 0x001ee80000100800 */
[----:B------:R-:W3:Y:S04]  /*c420*/  LDL R87, [R1+0xcf0] ;  /* 0x000cf00001577983 */ /* 0x000ee80000100800 */
[----:B------:R-:W3:Y:S04]  /*c430*/  LDL.LU.64 R70, [R1+0x1800] ;  /* 0x0018000001467983 */ /* 0x000ee80000300a00 */
[----:B------:R-:W3:Y:S01]  /*c440*/  LDL.LU.64 R14, [R1+0x17f8] ;  /* 0x0017f800010e7983 */ /* 0x000ee20000300a00 */
[----:B------:R-:W-:Y:S01]  /*c450*/  VIADD R37, R11, 0xffffffb7 ;  /* 0xffffffb70b257836 */ /* 0x000fe20000000000 */
[----:B------:R-:W-:-:S02]  /*c460*/  PRMT R66, RZ, 0x7610, R66 ;  /* 0x00007610ff427816 */ /* 0x000fc40000000042 */
[----:B------:R-:W3:Y:S02]  /*c470*/  LDL R83, [R1+0xd24] ;  /* 0x000d240001537983 */ /* 0x000ee40000100800 */
[----:B------:R-:W-:Y:S01]  /*c480*/  ISETP.GE.U32.AND P0, PT, R37, 0x7fffff38, PT ;  /* 0x7fffff382500780c */ /* 0x000fe20003f06070 */
[----:B------:R-:W-:Y:S01]  /*c490*/  VIADD R37, R11, 0xffffffaf ;  /* 0xffffffaf0b257836 */ /* 0x000fe20000000000 */
[----:B------:R-:W3:Y:S04]  /*c4a0*/  LDL R89, [R1+0xd28] ;  /* 0x000d280001597983 */ /* 0x000ee80000100800 */
[----:B------:R-:W-:-:S13]  /*c4b0*/  ISETP.GE.U32.AND P3, PT, R37, 0x7fffff30, PT ;  /* 0x7fffff302500780c */ /* 0x000fda0003f66070 */
[----:B------:R-:W-:Y:S01]  /*c4c0*/  @!P3 IMAD.MOV.U32 R80, RZ, RZ, R88 ;  /* 0x000000ffff50b224 */ /* 0x000fe200078e0058 */
[----:B--2---:R0:W-:Y:S04]  /*c4d0*/  STL [R1+0x614], R68 ;  /* 0x0006144401007387 */ /* 0x0041e80000100800 */
[----:B----4-:R1:W-:Y:S01]  /*c4e0*/  STL [R1+0x618], R69 ;  /* 0x0006184501007387 */ /* 0x0103e20000100800 */
[----:B0-----:R-:W-:Y:S01]  /*c4f0*/  @!P0 IMAD.MOV.U32 R68, RZ, RZ, R91 ;  /* 0x000000ffff448224 */ /* 0x001fe200078e005b */
[----:B---3--:R-:W-:Y:S01]  /*c500*/  PRMT R15, RZ, 0x7610, R15 ;  /* 0x00007610ff0f7816 */ /* 0x008fe2000000000f */
[----:B-1----:R-:W-:Y:S01]  /*c510*/  @!P0 IMAD.MOV.U32 R69, RZ, RZ, R90 ;  /* 0x000000ffff458224 */ /* 0x002fe200078e005a */
[----:B------:R-:W2:Y:S04]  /*c520*/  LDL R91, [R1+0xd60] ;  /* 0x000d6000015b7983 */ /* 0x000ea80000100800 */
[----:B------:R-:W3:Y:S04]  /*c530*/  @!P3 LDG.E.U8 R15, desc[UR18][R80.64] ;  /* 0x00000012500fb981 */ /* 0x000ee8000c1e1100 */
[----:B------:R-:W4:Y:S01]  /*c540*/  @!P0 LDG.E.U8 R66, desc[UR18][R68.64] ;  /* 0x0000001244428981 */ /* 0x000f22000c1e1100 */
[----:B------:R-:W-:-:S03]  /*c550*/  VIADD R37, R11, 0xffffffa7 ;  /* 0xffffffa70b257836 */ /* 0x000fc60000000000 */
[----:B------:R-:W2:Y:S02]  /*c560*/  LDL R90, [R1+0xd5c] ;  /* 0x000d5c00015a7983 */ /* 0x000ea40000100800 */
[----:B------:R-:W-:Y:S02]  /*c570*/  ISETP.GE.U32.AND P1, PT, R37, 0x7fffff28, PT ;  /* 0x7fffff282500780c */ /* 0x000fe40003f26070 */
[----:B------:R-:W2:Y:S04]  /*c580*/  LDL.LU.64 R68, [R1+0x17f0] ;  /* 0x0017f00001447983 */ /* 0x000ea80000300a00 */
[----:B------:R-:W2:Y:S01]  /*c590*/  LDL.LU.64 R80, [R1+0x17e8] ;  /* 0x0017e80001507983 */ /* 0x000ea20000300a00 */
[----:B------:R-:W-:-:S03]  /*c5a0*/  PRMT R31, RZ, 0x7610, R31 ;  /* 0x00007610ff1f7816 */ /* 0x000fc6000000001f */
[----:B------:R-:W2:Y:S01]  /*c5b0*/  LDL R88, [R1+0xd94] ;  /* 0x000d940001587983 */ /* 0x000ea20000100800 */
[----:B------:R-:W-:-:S03]  /*c5c0*/  VIADD R37, R11, 0xffffff9f ;  /* 0xffffff9f0b257836 */ /* 0x000fc60000000000 */
[----:B---3--:R0:W-:Y:S04]  /*c5d0*/  STL [R1+0x600], R15 ;  /* 0x0006000f01007387 */ /* 0x0081e80000100800 */
[----:B0-----:R-:W3:Y:S04]  /*c5e0*/  LDL R15, [R1+0xd98] ;  /* 0x000d9800010f7983 */ /* 0x001ee80000100800 */
[----:B----4-:R0:W-:Y:S02]  /*c5f0*/  STL [R1+0x608], R66 ;  /* 0x0006084201007387 */ /* 0x0101e40000100800 */
[----:B0-----:R-:W-:-:S05]  /*c600*/  @!P1 IMAD.MOV.U32 R66, RZ, RZ, R82 ;  /* 0x000000ffff429224 */ /* 0x001fca00078e0052 */
[----:B------:R0:W4:Y:S04]  /*c610*/  @!P1 LDG.E.U8 R31, desc[UR18][R66.64] ;  /* 0x00000012421f9981 */ /* 0x000128000c1e1100 */
[----:B------:R-:W0:Y:S01]  /*c620*/  LDL.LU.64 R66, [R1+0x17e0] ;  /* 0x0017e00001427983 */ /* 0x000e220000300a00 */
[----:B------:R-:W-:Y:S01]  /*c630*/  ISETP.GE.U32.AND P4, PT, R37, 0x7fffff20, PT ;  /* 0x7fffff202500780c */ /* 0x000fe20003f86070 */
[----:B------:R-:W-:-:S05]  /*c640*/  VIADD R37, R11, 0xffffff97 ;  /* 0xffffff970b257836 */ /* 0x000fca0000000000 */
[----:B------:R-:W-:Y:S01]  /*c650*/  ISETP.GE.U32.AND P6, PT, R37, 0x7fffff18, PT ;  /* 0x7fffff182500780c */ /* 0x000fe20003fc6070 */
[----:B------:R-:W-:-:S05]  /*c660*/  VIADD R37, R11, 0xffffff8f ;  /* 0xffffff8f0b257836 */ /* 0x000fca0000000000 */
[----:B------:R-:W-:Y:S02]  /*c670*/  ISETP.GE.U32.AND P5, PT, R37, 0x7fffff10, PT ;  /* 0x7fffff102500780c */ /* 0x000fe40003fa6070 */
[----:B------:R-:W-:-:S04]  /*c680*/  @!P4 LOP3.LUT R87, R87, R86, RZ, 0x3c, !PT ;  /* 0x000000565757c212 */ /* 0x000fc800078e3cff */
[----:B------:R-:W-:Y:S02]  /*c690*/  @!P4 LOP3.LUT R86, R87, R86, RZ, 0x3c, !PT ;  /* 0x000000565756c212 */ /* 0x000fe400078e3cff */
[----:B--2---:R-:W-:-:S05]  /*c6a0*/  PRMT R81, RZ, 0x7610, R81 ;  /* 0x00007610ff517816 */ /* 0x004fca0000000051 */
[----:B------:R-:W-:Y:S02]  /*c6b0*/  @!P5 LOP3.LUT R91, R91, R90, RZ, 0x3c, !PT ;  /* 0x0000005a5b5bd212 */ /* 0x000fe400078e3cff */
[----:B------:R-:W-:Y:S02]  /*c6c0*/  @!P4 LOP3.LUT R87, R87, R86, RZ, 0x3c, !PT ;  /* 0x000000565757c212 */ /* 0x000fe400078e3cff */
[C---:B------:R-:W-:Y:S01]  /*c6d0*/  @!P5 LOP3.LUT R90, R91.reuse, R90, RZ, 0x3c, !PT ;  /* 0x0000005a5b5ad212 */ /* 0x040fe200078e3cff */
[----:B------:R-:W-:Y:S02]  /*c6e0*/  @!P6 IMAD.MOV.U32 R82, RZ, RZ, R89 ;  /* 0x000000ffff52e224 */ /* 0x000fe400078e0059 */
[----:B------:R-:W2:Y:S01]  /*c6f0*/  @!P4 LDG.E.U8 R81, desc[UR18][R86.64] ;  /* 0x000000125651c981 */ /* 0x000ea2000c1e1100 */
[----:B------:R-:W-:Y:S02]  /*c700*/  @!P5 LOP3.LUT R91, R91, R90, RZ, 0x3c, !PT ;  /* 0x0000005a5b5bd212 */ /* 0x000fe400078e3cff */
[----:B0-----:R-:W-:-:S02]  /*c710*/  PRMT R66, RZ, 0x7610, R66 ;  /* 0x00007610ff427816 */ /* 0x001fc40000000042 */
[----:B------:R-:W-:-:S04]  /*c720*/  PRMT R67, RZ, 0x7610, R67 ;  /* 0x00007610ff437816 */ /* 0x000fc80000000043 */
[----:B------:R-:W3:Y:S04]  /*c730*/  @!P5 LDG.E.U8 R66, desc[UR18][R90.64] ;  /* 0x000000125a42d981 */ /* 0x000ee8000c1e1100 */
[----:B------:R-:W3:Y:S01]  /*c740*/  @!P6 LDG.E.U8 R67, desc[UR18][R82.64] ;  /* 0x000000125243e981 */ /* 0x000ee2000c1e1100 */
[----:B------:R-:W-:-:S05]  /*c750*/  VIADD R37, R11, 0xffffff87 ;  /* 0xffffff870b257836 */ /* 0x000fca0000000000 */
[----:B------:R-:W-:Y:S01]  /*c760*/  ISETP.GE.U32.AND P0, PT, R37, 0x7fffff08, PT ;  /* 0x7fffff082500780c */ /* 0x000fe20003f06070 */
[----:B----4-:R-:W-:Y:S04]  /*c770*/  STL [R1+0x1530], R31 ;  /* 0x0015301f01007387 */ /* 0x010fe80000100800 */
[----:B------:R-:W4:Y:S01]  /*c780*/  LDL.LU R86, [R1+0x17d8] ;  /* 0x0017d80001567983 */ /* 0x000f220000300800 */
[----:B------:R-:W-:-:S03]  /*c790*/  PRMT R14, RZ, 0x7610, R14 ;  /* 0x00007610ff0e7816 */ /* 0x000fc6000000000e */
        /* <DEDUP_REMOVED lines=8> */
[----:B------:R1:W-:Y:S01]  /*c820*/  STL [R1+0x5e0], R67 ;  /* 0x0005e04301007387 */ /* 0x0003e20000100800 */
[----:B0-----:R-:W-:-:S02]  /*c830*/  @!P0 IMAD.MOV.U32 R66, RZ, RZ, R15 ;  /* 0x000000ffff428224 */ /* 0x001fc400078e000f */
[----:B-1----:R-:W-:-:S05]  /*c840*/  @!P0 IMAD.MOV.U32 R67, RZ, RZ, R88 ;  /* 0x000000ffff438224 */ /* 0x002fca00078e0058 */
[----:B------:R-:W3:Y:S01]  /*c850*/  @!P0 LDG.E.U8 R14, desc[UR18][R66.64] ;  /* 0x00000012420e8981 */ /* 0x000ee2000c1e1100 */
[----:B------:R-:W-:-:S05]  /*c860*/  VIADD R37, R11, 0xfffffffe ;  /* 0xfffffffe0b257836 */ /* 0x000fca0000000000 */
[----:B------:R-:W-:Y:S02]  /*c870*/  ISETP.GE.U32.AND P3, PT, R37, 0x7fffff7f, PT ;  /* 0x7fffff7f2500780c */ /* 0x000fe40003f66070 */
[----:B------:R-:W-:Y:S01]  /*c880*/  PRMT R80, RZ, 0x7610, R80 ;  /* 0x00007610ff507816 */ /* 0x000fe20000000050 */
[----:B------:R-:W2:Y:S10]  /*c890*/  LDL.LU.64 R66, [R1+0x17d0] ;  /* 0x0017d00001427983 */ /* 0x000eb40000300a00 */
[----:B------:R-:W2:Y:S01]  /*c8a0*/  @!P3 LDG.E.U8 R80, desc[UR18][R12.64] ;  /* 0x000000120c50b981 */ /* 0x000ea2000c1e1100 */
[----:B------:R-:W-:-:S05]  /*c8b0*/  VIADD R37, R11, 0xfffffff6 ;  /* 0xfffffff60b257836 */ /* 0x000fca0000000000 */
[----:B------:R-:W-:Y:S01]  /*c8c0*/  ISETP.GE.U32.AND P1, PT, R37, 0x7fffff77, PT ;  /* 0x7fffff772500780c */ /* 0x000fe20003f26070 */
[----:B------:R-:W-:Y:S01]  /*c8d0*/  VIADD R37, R11, 0xffffffee ;  /* 0xffffffee0b257836 */ /* 0x000fe20000000000 */
[----:B---3--:R0:W-:Y:S04]  /*c8e0*/  STL [R1+0x5c8], R14 ;  /* 0x0005c80e01007387 */ /* 0x0081e80000100800 */
[----:B------:R-:W3:Y:S04]  /*c8f0*/  LDL R15, [R1+0xaf8] ;  /* 0x000af800010f7983 */ /* 0x000ee80000100800 */
[----:B0-----:R-:W3:Y:S04]  /*c900*/  LDL R14, [R1+0xaf4] ;  /* 0x000af400010e7983 */ /* 0x001ee80000100800 */
[----:B------:R-:W4:Y:S01]  /*c910*/  LDL.LU.64 R12, [R1+0x17c8] ;  /* 0x0017c800010c7983 */ /* 0x000f220000300a00 */
[----:B------:R-:W-:Y:S01]  /*c920*/  ISETP.GE.U32.AND P4, PT, R37, 0x7fffff6f, PT ;  /* 0x7fffff6f2500780c */ /* 0x000fe20003f86070 */
[----:B------:R-:W-:Y:S01]  /*c930*/  VIADD R37, R11, 0xffffffe6 ;  /* 0xffffffe60b257836 */ /* 0x000fe20000000000 */
[----:B------:R-:W-:Y:S01]  /*c940*/  PRMT R69, RZ, 0x7610, R69 ;  /* 0x00007610ff457816 */ /* 0x000fe20000000045 */
[----:B------:R-:W4:Y:S03]  /*c950*/  LDL R83, [R1+0xb34] ;  /* 0x000b340001537983 */ /* 0x000f260000100800 */
[----:B------:R-:W-:Y:S01]  /*c960*/  ISETP.GE.U32.AND P6, PT, R37, 0x7fffff67, PT ;  /* 0x7fffff672500780c */ /* 0x000fe20003fc6070 */
[----:B------:R-:W-:Y:S01]  /*c970*/  VIADD R37, R11, 0xffffffde ;  /* 0xffffffde0b257836 */ /* 0x000fe20000000000 */
[----:B------:R-:W4:Y:S04]  /*c980*/  LDL R88, [R1+0xb38] ;  /* 0x000b380001587983 */ /* 0x000f280000100800 */
[----:B------:R-:W-:Y:S01]  /*c990*/  ISETP.GE.U32.AND P5, PT, R37, 0x7fffff5f, PT ;  /* 0x7fffff5f2500780c */ /* 0x000fe20003fa6070 */
[----:B--2---:R0:W-:Y:S06]  /*c9a0*/  STL [R1+0x5d4], R80 ;  /* 0x0005d45001007387 */ /* 0x0041ec0000100800 */
[----:B------:R-:W-:Y:S01]  /*c9b0*/  @!P6 LOP3.LUT R91, R91, R90, RZ, 0x3c, !PT ;  /* 0x0000005a5b5be212 */ /* 0x000fe200078e3cff */
[----:B0-----:R-:W-:-:S03]  /*c9c0*/  @!P1 IMAD.MOV.U32 R80, RZ, RZ, R87 ;  /* 0x000000ffff509224 */ /* 0x001fc600078e0057 */
[C---:B------:R-:W-:Y:S02]  /*c9d0*/  @!P6 LOP3.LUT R90, R91.reuse, R90, RZ, 0x3c, !PT ;  /* 0x0000005a5b5ae212 */ /* 0x040fe400078e3cff */
[----:B------:R0:W2:Y:S01]  /*c9e0*/  @!P1 LDG.E.U8 R69, desc[UR18][R80.64] ;  /* 0x0000001250459981 */ /* 0x0000a2000c1e1100 */
[----:B------:R-:W-:Y:S02]  /*c9f0*/  PRMT R66, RZ, 0x7610, R66 ;  /* 0x00007610ff427816 */ /* 0x000fe40000000042 */
[----:B------:R-:W-:Y:S02]  /*ca00*/  PRMT R67, RZ, 0x7610, R67 ;  /* 0x00007610ff437816 */ /* 0x000fe40000000043 */
[----:B------:R-:W-:Y:S01]  /*ca10*/  @!P6 LOP3.LUT R91, R91, R90, RZ, 0x3c, !PT ;  /* 0x0000005a5b5be212 */ /* 0x000fe200078e3cff */
[----:B0-----:R-:W-:-:S04]  /*ca20*/  @!P4 IMAD.MOV.U32 R80, RZ, RZ, R89 ;  /* 0x000000ffff50c224 */ /* 0x001fc800078e0059 */
[----:B------:R-:W2:Y:S01]  /*ca30*/  @!P6 LDG.E.U8 R67, desc[UR18][R90.64] ;  /* 0x000000125a43e981 */ /* 0x000ea2000c1e1100 */
[----:B------:R-:W-:Y:S01]  /*ca40*/  @!P4 IMAD.MOV.U32 R81, RZ, RZ, R82 ;  /* 0x000000ffff51c224 */ /* 0x000fe200078e0052 */
[-C--:B---3--:R-:W-:Y:S02]  /*ca50*/  @!P5 LOP3.LUT R15, R15, R14.reuse, RZ, 0x3c, !PT ;  /* 0x0000000e0f0fd212 */ /* 0x088fe400078e3cff */
[----:B----4-:R-:W-:Y:S02]  /*ca60*/  PRMT R13, RZ, 0x7610, R13 ;  /* 0x00007610ff0d7816 */ /* 0x010fe4000000000d */
[----:B------:R-:W-:-:S04]  /*ca70*/  @!P5 LOP3.LUT R14, R15, R14, RZ, 0x3c, !PT ;  /* 0x0000000e0f0ed212 */ /* 0x000fc800078e3cff */
[----:B------:R-:W-:Y:S01]  /*ca80*/  @!P5 LOP3.LUT R15, R15, R14, RZ, 0x3c, !PT ;  /* 0x0000000e0f0fd212 */ /* 0x000fe200078e3cff */
[----:B------:R-:W3:Y:S04]  /*ca90*/  @!P4 LDG.E.U8 R13, desc[UR18][R80.64] ;  /* 0x00000012500dc981 */ /* 0x000ee8000c1e1100 */
[----:B------:R-:W4:Y:S01]  /*caa0*/  @!P5 LDG.E.U8 R66, desc[UR18][R14.64] ;  /* 0x000000120e42d981 */ /* 0x000f22000c1e1100 */
[----:B------:R-:W-:-:S05]  /*cab0*/  VIADD R37, R11, 0xffffffd6 ;  /* 0xffffffd60b257836 */ /* 0x000fca0000000000 */
[----:B------:R-:W-:Y:S02]  /*cac0*/  ISETP.GE.U32.AND P0, PT, R37, 0x7fffff57, PT ;  /* 0x7fffff572500780c */ /* 0x000fe40003f06070 */
[----:B------:R-:W-:Y:S01]  /*cad0*/  PRMT R68, RZ, 0x7610, R68 ;  /* 0x00007610ff447816 */ /* 0x000fe20000000044 */
[----:B--2---:R0:W-:Y:S04]  /*cae0*/  STL [R1+0x5c4], R69 ;  /* 0x0005c44501007387 */ /* 0x0041e80000100800 */
[----:B------:R-:W2:Y:S04]  /*caf0*/  LDL R87, [R1+0xb78] ;  /* 0x000b780001577983 */ /* 0x000ea80000100800 */
[----:B0-----:R-:W2:Y:S04]  /*cb00*/  LDL R69, [R1+0xb74] ;  /* 0x000b740001457983 */ /* 0x001ea80000100800 */
[----:B------:R-:W2:Y:S04]  /*cb10*/  LDL.LU R80, [R1+0x17c0] ;  /* 0x0017c00001507983 */ /* 0x000ea80000300800 */
[----:B------:R-:W2:Y:S04]  /*cb20*/  LDL R81, [R1+0xbb4] ;  /* 0x000bb40001517983 */ /* 0x000ea80000100800 */
[----:B---3--:R0:W-:Y:S04]  /*cb30*/  STL [R1+0x5b8], R13 ;  /* 0x0005b80d01007387 */ /* 0x0081e80000100800 */
[----:B------:R-:W3:Y:S04]  /*cb40*/  LDL R90, [R1+0xbf4] ;  /* 0x000bf400015a7983 */ /* 0x000ee80000100800 */
[----:B------:R-:W2:Y:S04]  /*cb50*/  LDL R91, [R1+0xbf8] ;  /* 0x000bf800015b7983 */ /* 0x000ea80000100800 */
[----:B0-----:R-:W2:Y:S04]  /*cb60*/  LDL R13, [R1+0xbb8] ;  /* 0x000bb800010d7983 */ /* 0x001ea80000100800 */
[----:B------:R-:W2:Y:S04]  /*cb70*/  LDL.LU.64 R14, [R1+0x17b8] ;  /* 0x0017b800010e7983 */ /* 0x000ea80000300a00 */
[----:B------:R-:W3:Y:S04]  /*cb80*/  LDL R82, [R1+0xc34] ;  /* 0x000c340001527983 */ /* 0x000ee80000100800 */
[----:B------:R-:W3:Y:S04]  /*cb90*/  LDL R89, [R1+0xc38] ;  /* 0x000c380001597983 */ /* 0x000ee80000100800 */
[----:B----4-:R0:W-:Y:S04]  /*cba0*/  STL [R1+0x598], R66 ;  /* 0x0005984201007387 */ /* 0x0101e80000100800 */
[----:B------:R1:W-:Y:S01]  /*cbb0*/  STL [R1+0x5a0], R67 ;  /* 0x0005a04301007387 */ /* 0x0003e20000100800 */
[----:B0-----:R-:W-:-:S02]  /*cbc0*/  @!P0 IMAD.MOV.U32 R66, RZ, RZ, R88 ;  /* 0x000000ffff428224 */ /* 0x001fc400078e0058 */
[----:B-1----:R-:W-:-:S05]  /*cbd0*/  @!P0 IMAD.MOV.U32 R67, RZ, RZ, R83 ;  /* 0x000000ffff438224 */ /* 0x002fca00078e0053 */
[----:B------:R-:W4:Y:S04]  /*cbe0*/  @!P0 LDG.E.U8 R68, desc[UR18][R66.64] ;  /* 0x0000001242448981 */ /* 0x000f28000c1e1100 */
[----:B------:R-:W3:Y:S01]  /*cbf0*/  LDL.LU.64 R66, [R1+0x17b0] ;  /* 0x0017b00001427983 */ /* 0x000ee20000300a00 */
[----:B------:R-:W-:-:S03]  /*cc00*/  VIADD R37, R11, 0xffffffce ;  /* 0xffffffce0b257836 */ /* 0x000fc60000000000 */
[----:B------:R-:W3:Y:S02]  /*cc10*/  LDL R83, [R1+0xc74] ;  /* 0x000c740001537983 */ /* 0x000ee40000100800 */
[----:B------:R-:W-:Y:S01]  /*cc20*/  ISETP.GE.U32.AND P3, PT, R37, 0x7fffff4f, PT ;  /* 0x7fffff4f2500780c */ /* 0x000fe20003f66070 */
[----:B------:R-:W-:Y:S01]  /*cc30*/  VIADD R37, R11, 0xffffffc6 ;  /* 0xffffffc60b257836 */ /* 0x000fe20000000000 */
[----:B------:R-:W3:Y:S04]  /*cc40*/  LDL R88, [R1+0xc78] ;  /* 0x000c780001587983 */ /* 0x000ee80000100800 */
[----:B------:R-:W-:Y:S01]  /*cc50*/  ISETP.GE.U32.AND P1, PT, R37, 0x7fffff47, PT ;  /* 0x7fffff472500780c */ /* 0x000fe20003f26070 */
[----:B------:R-:W-:-:S05]  /*cc60*/  VIADD R37, R11, 0xffffffbe ;  /* 0xffffffbe0b257836 */ /* 0x000fca0000000000 */
[----:B------:R-:W-:Y:S01]  /*cc70*/  ISETP.GE.U32.AND P4, PT, R37, 0x7fffff3f, PT ;  /* 0x7fffff3f2500780c */ /* 0x000fe20003f86070 */
[----:B------:R-:W-:Y:S01]  /*cc80*/  VIADD R37, R11, 0xffffffb6 ;  /* 0xffffffb60b257836 */ /* 0x000fe20000000000 */
[----:B------:R-:W-:-:S04]  /*cc90*/  PRMT R12, RZ, 0x7610, R12 ;  /* 0x00007610ff0c7816 */ /* 0x000fc8000000000c */
[----:B------:R-:W-:Y:S02]  /*cca0*/  ISETP.GE.U32.AND P6, PT, R37, 0x7fffff37, PT ;  /* 0x7fffff372500780c */ /* 0x000fe40003fc6070 */
[----:B--2---:R-:W-:Y:S01]  /*ccb0*/  PRMT R15, RZ, 0x7610, R15 ;  /* 0x00007610ff0f7816 */ /* 0x004fe2000000000f */
[----:B----4-:R0:W-:Y:S02]  /*ccc0*/  STL [R1+0x590], R68 ;  /* 0x0005904401007387 */ /* 0x0101e40000100800 */
[----:B0-----:R-:W-:Y:S01]  /*ccd0*/  @!P3 IMAD.MOV.U32 R68, RZ, RZ, R87 ;  /* 0x000000ffff44b224 */ /* 0x001fe200078e0057 */
[----:B---3--:R-:W-:Y:S02]  /*cce0*/  PRMT R67, RZ, 0x7610, R67 ;  /* 0x00007610ff437816 */ /* 0x008fe40000000043 */
[----:B------:R-:W-:Y:S01]  /*ccf0*/  PRMT R66, RZ, 0x7610, R66 ;  /* 0x00007610ff427816 */ /* 0x000fe20000000042 */
[----:B------:R-:W-:Y:S01]  /*cd00*/  VIADD R37, R11, 0xffffffae ;  /* 0xffffffae0b257836 */ /* 0x000fe20000000000 */
[----:B------:R0:W2:Y:S04]  /*cd10*/  @!P3 LDG.E.U8 R15, desc[UR18][R68.64] ;  /* 0x00000012440fb981 */ /* 0x0000a8000c1e1100 */
[----:B------:R-:W3:Y:S01]  /*cd20*/  LDL R87, [R1+0xcb4] ;  /* 0x000cb40001577983 */ /* 0x000ee20000100800 */
[----:B0-----:R-:W-:-:S02]  /*cd30*/  @!P1 IMAD.MOV.U32 R68, RZ, RZ, R13 ;  /* 0x000000ffff449224 */ /* 0x001fc400078e000d */
[----:B------:R-:W-:-:S05]  /*cd40*/  @!P1 IMAD.MOV.U32 R69, RZ, RZ, R81 ;  /* 0x000000ffff459224 */ /* 0x000fca00078e0051 */
[----:B------:R0:W4:Y:S02]  /*cd50*/  @!P1 LDG.E.U8 R12, desc[UR18][R68.64] ;  /* 0x00000012440c9981 */ /* 0x000124000c1e1100 */
[----:B0-----:R-:W-:Y:S02]  /*cd60*/  @!P4 IMAD.MOV.U32 R68, RZ, RZ, R91 ;  /* 0x000000ffff44c224 */ /* 0x001fe400078e005b */
[----:B------:R-:W-:-:S05]  /*cd70*/  @!P4 IMAD.MOV.U32 R69, RZ, RZ, R90 ;  /* 0x000000ffff45c224 */ /* 0x000fca00078e005a */
[----:B------:R0:W3:Y:S02]  /*cd80*/  @!P4 LDG.E.U8 R67, desc[UR18][R68.64] ;  /* 0x000000124443c981 */ /* 0x0000e4000c1e1100 */
[----:B0-----:R-:W-:Y:S02]  /*cd90*/  @!P6 IMAD.MOV.U32 R68, RZ, RZ, R89 ;  /* 0x000000ffff44e224 */ /* 0x001fe400078e0059 */
[----:B------:R-:W-:-:S05]  /*cda0*/  @!P6 IMAD.MOV.U32 R69, RZ, RZ, R82 ;  /* 0x000000ffff45e224 */ /* 0x000fca00078e0052 */
[----:B------:R-:W3:Y:S01]  /*cdb0*/  @!P6 LDG.E.U8 R66, desc[UR18][R68.64] ;  /* 0x000000124442e981 */ /* 0x000ee2000c1e1100 */
[----:B------:R-:W-:Y:S02]  /*cdc0*/  ISETP.GE.U32.AND P5, PT, R37, 0x7fffff2f, PT ;  /* 0x7fffff2f2500780c */ /* 0x000fe40003fa6070 */
[----:B------:R-:W-:Y:S01]  /*cdd0*/  PRMT R80, RZ, 0x7610, R80 ;  /* 0x00007610ff507816 */ /* 0x000fe20000000050 */
[----:B--2---:R0:W-:Y:S04]  /*cde0*/  STL [R1+0x588], R15 ;  /* 0x0005880f01007387 */ /* 0x0041e80000100800 */
[----:B0-----:R-:W2:Y:S04]  /*cdf0*/  LDL R15, [R1+0xcb8] ;  /* 0x000cb800010f7983 */ /* 0x001ea80000100800 */
[----:B----4-:R0:W-:Y:S04]  /*ce00*/  STL [R1+0x584], R12 ;  /* 0x0005840c01007387 */ /* 0x0101e80000100800 */
[----:B------:R-:W4:Y:S04]  /*ce10*/  LDL R13, [R1+0xcf8] ;  /* 0x000cf800010d7983 */ /* 0x000f280000100800 */
[----:B------:R-:W2:Y:S04]  /*ce20*/  LDL R90, [R1+0xd2c] ;  /* 0x000d2c00015a7983 */ /* 0x000ea80000100800 */
[----:B0-----:R-:W4:Y:S04]  /*ce30*/  LDL R12, [R1+0xcf4] ;  /* 0x000cf400010c7983 */ /* 0x001f280000100800 */
[----:B------:R-:W2:Y:S04]  /*ce40*/  LDL R91, [R1+0xd30] ;  /* 0x000d3000015b7983 */ /* 0x000ea80000100800 */
[----:B------:R-:W2:Y:S04]  /*ce50*/  LDL.LU.64 R68, [R1+0x17a8] ;  /* 0x0017a80001447983 */ /* 0x000ea80000300a00 */
        /* <DEDUP_REMOVED lines=8> */
[----:B------:R-:W-:Y:S01]  /*cee0*/  ISETP.GE.U32.AND P0, PT, R37, 0x7fffff27, PT ;  /* 0x7fffff272500780c */ /* 0x000fe20003f06070 */
[----:B------:R-:W-:Y:S01]  /*cef0*/  VIADD R37, R11, 0xffffff9e ;  /* 0xffffff9e0b257836 */ /* 0x000fe20000000000 */
[----:B------:R-:W-:Y:S01]  /*cf00*/  PRMT R34, RZ, 0x7610, R34 ;  /* 0x00007610ff227816 */ /* 0x000fe20000000022 */
[----:B------:R-:W2:Y:S03]  /*cf10*/  LDL.LU.64 R66, [R1+0x17a0] ;  /* 0x0017a00001427983 */ /* 0x000ea60000300a00 */
[----:B------:R-:W-:Y:S01]  /*cf20*/  ISETP.GE.U32.AND P3, PT, R37, 0x7fffff1f, PT ;  /* 0x7fffff1f2500780c */ /* 0x000fe20003f66070 */
[----:B------:R-:W-:Y:S01]  /*cf30*/  VIADD R37, R11, 0xffffff96 ;  /* 0xffffff960b257836 */ /* 0x000fe20000000000 */
[----:B------:R-:W4:Y:S04]  /*cf40*/  LDL R83, [R1+0xd9c] ;  /* 0x000d9c0001537983 */ /* 0x000f280000100800 */
[----:B------:R-:W-:Y:S01]  /*cf50*/  ISETP.GE.U32.AND P1, PT, R37, 0x7fffff17, PT ;  /* 0x7fffff172500780c */ /* 0x000fe20003f26070 */
[----:B------:R-:W-:-:S05]  /*cf60*/  VIADD R37, R11, 0xffffff8e ;  /* 0xffffff8e0b257836 */ /* 0x000fca0000000000 */
[----:B------:R-:W-:Y:S01]  /*cf70*/  ISETP.GE.U32.AND P4, PT, R37, 0x7fffff0f, PT ;  /* 0x7fffff0f2500780c */ /* 0x000fe20003f86070 */
[----:B------:R-:W-:-:S05]  /*cf80*/  VIADD R37, R11, 0xffffff86 ;  /* 0xffffff860b257836 */ /* 0x000fca0000000000 */
[----:B------:R-:W-:Y:S01]  /*cf90*/  ISETP.GE.U32.AND P6, PT, R37, 0x7fffff07, PT ;  /* 0x7fffff072500780c */ /* 0x000fe20003fc6070 */
[----:B------:R-:W-:-:S05]  /*cfa0*/  VIADD R37, R11, 0xfffffffd ;  /* 0xfffffffd0b257836 */ /* 0x000fca0000000000 */
[----:B------:R-:W-:Y:S01]  /*cfb0*/  ISETP.GE.U32.AND P5, PT, R37, 0x7fffff7e, PT ;  /* 0x7fffff7e2500780c */ /* 0x000fe20003fa6070 */
[----:B------:R-:W-:Y:S02]  /*cfc0*/  VIADD R37, R11, 0xfffffff5 ;  /* 0xfffffff50b257836 */ /* 0x000fe40000000000 */
[----:B------:R-:W4:Y:S01]  /*cfd0*/  LDL R11, [R1+0xda0] ;  /* 0x000da000010b7983 */ /* 0x000f220000100800 */
[----:B------:R-:W-:-:S03]  /*cfe0*/  @!P0 IMAD.MOV.U32 R81, RZ, RZ, R87 ;  /* 0x000000ffff518224 */ /* 0x000fc600078e0057 */
[----:B---3--:R2:W-:Y:S02]  /*cff0*/  STL [R1+0x558], R80 ;  /* 0x0005585001007387 */ /* 0x0085e40000100800 */
[----:B--2---:R-:W-:Y:S01]  /*d000*/  @!P0 IMAD.MOV.U32 R80, RZ, RZ, R15 ;  /* 0x000000ffff508224 */ /* 0x004fe200078e000f */
[----:B----4-:R-:W-:Y:S01]  /*d010*/  @!P3 LOP3.LUT R13, R13, R12, RZ, 0x3c, !PT ;  /* 0x0000000c0d0db212 */ /* 0x010fe200078e3cff */
[----:B------:R-:W2:Y:S04]  /*d020*/  LDL R15, [R1+0x1e0] ;  /* 0x0001e000010f7983 */ /* 0x000ea80000100800 */
[----:B------:R-:W3:Y:S01]  /*d030*/  @!P0 LDG.E.U8 R34, desc[UR18][R80.64] ;  /* 0x0000001250228981 */ /* 0x000ee2000c1e1100 */
[----:B------:R-:W-:Y:S02]  /*d040*/  @!P1 LOP3.LUT R91, R91, R90, RZ, 0x3c, !PT ;  /* 0x0000005a5b5b9212 */ /* 0x000fe400078e3cff */
[----:B------:R-:W-:-:S02]  /*d050*/  @!P3 LOP3.LUT R12, R13, R12, RZ, 0x3c, !PT ;  /* 0x0000000c0d0cb212 */ /* 0x000fc400078e3cff */
[----:B------:R-:W-:Y:S02]  /*d060*/  @!P1 LOP3.LUT R90, R91, R90, RZ, 0x3c, !PT ;  /* 0x0000005a5b5a9212 */ /* 0x000fe400078e3cff */
[----:B------:R-:W-:Y:S02]  /*d070*/  PRMT R67, RZ, 0x7610, R67 ;  /* 0x00007610ff437816 */ /* 0x000fe40000000043 */
[----:B------:R-:W-:Y:S01]  /*d080*/  PRMT R66, RZ, 0x7610, R66 ;  /* 0x00007610ff427816 */ /* 0x000fe20000000042 */
[----:B------:R-:W4:Y:S01]  /*d090*/  LDL R81, [R1+0x1dc] ;  /* 0x0001dc0001517983 */ /* 0x000f220000100800 */
[----:B------:R-:W-:Y:S02]  /*d0a0*/  @!P3 LOP3.LUT R13, R13, R12, RZ, 0x3c, !PT ;  /* 0x0000000c0d0db212 */ /* 0x000fe400078e3cff */
[----:B------:R-:W-:-:S03]  /*d0b0*/  @!P1 LOP3.LUT R91, R91, R90, RZ, 0x3c, !PT ;  /* 0x0000005a5b5b9212 */ /* 0x000fc600078e3cff */
[----:B------:R-:W4:Y:S04]  /*d0c0*/  @!P3 LDG.E.U8 R67, desc[UR18][R12.64] ;  /* 0x000000120c43b981 */ /* 0x000f28000c1e1100 */
[----:B------:R-:W4:Y:S04]  /*d0d0*/  @!P1 LDG.E.U8 R66, desc[UR18][R90.64] ;  /* 0x000000125a429981 */ /* 0x000f28000c1e1100 */
[----:B---3--:R0:W-:Y:S04]  /*d0e0*/  STL [R1+0x1534], R34 ;  /* 0x0015342201007387 */ /* 0x0081e80000100800 */
[----:B------:R-:W3:Y:S04]  /*d0f0*/  LDL.LU.64 R12, [R1+0x1798] ;  /* 0x00179800010c7983 */ /* 0x000ee80000300a00 */
[----:B------:R-:W3:Y:S01]  /*d100*/  LDL R88, [R1+0x21c] ;  /* 0x00021c0001587983 */ /* 0x000ee20000100800 */
[----:B------:R-:W-:Y:S01]  /*d110*/  PRMT R10, RZ, 0x7610, R10 ;  /* 0x00007610ff0a7816 */ /* 0x000fe2000000000a */
[----:B--2---:R-:W-:Y:S01]  /*d120*/  @!P5 IMAD.MOV.U32 R80, RZ, RZ, R15 ;  /* 0x000000ffff50d224 */ /* 0x004fe200078e000f */
[----:B------:R-:W-:Y:S01]  /*d130*/  PRMT R14, RZ, 0x7610, R14 ;  /* 0x00007610ff0e7816 */ /* 0x000fe2000000000e */
[----:B------:R-:W2:Y:S01]  /*d140*/  LDL R87, [R1+0x220] ;  /* 0x0002200001577983 */ /* 0x000ea20000100800 */
[----:B------:R-:W-:Y:S01]  /*d150*/  ISETP.GE.U32.AND P0, PT, R37, 0x7fffff76, PT ;  /* 0x7fffff762500780c */ /* 0x000fe20003f06070 */
[----:B0-----:R-:W0:Y:S02]  /*d160*/  LDC R34, c[0x0][0x3a0] ;  /* 0x0000e800ff227b82 */ /* 0x001e240000000800 */
[----:B------:R-:W2:Y:S04]  /*d170*/  LDL R90, [R1+0x25c] ;  /* 0x00025c00015a7983 */ /* 0x000ea80000100800 */
[----:B------:R-:W2:Y:S04]  /*d180*/  LDL R91, [R1+0x260] ;  /* 0x00026000015b7983 */ /* 0x000ea80000100800 */
[----:B----4-:R1:W-:Y:S04]  /*d190*/  STL [R1+0x548], R66 ;  /* 0x0005484201007387 */ /* 0x0103e80000100800 */
[----:B------:R4:W-:Y:S04]  /*d1a0*/  STL [R1+0x550], R67 ;  /* 0x0005504301007387 */ /* 0x0009e80000100800 */
[----:B------:R2:W2:Y:S01]  /*d1b0*/  @!P5 LDG.E.U8 R14, desc[UR18][R80.64] ;  /* 0x00000012500ed981 */ /* 0x0004a2000c1e1100 */
[----:B-1----:R-:W-:-:S02]  /*d1c0*/  @!P4 IMAD.MOV.U32 R66, RZ, RZ, R89 ;  /* 0x000000ffff42c224 */ /* 0x002fc400078e0059 */
[----:B----4-:R-:W-:Y:S01]  /*d1d0*/  @!P4 IMAD.MOV.U32 R67, RZ, RZ, R82 ;  /* 0x000000ffff43c224 */ /* 0x010fe200078e0052 */
[----:B---3--:R-:W-:-:S06]  /*d1e0*/  PRMT R13, RZ, 0x7610, R13 ;  /* 0x00007610ff0d7816 */ /* 0x008fcc000000000d */
[----:B------:R-:W3:Y:S01]  /*d1f0*/  @!P4 LDG.E.U8 R13, desc[UR18][R66.64] ;  /* 0x00000012420dc981 */ /* 0x000ee2000c1e1100 */
[----:B------:R-:W-:-:S05]  /*d200*/  @!P6 IMAD.MOV.U32 R82, RZ, RZ, R11 ;  /* 0x000000ffff52e224 */ /* 0x000fca00078e000b */
[----:B------:R-:W4:Y:S04]  /*d210*/  @!P6 LDG.E.U8 R10, desc[UR18][R82.64] ;  /* 0x00000012520ae981 */ /* 0x000f28000c1e1100 */
[----:B------:R-:W4:Y:S04]  /*d220*/  LDL.LU.64 R66, [R1+0x1790] ;  /* 0x0017900001427983 */ /* 0x000f280000300a00 */
[----:B------:R-:W4:Y:S01]  /*d230*/  LDL R89, [R1+0xabc] ;  /* 0x000abc0001597983 */ /* 0x000f220000100800 */
[----:B------:R-:W-:Y:S01]  /*d240*/  PRMT R86, RZ, 0x7610, R86 ;  /* 0x00007610ff567816 */ /* 0x000fe20000000056 */
[----:B--2---:R-:W-:-:S02]  /*d250*/  @!P0 IMAD.MOV.U32 R80, RZ, RZ, R87 ;  /* 0x000000ffff508224 */ /* 0x004fc400078e0057 */
[----:B------:R-:W-:-:S05]  /*d260*/  @!P0 IMAD.MOV.U32 R81, RZ, RZ, R88 ;  /* 0x000000ffff518224 */ /* 0x000fca00078e0058 */
[----:B------:R-:W2:Y:S04]  /*d270*/  @!P0 LDG.E.U8 R86, desc[UR18][R80.64] ;  /* 0x0000001250568981 */ /* 0x000ea8000c1e1100 */
[----:B---3--:R1:W-:Y:S04]  /*d280*/  STL [R1+0x540], R13 ;  /* 0x0005400d01007387 */ /* 0x0083e80000100800 */
[----:B-1----:R-:W3:Y:S04]  /*d290*/  LDL R13, [R1+0xac0] ;  /* 0x000ac000010d7983 */ /* 0x002ee80000100800 */
[----:B------:R-:W3:Y:S01]  /*d2a0*/  LDL.LU.64 R82, [R1+0x1788] ;  /* 0x0017880001527983 */ /* 0x000ee20000300a00 */
[----:B0-----:R-:W-:-:S05]  /*d2b0*/  VIADD R37, R34, 0xffffffed ;  /* 0xffffffed22257836 */ /* 0x001fca0000000000 */
[----:B------:R-:W-:Y:S01]  /*d2c0*/  ISETP.GE.U32.AND P3, PT, R37, 0x7fffff6e, PT ;  /* 0x7fffff6e2500780c */ /* 0x000fe20003f66070 */
[----:B------:R-:W-:-:S05]  /*d2d0*/  VIADD R37, R34, 0xffffffe5 ;  /* 0xffffffe522257836 */ /* 0x000fca0000000000 */
[----:B------:R-:W-:Y:S01]  /*d2e0*/  ISETP.GE.U32.AND P1, PT, R37, 0x7fffff66, PT ;  /* 0x7fffff662500780c */ /* 0x000fe20003f26070 */
[----:B----4-:R0:W-:Y:S01]  /*d2f0*/  STL [R1+0x534], R10 ;  /* 0x0005340a01007387 */ /* 0x0101e20000100800 */
[----:B------:R-:W-:-:S03]  /*d300*/  PRMT R12, RZ, 0x7610, R12 ;  /* 0x00007610ff0c7816 */ /* 0x000fc6000000000c */
[----:B------:R-:W4:Y:S04]  /*d310*/  LDL R11, [R1+0xb00] ;  /* 0x000b0000010b7983 */ /* 0x000f280000100800 */
[----:B0-----:R-:W4:Y:S01]  /*d320*/  LDL R10, [R1+0xafc] ;  /* 0x000afc00010a7983 */ /* 0x001f220000100800 */
[----:B------:R-:W-:-:S03]  /*d330*/  @!P3 LOP3.LUT R91, R91, R90, RZ, 0x3c, !PT ;  /* 0x0000005a5b5bb212 */ /* 0x000fc600078e3cff */
[----:B------:R0:W-:Y:S04]  /*d340*/  STL [R1+0x538], R14 ;  /* 0x0005380e01007387 */ /* 0x0001e80000100800 */
[----:B------:R-:W4:Y:S04]  /*d350*/  LDL R15, [R1+0xb40] ;  /* 0x000b4000010f7983 */ /* 0x000f280000100800 */
[----:B0-----:R-:W4:Y:S04]  /*d360*/  LDL R14, [R1+0xb3c] ;  /* 0x000b3c00010e7983 */ /* 0x001f280000100800 */
[----:B------:R-:W4:Y:S01]  /*d370*/  LDL.LU.64 R80, [R1+0x1780] ;  /* 0x0017800001507983 */ /* 0x000f220000300a00 */
[----:B------:R-:W-:-:S04]  /*d380*/  @!P3 LOP3.LUT R90, R91, R90, RZ, 0x3c, !PT ;  /* 0x0000005a5b5ab212 */ /* 0x000fc800078e3cff */
[----:B------:R-:W-:Y:S01]  /*d390*/  @!P3 LOP3.LUT R91, R91, R90, RZ, 0x3c, !PT ;  /* 0x0000005a5b5bb212 */ /* 0x000fe200078e3cff */
[----:B--2---:R0:W-:Y:S04]  /*d3a0*/  STL [R1+0x518], R86 ;  /* 0x0005185601007387 */ /* 0x0041e80000100800 */
[----:B------:R-:W2:Y:S04]  /*d3b0*/  LDL R87, [R1+0xb80] ;  /* 0x000b800001577983 */ /* 0x000ea80000100800 */
[----:B0-----:R-:W2:Y:S01]  /*d3c0*/  LDL R86, [R1+0xb7c] ;  /* 0x000b7c0001567983 */ /* 0x001ea20000100800 */
[----:B---3--:R-:W-:-:S05]  /*d3d0*/  @!P1 IMAD.MOV.U32 R88, RZ, RZ, R13 ;  /* 0x000000ffff589224 */ /* 0x008fca00078e000d */
[----:B------:R-:W3:Y:S01]  /*d3e0*/  @!P1 LDG.E.U8 R12, desc[UR18][R88.64] ;  /* 0x00000012580c9981 */ /* 0x000ee2000c1e1100 */
[----:B------:R-:W-:-:S06]  /*d3f0*/  PRMT R83, RZ, 0x7610, R83 ;  /* 0x00007610ff537816 */ /* 0x000fcc0000000053 */
[----:B------:R0:W2:Y:S04]  /*d400*/  @!P3 LDG.E.U8 R83, desc[UR18][R90.64] ;  /* 0x000000125a53b981 */ /* 0x0000a8000c1e1100 */
[----:B------:R-:W0:Y:S04]  /*d410*/  LDL R90, [R1+0xbbc] ;  /* 0x000bbc00015a7983 */ /* 0x000e280000100800 */
[----:B------:R-:W0:Y:S04]  /*d420*/  LDL R91, [R1+0xbc0] ;  /* 0x000bc000015b7983 */ /* 0x000e280000100800 */
[----:B------:R-:W2:Y:S01]  /*d430*/  LDL.LU R88, [R1+0x1778] ;  /* 0x0017780001587983 */ /* 0x000ea20000300800 */
[----:B------:R-:W-:-:S05]  /*d440*/  VIADD R37, R34, 0xffffffdd ;  /* 0xffffffdd22257836 */ /* 0x000fca0000000000 */
[----:B------:R-:W-:Y:S01]  /*d450*/  ISETP.GE.U32.AND P4, PT, R37, 0x7fffff5e, PT ;  /* 0x7fffff5e2500780c */ /* 0x000fe20003f86070 */
[----:B------:R-:W-:-:S05]  /*d460*/  VIADD R37, R34, 0xffffffd5 ;  /* 0xffffffd522257836 */ /* 0x000fca0000000000 */
[----:B------:R-:W-:-:S07]  /*d470*/  ISETP.GE.U32.AND P6, PT, R37, 0x7fffff56, PT ;  /* 0x7fffff562500780c */ /* 0x000fce0003fc6070 */
[----:B----4-:R-:W-:-:S04]  /*d480*/  @!P4 LOP3.LUT R11, R11, R10, RZ, 0x3c, !PT ;  /* 0x0000000a0b0bc212 */ /* 0x010fc800078e3cff */
[C---:B------:R-:W-:Y:S02]  /*d490*/  @!P4 LOP3.LUT R10, R11.reuse, R10, RZ, 0x3c, !PT ;  /* 0x0000000a0b0ac212 */ /* 0x040fe400078e3cff */
[----:B------:R-:W-:Y:S02]  /*d4a0*/  PRMT R81, RZ, 0x7610, R81 ;  /* 0x00007610ff517816 */ /* 0x000fe40000000051 */
[----:B------:R-:W-:Y:S02]  /*d4b0*/  @!P4 LOP3.LUT R11, R11, R10, RZ, 0x3c, !PT ;  /* 0x0000000a0b0bc212 */ /* 0x000fe400078e3cff */
[----:B------:R-:W-:-:S03]  /*d4c0*/  @!P6 LOP3.LUT R15, R15, R14, RZ, 0x3c, !PT ;  /* 0x0000000e0f0fe212 */ /* 0x000fc600078e3cff */
[----:B------:R-:W4:Y:S01]  /*d4d0*/  @!P4 LDG.E.U8 R81, desc[UR18][R10.64] ;  /* 0x000000120a51c981 */ /* 0x000f22000c1e1100 */
[----:B------:R-:W-:-:S04]  /*d4e0*/  @!P6 LOP3.LUT R14, R15, R14, RZ, 0x3c, !PT ;  /* 0x0000000e0f0ee212 */ /* 0x000fc800078e3cff */
[----:B------:R-:W-:Y:S01]  /*d4f0*/  @!P6 LOP3.LUT R15, R15, R14, RZ, 0x3c, !PT ;  /* 0x0000000e0f0fe212 */ /* 0x000fe200078e3cff */
[----:B---3--:R1:W-:Y:S04]  /*d500*/  STL [R1+0x508], R12 ;  /* 0x0005080c01007387 */ /* 0x0083e80000100800 */
[----:B------:R-:W3:Y:S04]  /*d510*/  LDL R13, [R1+0xc00] ;  /* 0x000c0000010d7983 */ /* 0x000ee80000100800 */
[----:B-1----:R-:W3:Y:S04]  /*d520*/  LDL R12, [R1+0xbfc] ;  /* 0x000bfc00010c7983 */ /* 0x002ee80000100800 */
[----:B------:R-:W3:Y:S01]  /*d530*/  LDL.LU.64 R10, [R1+0x1770] ;  /* 0x00177000010a7983 */ /* 0x000ee20000300a00 */
[----:B--2---:R-:W-:-:S06]  /*d540*/  PRMT R88, RZ, 0x7610, R88 ;  /* 0x00007610ff587816 */ /* 0x004fcc0000000058 */
[----:B------:R-:W2:Y:S01]  /*d550*/  @!P6 LDG.E.U8 R88, desc[UR18][R14.64] ;  /* 0x000000120e58e981 */ /* 0x000ea2000c1e1100 */
[----:B------:R-:W-:-:S05]  /*d560*/  VIADD R37, R34, 0xffffffcd ;  /* 0xffffffcd22257836 */ /* 0x000fca0000000000 */
[----:B------:R-:W-:Y:S01]  /*d570*/  ISETP.GE.U32.AND P5, PT, R37, 0x7fffff4e, PT ;  /* 0x7fffff4e2500780c */ /* 0x000fe20003fa6070 */
[----:B------:R-:W-:-:S05]  /*d580*/  VIADD R37, R34, 0xffffffc5 ;  /* 0xffffffc522257836 */ /* 0x000fca0000000000 */
[----:B------:R-:W-:Y:S01]  /*d590*/  ISETP.GE.U32.AND P0, PT, R37, 0x7fffff46, PT ;  /* 0x7fffff462500780c */ /* 0x000fe20003f06070 */
[----:B------:R-:W-:-:S05]  /*d5a0*/  VIADD R37, R34, 0xffffffbd ;  /* 0xffffffbd22257836 */ /* 0x000fca0000000000 */
[----:B------:R-:W-:Y:S02]  /*d5b0*/  ISETP.GE.U32.AND P3, PT, R37, 0x7fffff3e, PT ;  /* 0x7fffff3e2500780c */ /* 0x000fe40003f66070 */
[----:B------:R-:W-:-:S04]  /*d5c0*/  @!P5 LOP3.LUT R87, R87, R86, RZ, 0x3c, !PT ;  /* 0x000000565757d212 */ /* 0x000fc800078e3cff */
[----:B------:R-:W-:Y:S02]  /*d5d0*/  @!P5 LOP3.LUT R86, R87, R86, RZ, 0x3c, !PT ;  /* 0x000000565756d212 */ /* 0x000fe400078e3cff */
[----:B0-----:R-:W-:Y:S02]  /*d5e0*/  @!P0 LOP3.LUT R91, R91, R90, RZ, 0x3c, !PT ;  /* 0x0000005a5b5b8212 */ /* 0x001fe400078e3cff */
[----:B------:R-:W-:Y:S02]  /*d5f0*/  PRMT R82, RZ, 0x7610, R82 ;  /* 0x00007610ff527816 */ /* 0x000fe40000000052 */
[----:B------:R-:W-:Y:S02]  /*d600*/  @!P5 LOP3.LUT R87, R87, R86, RZ, 0x3c, !PT ;  /* 0x000000565757d212 */ /* 0x000fe400078e3cff */
[C---:B------:R-:W-:Y:S02]  /*d610*/  @!P0 LOP3.LUT R90, R91.reuse, R90, RZ, 0x3c, !PT ;  /* 0x0000005a5b5a8212 */ /* 0x040fe400078e3cff */
[----:B------:R-:W-:Y:S01]  /*d620*/  PRMT R80, RZ, 0x7610, R80 ;  /* 0x00007610ff507816 */ /* 0x000fe20000000050 */
[----:B----4-:R0:W-:Y:S01]  /*d630*/  STL [R1+0x500], R81 ;  /* 0x0005005101007387 */ /* 0x0101e20000100800 */
[----:B------:R-:W-:-:S03]  /*d640*/  @!P0 LOP3.LUT R91, R91, R90, RZ, 0x3c, !PT ;  /* 0x0000005a5b5b8212 */ /* 0x000fc600078e3cff */
[----:B------:R-:W4:Y:S04]  /*d650*/  @!P5 LDG.E.U8 R82, desc[UR18][R86.64] ;  /* 0x000000125652d981 */ /* 0x000f28000c1e1100 */
[----:B------:R-:W4:Y:S04]  /*d660*/  @!P0 LDG.E.U8 R80, desc[UR18][R90.64] ;  /* 0x000000125a508981 */ /* 0x000f28000c1e1100 */
[----:B0-----:R-:W4:Y:S04]  /*d670*/  LDL R81, [R1+0xc3c] ;  /* 0x000c3c0001517983 */ /* 0x001f280000100800 */
[----:B------:R0:W-:Y:S04]  /*d680*/  STL [R1+0x510], R83 ;  /* 0x0005105301007387 */ /* 0x0001e80000100800 */
[----:B0-----:R-:W4:Y:S04]  /*d690*/  LDL R83, [R1+0xc40] ;  /* 0x000c400001537983 */ /* 0x001f280000100800 */
[----:B------:R-:W4:Y:S01]  /*d6a0*/  LDL.LU.64 R14, [R1+0x1768] ;  /* 0x00176800010e7983 */ /* 0x000f220000300a00 */
[----:B---3--:R-:W-:-:S04]  /*d6b0*/  @!P3 LOP3.LUT R13, R13, R12, RZ, 0x3c, !PT ;  /* 0x0000000c0d0db212 */ /* 0x008fc800078e3cff */
[C---:B------:R-:W-:Y:S02]  /*d6c0*/  @!P3 LOP3.LUT R12, R13.reuse, R12, RZ, 0x3c, !PT ;  /* 0x0000000c0d0cb212 */ /* 0x040fe400078e3cff */
[----:B------:R-:W-:Y:S02]  /*d6d0*/  PRMT R11, RZ, 0x7610, R11 ;  /* 0x00007610ff0b7816 */ /* 0x000fe4000000000b */
[----:B------:R-:W-:-:S05]  /*d6e0*/  @!P3 LOP3.LUT R13, R13, R12, RZ, 0x3c, !PT ;  /* 0x0000000c0d0db212 */ /* 0x000fca00078e3cff */
[----:B------:R-:W3:Y:S04]  /*d6f0*/  @!P3 LDG.E.U8 R11, desc[UR18][R12.64] ;  /* 0x000000120c0bb981 */ /* 0x000ee8000c1e1100 */
[----:B--2---:R0:W-:Y:S04]  /*d700*/  STL [R1+0x4fc], R88 ;  /* 0x0004fc5801007387 */ /* 0x0041e80000100800 */
[----:B------:R-:W2:Y:S04]  /*d710*/  LDL R89, [R1+0xc80] ;  /* 0x000c800001597983 */ /* 0x000ea80000100800 */
[----:B------:R-:W2:Y:S04]  /*d720*/  LDL R86, [R1+0xcbc] ;  /* 0x000cbc0001567983 */ /* 0x000ea80000100800 */
[----:B0-----:R-:W2:Y:S04]  /*d730*/  LDL R88, [R1+0xc7c] ;  /* 0x000c7c0001587983 */ /* 0x001ea80000100800 */
[----:B------:R-:W2:Y:S04]  /*d740*/  LDL R87, [R1+0xcc0] ;  /* 0x000cc00001577983 */ /* 0x000ea80000100800 */
[----:B------:R-:W2:Y:S04]  /*d750*/  LDL R90, [R1+0xcfc] ;  /* 0x000cfc00015a7983 */ /* 0x000ea80000100800 */
[----:B------:R-:W2:Y:S04]  /*d760*/  LDL R91, [R1+0xd00] ;  /* 0x000d0000015b7983 */ /* 0x000ea80000100800 */
[----:B------:R-:W2:Y:S01]  /*d770*/  LDL.LU.64 R12, [R1+0x1760] ;  /* 0x00176000010c7983 */ /* 0x000ea20000300a00 */
[----:B------:R-:W-:-:S05]  /*d780*/  VIADD R37, R34, 0xffffffb5 ;  /* 0xffffffb522257836 */ /* 0x000fca0000000000 */
[----:B------:R-:W-:Y:S01]  /*d790*/  ISETP.GE.U32.AND P1, PT, R37, 0x7fffff36, PT ;  /* 0x7fffff362500780c */ /* 0x000fe20003f26070 */
[----:B------:R-:W-:Y:S01]  /*d7a0*/  VIADD R37, R34, 0xffffffad ;  /* 0xffffffad22257836 */ /* 0x000fe20000000000 */
[----:B----4-:R0:W-:Y:S04]  /*d7b0*/  STL [R1+0x4f8], R82 ;  /* 0x0004f85201007387 */ /* 0x0101e80000100800 */
[----:B------:R-:W-:Y:S01]  /*d7c0*/  ISETP.GE.U32.AND P4, PT, R37, 0x7fffff2e, PT ;  /* 0x7fffff2e2500780c */ /* 0x000fe20003f86070 */
[----:B0-----:R-:W4:Y:S01]  /*d7d0*/  LDL R82, [R1+0xd34] ;  /* 0x000d340001527983 */ /* 0x001f220000100800 */
[----:B------:R-:W-:-:S03]  /*d7e0*/  PRMT R15, RZ, 0x7610, R15 ;  /* 0x00007610ff0f7816 */ /* 0x000fc6000000000f */
[----:B---3--:R0:W-:Y:S04]  /*d7f0*/  STL [R1+0x4e0], R11 ;  /* 0x0004e00b01007387 */ /* 0x0081e80000100800 */
[----:B0-----:R-:W3:Y:S04]  /*d800*/  LDL R11, [R1+0xd38] ;  /* 0x000d3800010b7983 */ /* 0x001ee80000100800 */
[----:B------:R0:W-:Y:S02]  /*d810*/  STL [R1+0x4f4], R80 ;  /* 0x0004f45001007387 */ /* 0x0001e40000100800 */
[----:B0-----:R-:W-:Y:S01]  /*d820*/  @!P1 IMAD.MOV.U32 R80, RZ, RZ, R83 ;  /* 0x000000ffff509224 */ /* 0x001fe200078e0053 */
[----:B--2---:R-:W-:-:S04]  /*d830*/  @!P4 LOP3.LUT R89, R89, R88, RZ, 0x3c, !PT ;  /* 0x000000585959c212 */ /* 0x004fc800078e3cff */
[----:B------:R-:W2:Y:S01]  /*d840*/  @!P1 LDG.E.U8 R15, desc[UR18][R80.64] ;  /* 0x00000012500f9981 */ /* 0x000ea2000c1e1100 */
[----:B------:R-:W-:-:S03]  /*d850*/  @!P4 LOP3.LUT R88, R89, R88, RZ, 0x3c, !PT ;  /* 0x000000585958c212 */ /* 0x000fc600078e3cff */
[----:B------:R-:W3:Y:S01]  /*d860*/  LDL.LU.64 R80, [R1+0x1758] ;  /* 0x0017580001507983 */ /* 0x000ee20000300a00 */
[----:B------:R-:W-:Y:S02]  /*d870*/  PRMT R13, RZ, 0x7610, R13 ;  /* 0x00007610ff0d7816 */ /* 0x000fe4000000000d */
[----:B------:R-:W-:Y:S01]  /*d880*/  @!P4 LOP3.LUT R89, R89, R88, RZ, 0x3c, !PT ;  /* 0x000000585959c212 */ /* 0x000fe200078e3cff */
[C---:B------:R-:W-:Y:S01]  /*d890*/  VIADD R37, R34.reuse, 0xffffffa5 ;  /* 0xffffffa522257836 */ /* 0x040fe20000000000 */
[----:B------:R-:W4:Y:S04]  /*d8a0*/  LDL R83, [R1+0xd6c] ;  /* 0x000d6c0001537983 */ /* 0x000f280000100800 */
[----:B------:R-:W4:Y:S01]  /*d8b0*/  @!P4 LDG.E.U8 R13, desc[UR18][R88.64] ;  /* 0x00000012580dc981 */ /* 0x000f22000c1e1100 */
[----:B------:R-:W-:Y:S01]  /*d8c0*/  ISETP.GE.U32.AND P6, PT, R37, 0x7fffff26, PT ;  /* 0x7fffff262500780c */ /* 0x000fe20003fc6070 */
[----:B------:R-:W-:-:S05]  /*d8d0*/  VIADD R37, R34, 0xffffff9d ;  /* 0xffffff9d22257836 */ /* 0x000fca0000000000 */
[----:B------:R-:W-:-:S07]  /*d8e0*/  ISETP.GE.U32.AND P5, PT, R37, 0x7fffff1e, PT ;  /* 0x7fffff1e2500780c */ /* 0x000fce0003fa6070 */
[----:B------:R-:W-:-:S06]  /*d8f0*/  @!P6 LOP3.LUT R87, R87, R86, RZ, 0x3c, !PT ;  /* 0x000000565757e212 */ /* 0x000fcc00078e3cff */
[----:B------:R-:W-:Y:S02]  /*d900*/  @!P5 LOP3.LUT R91, R91, R90, RZ, 0x3c, !PT ;  /* 0x0000005a5b5bd212 */ /* 0x000fe400078e3cff */
[----:B------:R-:W-:Y:S02]  /*d910*/  @!P6 LOP3.LUT R86, R87, R86, RZ, 0x3c, !PT ;  /* 0x000000565756e212 */ /* 0x000fe400078e3cff */
[----:B------:R-:W-:Y:S02]  /*d920*/  @!P5 LOP3.LUT R90, R91, R90, RZ, 0x3c, !PT ;  /* 0x0000005a5b5ad212 */ /* 0x000fe400078e3cff */
[----:B------:R-:W-:Y:S02]  /*d930*/  @!P6 LOP3.LUT R87, R87, R86, RZ, 0x3c, !PT ;  /* 0x000000565757e212 */ /* 0x000fe400078e3cff */
[----:B------:R-:W-:Y:S01]  /*d940*/  @!P5 LOP3.LUT R91, R91, R90, RZ, 0x3c, !PT ;  /* 0x0000005a5b5bd212 */ /* 0x000fe200078e3cff */
[----:B--2---:R0:W-:Y:S01]  /*d950*/  STL [R1+0x4dc], R15 ;  /* 0x0004dc0f01007387 */ /* 0x0041e20000100800 */
[----:B---3--:R-:W-:-:S03]  /*d960*/  PRMT R80, RZ, 0x7610, R80 ;  /* 0x00007610ff507816 */ /* 0x008fc60000000050 */
[----:B0-----:R-:W2:Y:S01]  /*d970*/  LDL R15, [R1+0xd70] ;  /* 0x000d7000010f7983 */ /* 0x001ea20000100800 */
[----:B------:R-:W-:-:S03]  /*d980*/  PRMT R81, RZ, 0x7610, R81 ;  /* 0x00007610ff517816 */ /* 0x000fc60000000051 */
[----:B------:R-:W3:Y:S04]  /*d990*/  LDL.LU R88, [R1+0x1750] ;  /* 0x0017500001587983 */ /* 0x000ee80000300800 */
[----:B------:R-:W2:Y:S04]  /*d9a0*/  @!P5 LDG.E.U8 R80, desc[UR18][R90.64] ;  /* 0x000000125a50d981 */ /* 0x000ea8000c1e1100 */
[----:B------:R-:W3:Y:S04]  /*d9b0*/  @!P6 LDG.E.U8 R81, desc[UR18][R86.64] ;  /* 0x000000125651e981 */ /* 0x000ee8000c1e1100 */
[----:B------:R-:W3:Y:S04]  /*d9c0*/  LDL R89, [R1+0xda4] ;  /* 0x000da40001597983 */ /* 0x000ee80000100800 */
[----:B----4-:R0:W-:Y:S01]  /*d9d0*/  STL [R1+0x4d8], R13 ;  /* 0x0004d80d01007387 */ /* 0x0101e20000100800 */
[----:B------:R-:W-:-:S03]  /*d9e0*/  VIADD R37, R34, 0xffffff95 ;  /* 0xffffff9522257836 */ /* 0x000fc60000000000 */
[----:B------:R-:W4:Y:S01]  /*d9f0*/  LDL R86, [R1+0x1e4] ;  /* 0x0001e40001567983 */ /* 0x000f220000100800 */
[----:B------:R-:W-:-:S03]  /*da00*/  PRMT R14, RZ, 0x7610, R14 ;  /* 0x00007610ff0e7816 */ /* 0x000fc6000000000e */
[----:B------:R-:W4:Y:S04]  /*da10*/  LDL R87, [R1+0x1e8] ;  /* 0x0001e80001577983 */ /* 0x000f280000100800 */
[----:B0-----:R-:W4:Y:S01]  /*da20*/  LDL R13, [R1+0xda8] ;  /* 0x000da800010d7983 */ /* 0x001f220000100800 */
[----:B------:R-:W-:Y:S01]  /*da30*/  ISETP.GE.U32.AND P0, PT, R37, 0x7fffff16, PT ;  /* 0x7fffff162500780c */ /* 0x000fe20003f06070 */
[C---:B------:R-:W-:Y:S02]  /*da40*/  VIADD R37, R34.reuse, 0xffffff8d ;  /* 0xffffff8d22257836 */ /* 0x040fe40000000000 */
[----:B------:R-:W4:Y:S03]  /*da50*/  LDL R90, [R1+0x224] ;  /* 0x00022400015a7983 */ /* 0x000f260000100800 */
[----:B------:R-:W-:Y:S01]  /*da60*/  ISETP.GE.U32.AND P3, PT, R37, 0x7fffff0e, PT ;  /* 0x7fffff0e2500780c */ /* 0x000fe20003f66070 */
[----:B------:R-:W-:Y:S01]  /*da70*/  VIADD R37, R34, 0xffffff85 ;  /* 0xffffff8522257836 */ /* 0x000fe20000000000 */
[----:B------:R-:W4:Y:S04]  /*da80*/  LDL R91, [R1+0x228] ;  /* 0x00022800015b7983 */ /* 0x000f280000100800 */
[----:B------:R-:W-:-:S02]  /*da90*/  ISETP.GE.U32.AND P1, PT, R37, 0x7fffff06, PT ;  /* 0x7fffff062500780c */ /* 0x000fc40003f26070 */
[----:B------:R-:W-:Y:S02]  /*daa0*/  PRMT R10, RZ, 0x7610, R10 ;  /* 0x00007610ff0a7816 */ /* 0x000fe4000000000a */
[----:B------:R-:W-:Y:S01]  /*dab0*/  PRMT R12, RZ, 0x7610, R12 ;  /* 0x00007610ff0c7816 */ /* 0x000fe2000000000c */
[----:B--2---:R0:W-:Y:S04]  /*dac0*/  STL [R1+0x4d4], R80 ;  /* 0x0004d45001007387 */ /* 0x0041e80000100800 */
[----:B---3--:R1:W-:Y:S01]  /*dad0*/  STL [R1+0x4d0], R81 ;  /* 0x0004d05101007387 */ /* 0x0083e20000100800 */
[----:B0-----:R-:W-:Y:S02]  /*dae0*/  @!P0 IMAD.MOV.U32 R80, RZ, RZ, R11 ;  /* 0x000000ffff508224 */ /* 0x001fe400078e000b */
[----:B-1----:R-:W-:-:S02]  /*daf0*/  @!P0 IMAD.MOV.U32 R81, RZ, RZ, R82 ;  /* 0x000000ffff518224 */ /* 0x002fc400078e0052 */
[----:B------:R-:W-:-:S03]  /*db00*/  @!P3 IMAD.MOV.U32 R82, RZ, RZ, R15 ;  /* 0x000000ffff52b224 */ /* 0x000fc600078e000f */
[----:B------:R-:W2:Y:S04]  /*db10*/  @!P0 LDG.E.U8 R10, desc[UR18][R80.64] ;  /* 0x00000012500a8981 */ /* 0x000ea8000c1e1100 */
[----:B------:R4:W3:Y:S01]  /*db20*/  @!P3 LDG.E.U8 R14, desc[UR18][R82.64] ;  /* 0x00000012520eb981 */ /* 0x0008e2000c1e1100 */
[----:B------:R-:W-:Y:S01]  /*db30*/  VIADD R37, R34, 0xfffffffc ;  /* 0xfffffffc22257836 */ /* 0x000fe20000000000 */
[----:B------:R-:W-:Y:S02]  /*db40*/  PRMT R88, RZ, 0x7610, R88 ;  /* 0x00007610ff587816 */ /* 0x000fe40000000058 */
[----:B------:R-:W3:Y:S01]  /*db50*/  LDL.LU.64 R80, [R1+0x1748] ;  /* 0x0017480001507983 */ /* 0x000ee20000300a00 */
[----:B----4-:R-:W-:Y:S02]  /*db60*/  @!P1 IMAD.MOV.U32 R82, RZ, RZ, R13 ;  /* 0x000000ffff529224 */ /* 0x010fe400078e000d */
[----:B------:R-:W-:-:S05]  /*db70*/  @!P1 IMAD.MOV.U32 R83, RZ, RZ, R89 ;  /* 0x000000ffff539224 */ /* 0x000fca00078e0059 */
[----:B------:R-:W4:Y:S01]  /*db80*/  @!P1 LDG.E.U8 R12, desc[UR18][R82.64] ;  /* 0x00000012520c9981 */ /* 0x000f22000c1e1100 */
[----:B------:R-:W-:-:S13]  /*db90*/  ISETP.GE.U32.AND P4, PT, R37, 0x7fffff7d, PT ;  /* 0x7fffff7d2500780c */ /* 0x000fda0003f86070 */
[----:B------:R-:W-:-:S04]  /*dba0*/  @!P4 LOP3.LUT R87, R87, R86, RZ, 0x3c, !PT ;  /* 0x000000565757c212 */ /* 0x000fc800078e3cff */
[----:B------:R-:W-:-:S04]  /*dbb0*/  @!P4 LOP3.LUT R86, R87, R86, RZ, 0x3c, !PT ;  /* 0x000000565756c212 */ /* 0x000fc800078e3cff */
[----:B------:R-:W-:-:S05]  /*dbc0*/  @!P4 LOP3.LUT R87, R87, R86, RZ, 0x3c, !PT ;  /* 0x000000565757c212 */ /* 0x000fca00078e3cff */
[----:B------:R-:W4:Y:S04]  /*dbd0*/  @!P4 LDG.E.U8 R88, desc[UR18][R86.64] ;  /* 0x000000125658c981 */ /* 0x000f28000c1e1100 */
[----:B--2---:R0:W-:Y:S04]  /*dbe0*/  STL [R1+0x4cc], R10 ;  /* 0x0004cc0a01007387 */ /* 0x0041e80000100800 */
[----:B------:R-:W2:Y:S04]  /*dbf0*/  LDL R11, [R1+0xa88] ;  /* 0x000a8800010b7983 */ /* 0x000ea80000100800 */
[----:B0-----:R-:W2:Y:S04]  /*dc00*/  LDL R10, [R1+0xa84] ;  /* 0x000a8400010a7983 */ /* 0x001ea80000100800 */
[----:B---3--:R0:W-:Y:S04]  /*dc10*/  STL [R1+0x4c8], R14 ;  /* 0x0004c80e01007387 */ /* 0x0081e80000100800 */
[----:B------:R-:W3:Y:S04]  /*dc20*/  LDL R15, [R1+0xac8] ;  /* 0x000ac800010f7983 */ /* 0x000ee80000100800 */
[----:B0-----:R-:W3:Y:S04]  /*dc30*/  LDL R14, [R1+0xac4] ;  /* 0x000ac400010e7983 */ /* 0x001ee80000100800 */
[----:B------:R-:W3:Y:S04]  /*dc40*/  LDL.LU.64 R82, [R1+0x1740] ;  /* 0x0017400001527983 */ /* 0x000ee80000300a00 */
[----:B----4-:R0:W-:Y:S04]  /*dc50*/  STL [R1+0x4c0], R12 ;  /* 0x0004c00c01007387 */ /* 0x0101e80000100800 */
[----:B------:R-:W4:Y:S04]  /*dc60*/  LDL R13, [R1+0xb08] ;  /* 0x000b0800010d7983 */ /* 0x000f280000100800 */
[----:B0-----:R-:W4:Y:S04]  /*dc70*/  LDL R12, [R1+0xb04] ;  /* 0x000b0400010c7983 */ /* 0x001f280000100800 */
[----:B------:R-:W3:Y:S01]  /*dc80*/  LDL.LU.64 R86, [R1+0x1738] ;  /* 0x0017380001567983 */ /* 0x000ee20000300a00 */
[----:B------:R-:W-:-:S05]  /*dc90*/  VIADD R37, R34, 0xfffffff4 ;  /* 0xfffffff422257836 */ /* 0x000fca0000000000 */
[----:B------:R-:W-:Y:S01]  /*dca0*/  ISETP.GE.U32.AND P6, PT, R37, 0x7fffff75, PT ;  /* 0x7fffff752500780c */ /* 0x000fe20003fc6070 */
[----:B------:R-:W-:-:S05]  /*dcb0*/  VIADD R37, R34, 0xffffffec ;  /* 0xffffffec22257836 */ /* 0x000fca0000000000 */
[----:B------:R-:W-:-:S07]  /*dcc0*/  ISETP.GE.U32.AND P5, PT, R37, 0x7fffff6d, PT ;  /* 0x7fffff6d2500780c */ /* 0x000fce0003fa6070 */
[----:B------:R-:W-:-:S04]  /*dcd0*/  @!P6 LOP3.LUT R91, R91, R90, RZ, 0x3c, !PT ;  /* 0x0000005a5b5be212 */ /* 0x000fc800078e3cff */
[----:B------:R-:W-:-:S04]  /*dce0*/  @!P6 LOP3.LUT R90, R91, R90, RZ, 0x3c, !PT ;  /* 0x0000005a5b5ae212 */ /* 0x000fc800078e3cff */
[----:B------:R-:W-:Y:S01]  /*dcf0*/  @!P6 LOP3.LUT R91, R91, R90, RZ, 0x3c, !PT ;  /* 0x0000005a5b5be212 */ /* 0x000fe200078e3cff */
[----:B------:R0:W-:Y:S04]  /*dd00*/  STL [R1+0x4c4], R88 ;  /* 0x0004c45801007387 */ /* 0x0001e80000100800 */
[----:B------:R-:W4:Y:S04]  /*dd10*/  LDL R89, [R1+0xb48] ;  /* 0x000b480001597983 */ /* 0x000f280000100800 */
[----:B0-----:R-:W4:Y:S01]  /*dd20*/  LDL R88, [R1+0xb44] ;  /* 0x000b440001587983 */ /* 0x001f220000100800 */
[----:B--2---:R-:W-:-:S04]  /*dd30*/  @!P5 LOP3.LUT R11, R11, R10, RZ, 0x3c, !PT ;  /* 0x0000000a0b0bd212 */ /* 0x004fc800078e3cff */
[----:B------:R-:W-:-:S04]  /*dd40*/  @!P5 LOP3.LUT R10, R11, R10, RZ, 0x3c, !PT ;  /* 0x0000000a0b0ad212 */ /* 0x000fc800078e3cff */
[----:B------:R-:W-:Y:S02]  /*dd50*/  @!P5 LOP3.LUT R11, R11, R10, RZ, 0x3c, !PT ;  /* 0x0000000a0b0bd212 */ /* 0x000fe400078e3cff */
[----:B---3--:R-:W-:Y:S02]  /*dd60*/  PRMT R87, RZ, 0x7610, R87 ;  /* 0x00007610ff577816 */ /* 0x008fe40000000057 */
[----:B------:R-:W-:-:S04]  /*dd70*/  PRMT R86, RZ, 0x7610, R86 ;  /* 0x00007610ff567816 */ /* 0x000fc80000000056 */
[----:B------:R-:W2:Y:S04]  /*dd80*/  @!P6 LDG.E.U8 R87, desc[UR18][R90.64] ;  /* 0x000000125a57e981 */ /* 0x000ea8000c1e1100 */
[----:B------:R0:W3:Y:S04]  /*dd90*/  @!P5 LDG.E.U8 R86, desc[UR18][R10.64] ;  /* 0x000000120a56d981 */ /* 0x0000e8000c1e1100 */
[----:B------:R-:W2:Y:S04]  /*dda0*/  LDL R90, [R1+0xb84] ;  /* 0x000b8400015a7983 */ /* 0x000ea80000100800 */
[----:B------:R-:W2:Y:S04]  /*ddb0*/  LDL R91, [R1+0xb88] ;  /* 0x000b8800015b7983 */ /* 0x000ea80000100800 */
[----:B------:R-:W0:Y:S01]  /*ddc0*/  LDL.LU.64 R10, [R1+0x1730] ;  /* 0x00173000010a7983 */ /* 0x000e220000300a00 */
[----:B------:R-:W-:-:S05]  /*ddd0*/  VIADD R37, R34, 0xffffffe4 ;  /* 0xffffffe422257836 */ /* 0x000fca0000000000 */
[----:B------:R-:W-:Y:S01]  /*dde0*/  ISETP.GE.U32.AND P0, PT, R37, 0x7fffff65, PT ;  /* 0x7fffff652500780c */ /* 0x000fe20003f06070 */
[----:B------:R-:W-:-:S05]  /*ddf0*/  VIADD R37, R34, 0xffffffdc ;  /* 0xffffffdc22257836 */ /* 0x000fca0000000000 */
[----:B------:R-:W-:-:S07]  /*de00*/  ISETP.GE.U32.AND P3, PT, R37, 0x7fffff5d, PT ;  /* 0x7fffff5d2500780c */ /* 0x000fce0003f66070 */
[----:B------:R-:W-:-:S06]  /*de10*/  @!P0 LOP3.LUT R15, R15, R14, RZ, 0x3c, !PT ;  /* 0x0000000e0f0f8212 */ /* 0x000fcc00078e3cff */
[----:B----4-:R-:W-:Y:S02]  /*de20*/  @!P3 LOP3.LUT R13, R13, R12, RZ, 0x3c, !PT ;  /* 0x0000000c0d0db212 */ /* 0x010fe400078e3cff */
[----:B------:R-:W-:Y:S02]  /*de30*/  @!P0 LOP3.LUT R14, R15, R14, RZ, 0x3c, !PT ;  /* 0x0000000e0f0e8212 */ /* 0x000fe400078e3cff */
[----:B------:R-:W-:Y:S02]  /*de40*/  @!P3 LOP3.LUT R12, R13, R12, RZ, 0x3c, !PT ;  /* 0x0000000c0d0cb212 */ /* 0x000fe400078e3cff */
[----:B------:R-:W-:Y:S02]  /*de50*/  @!P0 LOP3.LUT R15, R15, R14, RZ, 0x3c, !PT ;  /* 0x0000000e0f0f8212 */ /* 0x000fe400078e3cff */
[----:B------:R-:W-:Y:S02]  /*de60*/  @!P3 LOP3.LUT R13, R13, R12, RZ, 0x3c, !PT ;  /* 0x0000000c0d0db212 */ /* 0x000fe400078e3cff */
[----:B0-----:R-:W-:-:S02]  /*de70*/  PRMT R10, RZ, 0x7610, R10 ;  /* 0x00007610ff0a7816 */ /* 0x001fc4000000000a */
[----:B------:R-:W-:-:S04]  /*de80*/  PRMT R11, RZ, 0x7610, R11 ;  /* 0x00007610ff0b7816 */ /* 0x000fc8000000000b */
[----:B------:R-:W4:Y:S04]  /*de90*/  @!P3 LDG.E.U8 R10, desc[UR18][R12.64] ;  /* 0x000000120c0ab981 */ /* 0x000f28000c1e1100 */
[----:B------:R-:W4:Y:S04]  /*dea0*/  @!P0 LDG.E.U8 R11, desc[UR18][R14.64] ;  /* 0x000000120e0b8981 */ /* 0x000f28000c1e1100 */
[----:B---3--:R0:W-:Y:S04]  /*deb0*/  STL [R1+0x4b8], R86 ;  /* 0x0004b85601007387 */ /* 0x0081e80000100800 */
[----:B0-----:R-:W3:Y:S04]  /*dec0*/  LDL R86, [R1+0xbc4] ;  /* 0x000bc40001567983 */ /* 0x001ee80000100800 */
[----:B--2---:R0:W-:Y:S04]  /*ded0*/  STL [R1+0x4bc], R87 ;  /* 0x0004bc5701007387 */ /* 0x0041e80000100800 */
[----:B------:R-:W2:Y:S04]  /*dee0*/  LDL R14, [R1+0xc04] ;  /* 0x000c0400010e7983 */ /* 0x000ea80000100800 */
[----:B------:R-:W2:Y:S04]  /*def0*/  LDL R15, [R1+0xc08] ;  /* 0x000c0800010f7983 */ /* 0x000ea80000100800 */
[----:B0-----:R-:W3:Y:S04]  /*df00*/  LDL R87, [R1+0xbc8] ;  /* 0x000bc80001577983 */ /* 0x001ee80000100800 */
[----:B------:R-:W2:Y:S01]  /*df10*/  LDL.LU.64 R12, [R1+0x1728] ;  /* 0x00172800010c7983 */ /* 0x000ea20000300a00 */
[----:B------:R-:W-:-:S03]  /*df20*/  VIADD R37, R34, 0xffffffd4 ;  /* 0xffffffd422257836 */ /* 0x000fc60000000000 */
[----:B----4-:R0:W-:Y:S04]  /*df30*/  STL [R1+0x4a0], R10 ;  /* 0x0004a00a01007387 */ /* 0x0101e80000100800 */
[----:B0-----:R-:W4:Y:S04]  /*df40*/  LDL R10, [R1+0xc44] ;  /* 0x000c4400010a7983 */ /* 0x001f280000100800 */
[----:B------:R0:W-:Y:S04]  /*df50*/  STL [R1+0x4b4], R11 ;  /* 0x0004b40b01007387 */ /* 0x0001e80000100800 */
[----:B0-----:R-:W4:Y:S01]  /*df60*/  LDL R11, [R1+0xc48] ;  /* 0x000c4800010b7983 */ /* 0x001f220000100800 */
[----:B------:R-:W-:Y:S01]  /*df70*/  ISETP.GE.U32.AND P1, PT, R37, 0x7fffff55, PT ;  /* 0x7fffff552500780c */ /* 0x000fe20003f26070 */
[----:B------:R-:W-:-:S05]  /*df80*/  VIADD R37, R34, 0xffffffcc ;  /* 0xffffffcc22257836 */ /* 0x000fca0000000000 */
[----:B------:R-:W-:Y:S01]  /*df90*/  ISETP.GE.U32.AND P4, PT, R37, 0x7fffff4d, PT ;  /* 0x7fffff4d2500780c */ /* 0x000fe20003f86070 */
[----:B------:R-:W-:-:S05]  /*dfa0*/  VIADD R37, R34, 0xffffffc4 ;  /* 0xffffffc422257836 */ /* 0x000fca0000000000 */
[----:B------:R-:W-:Y:S01]  /*dfb0*/  ISETP.GE.U32.AND P6, PT, R37, 0x7fffff45, PT ;  /* 0x7fffff452500780c */ /* 0x000fe20003fc6070 */
[----:B------:R-:W-:-:S05]  /*dfc0*/  VIADD R37, R34, 0xffffffbc ;  /* 0xffffffbc22257836 */ /* 0x000fca0000000000 */
[----:B------:R-:W-:Y:S01]  /*dfd0*/  ISETP.GE.U32.AND P5, PT, R37, 0x7fffff3d, PT ;  /* 0x7fffff3d2500780c */ /* 0x000fe20003fa6070 */
[----:B------:R-:W-:Y:S01]  /*dfe0*/  VIADD R37, R34, 0xffffffb4 ;  /* 0xffffffb422257836 */ /* 0x000fe20000000000 */
[----:B------:R-:W-:Y:S02]  /*dff0*/  @!P4 LOP3.LUT R91, R91, R90, RZ, 0x3c, !PT ;  /* 0x0000005a5b5bc212 */ /* 0x000fe400078e3cff */
[----:B------:R-:W-:Y:S02]  /*e000*/  @!P1 LOP3.LUT R89, R89, R88, RZ, 0x3c, !PT ;  /* 0x0000005859599212 */ /* 0x000fe400078e3cff */
[----:B------:R-:W-:Y:S02]  /*e010*/  ISETP.GE.U32.AND P0, PT, R37, 0x7fffff35, PT ;  /* 0x7fffff352500780c */ /* 0x000fe40003f06070 */
[----:B------:R-:W-:Y:S02]  /*e020*/  @!P4 LOP3.LUT R90, R91, R90, RZ, 0x3c, !PT ;  /* 0x0000005a5b5ac212 */ /* 0x000fe400078e3cff */
[----:B---3--:R-:W-:-:S02]  /*e030*/  @!P6 LOP3.LUT R87, R87, R86, RZ, 0x3c, !PT ;  /* 0x000000565757e212 */ /* 0x008fc400078e3cff */
[----:B------:R-:W-:Y:S02]  /*e040*/  @!P1 LOP3.LUT R88, R89, R88, RZ, 0x3c, !PT ;  /* 0x0000005859589212 */ /* 0x000fe400078e3cff */
[----:B------:R-:W-:Y:S02]  /*e050*/  PRMT R81, RZ, 0x7610, R81 ;  /* 0x00007610ff517816 */ /* 0x000fe40000000051 */
[----:B------:R-:W-:Y:S02]  /*e060*/  @!P4 LOP3.LUT R91, R91, R90, RZ, 0x3c, !PT ;  /* 0x0000005a5b5bc212 */ /* 0x000fe400078e3cff */
[----:B--2---:R-:W-:Y:S02]  /*e070*/  @!P5 LOP3.LUT R15, R15, R14, RZ, 0x3c, !PT ;  /* 0x0000000e0f0fd212 */ /* 0x004fe400078e3cff */
[----:B------:R-:W-:Y:S01]  /*e080*/  PRMT R83, RZ, 0x7610, R83 ;  /* 0x00007610ff537816 */ /* 0x000fe20000000053 */
[----:B------:R0:W2:Y:S01]  /*e090*/  @!P4 LDG.E.U8 R81, desc[UR18][R90.64] ;  /* 0x000000125a51c981 */ /* 0x0000a2000c1e1100 */
[----:B------:R-:W-:-:S02]  /*e0a0*/  @!P6 LOP3.LUT R86, R87, R86, RZ, 0x3c, !PT ;  /* 0x000000565756e212 */ /* 0x000fc400078e3cff */
[----:B------:R-:W-:Y:S02]  /*e0b0*/  @!P1 LOP3.LUT R89, R89, R88, RZ, 0x3c, !PT ;  /* 0x0000005859599212 */ /* 0x000fe400078e3cff */
[----:B------:R-:W-:Y:S02]  /*e0c0*/  PRMT R79, RZ, 0x7610, R79 ;  /* 0x00007610ff4f7816 */ /* 0x000fe4000000004f */
[----:B------:R-:W-:Y:S01]  /*e0d0*/  @!P5 LOP3.LUT R14, R15, R14, RZ, 0x3c, !PT ;  /* 0x0000000e0f0ed212 */ /* 0x000fe200078e3cff */
[----:B------:R1:W3:Y:S01]  /*e0e0*/  @!P1 LDG.E.U8 R83, desc[UR18][R88.64] ;  /* 0x0000001258539981 */ /* 0x0002e2000c1e1100 */
[----:B------:R-:W-:Y:S02]  /*e0f0*/  @!P6 LOP3.LUT R87, R87, R86, RZ, 0x3c, !PT ;  /* 0x000000565757e212 */ /* 0x000fe400078e3cff */
[----:B------:R-:W-:Y:S01]  /*e100*/  PRMT R78, RZ, 0x7610, R78 ;  /* 0x00007610ff4e7816 */ /* 0x000fe2000000004e */
[----:B------:R-:W0:Y:S01]  /*e110*/  LDL R90, [R1+0xcc4] ;  /* 0x000cc400015a7983 */ /* 0x000e220000100800 */
[----:B------:R-:W-:-:S03]  /*e120*/  @!P5 LOP3.LUT R15, R15, R14, RZ, 0x3c, !PT ;  /* 0x0000000e0f0fd212 */ /* 0x000fc600078e3cff */
[----:B------:R-:W0:Y:S04]  /*e130*/  LDL R91, [R1+0xcc8] ;  /* 0x000cc800015b7983 */ /* 0x000e280000100800 */
[----:B------:R-:W1:Y:S04]  /*e140*/  LDL R88, [R1+0xc84] ;  /* 0x000c840001587983 */ /* 0x000e680000100800 */
[----:B------:R-:W1:Y:S01]  /*e150*/  LDL R89, [R1+0xc88] ;  /* 0x000c880001597983 */ /* 0x000e620000100800 */
[----:B------:R-:W-:-:S03]  /*e160*/  PRMT R80, RZ, 0x7610, R80 ;  /* 0x00007610ff507816 */ /* 0x000fc60000000050 */
[----:B------:R0:W2:Y:S04]  /*e170*/  @!P6 LDG.E.U8 R79, desc[UR18][R86.64] ;  /* 0x00000012564fe981 */ /* 0x0000a8000c1e1100 */
[----:B------:R-:W2:Y:S04]  /*e180*/  @!P5 LDG.E.U8 R78, desc[UR18][R14.64] ;  /* 0x000000120e4ed981 */ /* 0x000ea8000c1e1100 */
[----:B------:R-:W3:Y:S04]  /*e190*/  LDL R86, [R1+0xd04] ;  /* 0x000d040001567983 */ /* 0x000ee80000100800 */
[----:B------:R-:W3:Y:S01]  /*e1a0*/  LDL R87, [R1+0xd08] ;  /* 0x000d080001577983 */ /* 0x000ee20000100800 */
[----:B------:R-:W-:Y:S01]  /*e1b0*/  VIADD R37, R34, 0xffffffac ;  /* 0xffffffac22257836 */ /* 0x000fe20000000000 */
[----:B------:R-:W-:-:S02]  /*e1c0*/  PRMT R74, RZ, 0x7610, R74 ;  /* 0x00007610ff4a7816 */ /* 0x000fc4000000004a */
[----:B------:R-:W3:Y:S01]  /*e1d0*/  LDL.LU.64 R14, [R1+0x1720] ;  /* 0x00172000010e7983 */ /* 0x000ee20000300a00 */
[----:B----4-:R-:W-:-:S04]  /*e1e0*/  @!P0 LOP3.LUT R11, R11, R10, RZ, 0x3c, !PT ;  /* 0x0000000a0b0b8212 */ /* 0x010fc800078e3cff */
[----:B------:R-:W-:-:S04]  /*e1f0*/  @!P0 LOP3.LUT R10, R11, R10, RZ, 0x3c, !PT ;  /* 0x0000000a0b0a8212 */ /* 0x000fc800078e3cff */
[----:B------:R-:W-:-:S05]  /*e200*/  @!P0 LOP3.LUT R11, R11, R10, RZ, 0x3c, !PT ;  /* 0x0000000a0b0b8212 */ /* 0x000fca00078e3cff */
[----:B------:R-:W4:Y:S01]  /*e210*/  @!P0 LDG.E.U8 R80, desc[UR18][R10.64] ;  /* 0x000000120a508981 */ /* 0x000f22000c1e1100 */
[----:B------:R-:W-:Y:S01]  /*e220*/  ISETP.GE.U32.AND P3, PT, R37, 0x7fffff2d, PT ;  /* 0x7fffff2d2500780c */ /* 0x000fe20003f66070 */
[----:B------:R-:W-:-:S05]  /*e230*/  VIADD R37, R34, 0xffffffa4 ;  /* 0xffffffa422257836 */ /* 0x000fca0000000000 */
[----:B------:R-:W-:Y:S01]  /*e240*/  ISETP.GE.U32.AND P1, PT, R37, 0x7fffff25, PT ;  /* 0x7fffff252500780c */ /* 0x000fe20003f26070 */
[----:B------:R-:W-:-:S05]  /*e250*/  VIADD R37, R34, 0xffffff9c ;  /* 0xffffff9c22257836 */ /* 0x000fca0000000000 */
[----:B------:R-:W-:Y:S02]  /*e260*/  ISETP.GE.U32.AND P4, PT, R37, 0x7fffff1d, PT ;  /* 0x7fffff1d2500780c */ /* 0x000fe40003f86070 */
[----:B------:R-:W-:Y:S02]  /*e270*/  PRMT R75, RZ, 0x7610, R75 ;  /* 0x00007610ff4b7816 */ /* 0x000fe4000000004b */
[----:B------:R-:W-:-:S03]  /*e280*/  PRMT R82, RZ, 0x7610, R82 ;  /* 0x00007610ff527816 */ /* 0x000fc60000000052 */
[----:B0-----:R-:W-:-:S04]  /*e290*/  @!P1 LOP3.LUT R91, R91, R90, RZ, 0x3c, !PT ;  /* 0x0000005a5b5b9212 */ /* 0x001fc800078e3cff */
[----:B------:R-:W-:Y:S02]  /*e2a0*/  @!P1 LOP3.LUT R90, R91, R90, RZ, 0x3c, !PT ;  /* 0x0000005a5b5a9212 */ /* 0x000fe400078e3cff */
[----:B-1----:R-:W-:Y:S02]  /*e2b0*/  @!P3 LOP3.LUT R89, R89, R88, RZ, 0x3c, !PT ;  /* 0x000000585959b212 */ /* 0x002fe400078e3cff */
[----:B------:R-:W-:Y:S02]  /*e2c0*/  @!P1 LOP3.LUT R91, R91, R90, RZ, 0x3c, !PT ;  /* 0x0000005a5b5b9212 */ /* 0x000fe400078e3cff */
[----:B------:R-:W-:-:S03]  /*e2d0*/  @!P3 LOP3.LUT R88, R89, R88, RZ, 0x3c, !PT ;  /* 0x000000585958b212 */ /* 0x000fc600078e3cff */
[----:B------:R-:W4:Y:S01]  /*e2e0*/  @!P1 LDG.E.U8 R74, desc[UR18][R90.64] ;  /* 0x000000125a4a9981 */ /* 0x000f22000c1e1100 */
[----:B------:R-:W-:-:S03]  /*e2f0*/  @!P3 LOP3.LUT R89, R89, R88, RZ, 0x3c, !PT ;  /* 0x000000585959b212 */ /* 0x000fc600078e3cff */
[----:B--2---:R0:W-:Y:S04]  /*e300*/  STL [R1+0x490], R78 ;  /* 0x0004904e01007387 */ /* 0x0041e80000100800 */
[----:B------:R-:W2:Y:S01]  /*e310*/  @!P3 LDG.E.U8 R75, desc[UR18][R88.64] ;  /* 0x00000012584bb981 */ /* 0x000ea2000c1e1100 */
[----:B---3--:R-:W-:-:S03]  /*e320*/  @!P4 LOP3.LUT R87, R87, R86, RZ, 0x3c, !PT ;  /* 0x000000565757c212 */ /* 0x008fc600078e3cff */
[----:B0-----:R-:W3:Y:S01]  /*e330*/  LDL R78, [R1+0xd3c] ;  /* 0x000d3c00014e7983 */ /* 0x001ee20000100800 */
[----:B------:R-:W-:-:S03]  /*e340*/  @!P4 LOP3.LUT R86, R87, R86, RZ, 0x3c, !PT ;  /* 0x000000565756c212 */ /* 0x000fc600078e3cff */
[----:B------:R0:W-:Y:S01]  /*e350*/  STL [R1+0x494], R79 ;  /* 0x0004944f01007387 */ /* 0x0001e20000100800 */
[----:B------:R-:W-:-:S05]  /*e360*/  @!P4 LOP3.LUT R87, R87, R86, RZ, 0x3c, !PT ;  /* 0x000000565757c212 */ /* 0x000fca00078e3cff */
[----:B------:R-:W3:Y:S04]  /*e370*/  @!P4 LDG.E.U8 R82, desc[UR18][R86.64] ;  /* 0x000000125652c981 */ /* 0x000ee8000c1e1100 */
[----:B0-----:R-:W3:Y:S04]  /*e380*/  LDL R79, [R1+0xd40] ;  /* 0x000d4000014f7983 */ /* 0x001ee80000100800 */
[----:B------:R-:W-:Y:S04]  /*e390*/  STL [R1+0x49c], R83 ;  /* 0x00049c5301007387 */ /* 0x000fe80000100800 */
[----:B------:R-:W3:Y:S04]  /*e3a0*/  LDL.LU.64 R10, [R1+0x1718] ;  /* 0x00171800010a7983 */ /* 0x000ee80000300a00 */
[----:B----4-:R0:W-:Y:S04]  /*e3b0*/  STL [R1+0x48c], R80 ;  /* 0x00048c5001007387 */ /* 0x0101e80000100800 */
[----:B0-----:R-:W4:Y:S04]  /*e3c0*/  LDL R80, [R1+0xd74] ;  /* 0x000d740001507983 */ /* 0x001f280000100800 */
[----:B------:R0:W-:Y:S04]  /*e3d0*/  STL [R1+0x498], R81 ;  /* 0x0004985101007387 */ /* 0x0001e80000100800 */
[----:B------:R-:W4:Y:S04]  /*e3e0*/  LDL R88, [R1+0xdac] ;  /* 0x000dac0001587983 */ /* 0x000f280000100800 */
[----:B------:R-:W4:Y:S04]  /*e3f0*/  LDL R89, [R1+0xdb0] ;  /* 0x000db00001597983 */ /* 0x000f280000100800 */
[----:B0-----:R-:W4:Y:S01]  /*e400*/  LDL R81, [R1+0xd78] ;  /* 0x000d780001517983 */ /* 0x001f220000100800 */
[----:B------:R-:W-:-:S03]  /*e410*/  VIADD R37, R34, 0xffffff94 ;  /* 0xffffff9422257836 */ /* 0x000fc60000000000 */
[----:B------:R-:W4:Y:S02]  /*e420*/  LDL.LU.64 R90, [R1+0x1710] ;  /* 0x00171000015a7983 */ /* 0x000f240000300a00 */
[----:B------:R-:W-:Y:S01]  /*e430*/  ISETP.GE.U32.AND P6, PT, R37, 0x7fffff15, PT ;  /* 0x7fffff152500780c */ /* 0x000fe20003fc6070 */
[----:B------:R-:W-:-:S05]  /*e440*/  VIADD R37, R34, 0xffffff8c ;  /* 0xffffff8c22257836 */ /* 0x000fca0000000000 */
[----:B------:R-:W-:Y:S01]  /*e450*/  ISETP.GE.U32.AND P5, PT, R37, 0x7fffff0d, PT ;  /* 0x7fffff0d2500780c */ /* 0x000fe20003fa6070 */
[----:B------:R-:W-:-:S05]  /*e460*/  VIADD R37, R34, 0xffffff84 ;  /* 0xffffff8422257836 */ /* 0x000fca0000000000 */
[----:B------:R-:W-:Y:S02]  /*e470*/  ISETP.GE.U32.AND P0, PT, R37, 0x7fffff05, PT ;  /* 0x7fffff052500780c */ /* 0x000fe40003f06070 */
[----:B------:R-:W-:Y:S02]  /*e480*/  PRMT R73, RZ, 0x7610, R73 ;  /* 0x00007610ff497816 */ /* 0x000fe40000000049 */
[----:B------:R-:W-:Y:S01]  /*e490*/  PRMT R66, RZ, 0x7610, R66 ;  /* 0x00007610ff427816 */ /* 0x000fe20000000042 */
[----:B------:R0:W-:Y:S04]  /*e4a0*/  STL [R1+0x480], R74 ;  /* 0x0004804a01007387 */ /* 0x0001e80000100800 */
[----:B0-----:R-:W4:Y:S04]  /*e4b0*/  LDL R74, [R1+0x1ec] ;  /* 0x0001ec00014a7983 */ /* 0x001f280000100800 */
[----:B--2---:R0:W-:Y:S01]  /*e4c0*/  STL [R1+0x488], R75 ;  /* 0x0004884b01007387 */ /* 0x0041e20000100800 */
[----:B------:R-:W-:-:S03]  /*e4d0*/  PRMT R67, RZ, 0x7610, R67 ;  /* 0x00007610ff437816 */ /* 0x000fc60000000043 */
[----:B0-----:R-:W2:Y:S01]  /*e4e0*/  LDL R75, [R1+0x1f0] ;  /* 0x0001f000014b7983 */ /* 0x001ea20000100800 */
[----:B---3--:R-:W-:-:S03]  /*e4f0*/  @!P6 LOP3.LUT R79, R79, R78, RZ, 0x3c, !PT ;  /* 0x0000004e4f4fe212 */ /* 0x008fc600078e3cff */
[----:B------:R-:W3:Y:S01]  /*e500*/  LDL.LU.64 R86, [R1+0x1708] ;  /* 0x0017080001567983 */ /* 0x000ee20000300a00 */
[----:B------:R-:W-:-:S03]  /*e510*/  @!P6 LOP3.LUT R78, R79, R78, RZ, 0x3c, !PT ;  /* 0x0000004e4f4ee212 */ /* 0x000fc600078e3cff */
[----:B------:R0:W-:Y:S01]  /*e520*/  STL [R1+0x484], R82 ;  /* 0x0004845201007387 */ /* 0x0001e20000100800 */
[----:B------:R-:W-:-:S03]  /*e530*/  @!P6 LOP3.LUT R79, R79, R78, RZ, 0x3c, !PT ;  /* 0x0000004e4f4fe212 */ /* 0x000fc600078e3cff */
[----:B------:R-:W3:Y:S04]  /*e540*/  LDL R83, [R1+0x230] ;  /* 0x0002300001537983 */ /* 0x000ee80000100800 */
[----:B------:R-:W3:Y:S04]  /*e550*/  @!P6 LDG.E.U8 R73, desc[UR18][R78.64] ;  /* 0x000000124e49e981 */ /* 0x000ee8000c1e1100 */
[----:B0-----:R-:W3:Y:S01]  /*e560*/  LDL R82, [R1+0x22c] ;  /* 0x00022c0001527983 */ /* 0x001ee20000100800 */
[----:B----4-:R-:W-:Y:S01]  /*e570*/  @!P5 LOP3.LUT R81, R81, R80, RZ, 0x3c, !PT ;  /* 0x000000505151d212 */ /* 0x010fe200078e3cff */
[----:B------:R-:W-:Y:S01]  /*e580*/  VIADD R37, R34, 0xfffffffb ;  /* 0xfffffffb22257836 */ /* 0x000fe20000000000 */
[----:B------:R-:W-:Y:S01]  /*e590*/  @!P0 LOP3.LUT R89, R89, R88, RZ, 0x3c, !PT ;  /* 0x0000005859598212 */ /* 0x000fe200078e3cff */
[----:B------:R-:W4:Y:S01]  /*e5a0*/  LDL R79, [R1+0xa8c] ;  /* 0x000a8c00014f7983 */ /* 0x000f220000100800 */
[----:B------:R-:W-:-:S02]  /*e5b0*/  @!P5 LOP3.LUT R80, R81, R80, RZ, 0x3c, !PT ;  /* 0x000000505150d212 */ /* 0x000fc400078e3cff */
[----:B------:R-:W-:Y:S02]  /*e5c0*/  @!P0 LOP3.LUT R88, R89, R88, RZ, 0x3c, !PT ;  /* 0x0000005859588212 */ /* 0x000fe400078e3cff */
[----:B------:R-:W-:Y:S02]  /*e5d0*/  @!P5 LOP3.LUT R81, R81, R80, RZ, 0x3c, !PT ;  /* 0x000000505151d212 */ /* 0x000fe400078e3cff */
[----:B------:R-:W-:-:S03]  /*e5e0*/  @!P0 LOP3.LUT R89, R89, R88, RZ, 0x3c, !PT ;  /* 0x0000005859598212 */ /* 0x000fc600078e3cff */
[----:B------:R-:W4:Y:S04]  /*e5f0*/  @!P5 LDG.E.U8 R67, desc[UR18][R80.64] ;  /* 0x000000125043d981 */ /* 0x000f28000c1e1100 */
[----:B------:R-:W4:Y:S01]  /*e600*/  @!P0 LDG.E.U8 R66, desc[UR18][R88.64] ;  /* 0x0000001258428981 */ /* 0x000f22000c1e1100 */
[----:B------:R-:W-:Y:S01]  /*e610*/  ISETP.GE.U32.AND P3, PT, R37, 0x7fffff7c, PT ;  /* 0x7fffff7c2500780c */ /* 0x000fe20003f66070 */
[----:B------:R-:W-:-:S05]  /*e620*/  VIADD R37, R34, 0xfffffff3 ;  /* 0xfffffff322257836 */ /* 0x000fca0000000000 */
[----:B------:R-:W-:Y:S02]  /*e630*/  ISETP.GE.U32.AND P1, PT, R37, 0x7fffff74, PT ;  /* 0x7fffff742500780c */ /* 0x000fe40003f26070 */
[----:B------:R-:W-:Y:S02]  /*e640*/  PRMT R68, RZ, 0x7610, R68 ;  /* 0x00007610ff447816 */ /* 0x000fe40000000044 */
[----:B------:R-:W-:-:S03]  /*e650*/  PRMT R69, RZ, 0x7610, R69 ;  /* 0x00007610ff457816 */ /* 0x000fc60000000045 */
[----:B--2---:R-:W-:-:S04]  /*e660*/  @!P3 LOP3.LUT R75, R75, R74, RZ, 0x3c, !PT ;  /* 0x0000004a4b4bb212 */ /* 0x004fc800078e3cff */
[----:B------:R-:W-:-:S04]  /*e670*/  @!P3 LOP3.LUT R74, R75, R74, RZ, 0x3c, !PT ;  /* 0x0000004a4b4ab212 */ /* 0x000fc800078e3cff */
[----:B------:R-:W-:-:S05]  /*e680*/  @!P3 LOP3.LUT R75, R75, R74, RZ, 0x3c, !PT ;  /* 0x0000004a4b4bb212 */ /* 0x000fca00078e3cff */
[----:B------:R-:W2:Y:S04]  /*e690*/  @!P3 LDG.E.U8 R69, desc[UR18][R74.64] ;  /* 0x000000124a45b981 */ /* 0x000ea8000c1e1100 */
[----:B---3--:R0:W-:Y:S01]  /*e6a0*/  STL [R1+0x47c], R73 ;  /* 0x00047c4901007387 */ /* 0x0081e20000100800 */
[----:B------:R-:W-:-:S03]  /*e6b0*/  @!P1 LOP3.LUT R83, R83, R82, RZ, 0x3c, !PT ;  /* 0x0000005253539212 */ /* 0x000fc600078e3cff */
[----:B------:R-:W3:Y:S01]  /*e6c0*/  LDL R80, [R1+0xacc] ;  /* 0x000acc0001507983 */ /* 0x000ee20000100800 */
[----:B------:R-:W-:-:S03]  /*e6d0*/  @!P1 LOP3.LUT R82, R83, R82, RZ, 0x3c, !PT ;  /* 0x0000005253529212 */ /* 0x000fc600078e3cff */
[----:B------:R-:W3:Y:S01]  /*e6e0*/  LDL R81, [R1+0xad0] ;  /* 0x000ad00001517983 */ /* 0x000ee20000100800 */
[----:B------:R-:W-:-:S03]  /*e6f0*/  @!P1 LOP3.LUT R83, R83, R82, RZ, 0x3c, !PT ;  /* 0x0000005253539212 */ /* 0x000fc600078e3cff */
[----:B0-----:R-:W2:Y:S04]  /*e700*/  LDL R73, [R1+0xa90] ;  /* 0x000a900001497983 */ /* 0x001ea80000100800 */
[----:B------:R-:W2:Y:S04]  /*e710*/  LDL.LU.64 R88, [R1+0x1700] ;  /* 0x0017000001587983 */ /* 0x000ea80000300a00 */
[----:B------:R-:W2:Y:S04]  /*e720*/  @!P1 LDG.E.U8 R68, desc[UR18][R82.64] ;  /* 0x0000001252449981 */ /* 0x000ea8000c1e1100 */
[----:B----4-:R0:W-:Y:S04]  /*e730*/  STL [R1+0x460], R66 ;  /* 0x0004604201007387 */ /* 0x0101e80000100800 */
[----:B0-----:R-:W4:Y:S04]  /*e740*/  LDL R66, [R1+0xb0c] ;  /* 0x000b0c0001427983 */ /* 0x001f280000100800 */
[----:B------:R0:W-:Y:S01]  /*e750*/  STL [R1+0x478], R67 ;  /* 0x0004784301007387 */ /* 0x0001e20000100800 */
[----:B------:R-:W-:Y:S01]  /*e760*/  VIADD R37, R34, 0xffffffeb ;  /* 0xffffffeb22257836 */ /* 0x000fe20000000000 */
[----:B------:R-:W-:-:S02]  /*e770*/  PRMT R70, RZ, 0x7610, R70 ;  /* 0x00007610ff467816 */ /* 0x000fc40000000046 */
[----:B------:R-:W4:Y:S01]  /*e780*/  LDL R74, [R1+0xb4c] ;  /* 0x000b4c00014a7983 */ /* 0x000f220000100800 */
[----:B------:R-:W-:-:S03]  /*e790*/  PRMT R71, RZ, 0x7610, R71 ;  /* 0x00007610ff477816 */ /* 0x000fc60000000047 */
[----:B------:R-:W4:Y:S04]  /*e7a0*/  LDL R75, [R1+0xb50] ;  /* 0x000b5000014b7983 */ /* 0x000f280000100800 */
[----:B0-----:R-:W4:Y:S01]  /*e7b0*/  LDL R67, [R1+0xb10] ;  /* 0x000b100001437983 */ /* 0x001f220000100800 */
[----:B------:R-:W-:Y:S01]  /*e7c0*/  ISETP.GE.U32.AND P4, PT, R37, 0x7fffff6c, PT ;  /* 0x7fffff6c2500780c */ /* 0x000fe20003f86070 */
[C---:B------:R-:W-:Y:S02]  /*e7d0*/  VIADD R37, R34.reuse, 0xffffffe3 ;  /* 0xffffffe322257836 */ /* 0x040fe40000000000 */
[----:B------:R-:W4:Y:S03]  /*e7e0*/  LDL.LU.64 R82, [R1+0x16f8] ;  /* 0x0016f80001527983 */ /* 0x000f260000300a00 */
[----:B------:R-:W-:Y:S01]  /*e7f0*/  ISETP.GE.U32.AND P6, PT, R37, 0x7fffff64, PT ;  /* 0x7fffff642500780c */ /* 0x000fe20003fc6070 */
[----:B------:R-:W-:-:S05]  /*e800*/  VIADD R37, R34, 0xffffffdb ;  /* 0xffffffdb22257836 */ /* 0x000fca0000000000 */
[----:B------:R-:W-:Y:S02]  /*e810*/  ISETP.GE.U32.AND P5, PT, R37, 0x7fffff5c, PT ;  /* 0x7fffff5c2500780c */ /* 0x000fe40003fa6070 */
[----:B------:R-:W-:-:S05]  /*e820*/  PRMT R72, RZ, 0x7610, R72 ;  /* 0x00007610ff487816 */ /* 0x000fca0000000048 */
[----:B---3--:R-:W-:-:S04]  /*e830*/  @!P6 LOP3.LUT R81, R81, R80, RZ, 0x3c, !PT ;  /* 0x000000505151e212 */ /* 0x008fc800078e3cff */
[----:B------:R-:W-:Y:S01]  /*e840*/  @!P6 LOP3.LUT R80, R81, R80, RZ, 0x3c, !PT ;  /* 0x000000505150e212 */ /* 0x000fe200078e3cff */
[----:B--2---:R-:W-:-:S03]  /*e850*/  @!P4 IMAD.MOV.U32 R78, RZ, RZ, R73 ;  /* 0x000000ffff4ec224 */ /* 0x004fc600078e0049 */
[----:B------:R-:W-:Y:S02]  /*e860*/  @!P6 LOP3.LUT R81, R81, R80, RZ, 0x3c, !PT ;  /* 0x000000505151e212 */ /* 0x000fe400078e3cff */
[----:B------:R-:W2:Y:S04]  /*e870*/  @!P4 LDG.E.U8 R71, desc[UR18][R78.64] ;  /* 0x000000124e47c981 */ /* 0x000ea8000c1e1100 */
[----:B------:R0:W-:Y:S04]  /*e880*/  STL [R1+0x45c], R68 ;  /* 0x00045c4401007387 */ /* 0x0001e80000100800 */
[----:B------:R-:W3:Y:S04]  /*e890*/  @!P6 LDG.E.U8 R70, desc[UR18][R80.64] ;  /* 0x000000125046e981 */ /* 0x000ee8000c1e1100 */
[----:B0-----:R-:W2:Y:S04]  /*e8a0*/  LDL R68, [R1+0xb8c] ;  /* 0x000b8c0001447983 */ /* 0x001ea80000100800 */
[----:B------:R0:W-:Y:S01]  /*e8b0*/  STL [R1+0x474], R69 ;  /* 0x0004744501007387 */ /* 0x0001e20000100800 */
[----:B------:R-:W-:-:S03]  /*e8c0*/  VIADD R37, R34, 0xffffffd3 ;  /* 0xffffffd322257836 */ /* 0x000fc60000000000 */
[----:B------:R-:W2:Y:S04]  /*e8d0*/  LDL R78, [R1+0xbcc] ;  /* 0x000bcc00014e7983 */ /* 0x000ea80000100800 */
[----:B------:R-:W2:Y:S04]  /*e8e0*/  LDL R79, [R1+0xbd0] ;  /* 0x000bd000014f7983 */ /* 0x000ea80000100800 */
[----:B0-----:R-:W2:Y:S01]  /*e8f0*/  LDL R69, [R1+0xb90] ;  /* 0x000b900001457983 */ /* 0x001ea20000100800 */
[----:B----4-:R-:W-:-:S03]  /*e900*/  @!P5 LOP3.LUT R67, R67, R66, RZ, 0x3c, !PT ;  /* 0x000000424343d212 */ /* 0x010fc600078e3cff */
[----:B------:R-:W4:Y:S01]  /*e910*/  LDL.LU.64 R80, [R1+0x16f0] ;  /* 0x0016f00001507983 */ /* 0x000f220000300a00 */
[----:B------:R-:W-:-:S04]  /*e920*/  @!P5 LOP3.LUT R66, R67, R66, RZ, 0x3c, !PT ;  /* 0x000000424342d212 */ /* 0x000fc800078e3cff */
[----:B------:R-:W-:-:S05]  /*e930*/  @!P5 LOP3.LUT R67, R67, R66, RZ, 0x3c, !PT ;  /* 0x000000424343d212 */ /* 0x000fca00078e3cff */
[----:B------:R-:W4:Y:S01]  /*e940*/  @!P5 LDG.E.U8 R72, desc[UR18][R66.64] ;  /* 0x000000124248d981 */ /* 0x000f22000c1e1100 */
[----:B------:R-:W-:Y:S01]  /*e950*/  ISETP.GE.U32.AND P0, PT, R37, 0x7fffff54, PT ;  /* 0x7fffff542500780c */ /* 0x000fe20003f06070 */
[----:B------:R-:W-:-:S05]  /*e960*/  VIADD R37, R34, 0xffffffcb ;  /* 0xffffffcb22257836 */ /* 0x000fca0000000000 */
[----:B------:R-:W-:-:S07]  /*e970*/  ISETP.GE.U32.AND P3, PT, R37, 0x7fffff4c, PT ;  /* 0x7fffff4c2500780c */ /* 0x000fce0003f66070 */
[----:B------:R-:W-:-:S04]  /*e980*/  @!P0 LOP3.LUT R75, R75, R74, RZ, 0x3c, !PT ;  /* 0x0000004a4b4b8212 */ /* 0x000fc800078e3cff */
[C---:B------:R-:W-:Y:S02]  /*e990*/  @!P0 LOP3.LUT R74, R75.reuse, R74, RZ, 0x3c, !PT ;  /* 0x0000004a4b4a8212 */ /* 0x040fe400078e3cff */
[----:B------:R-:W-:Y:S02]  /*e9a0*/  PRMT R63, RZ, 0x7610, R63 ;  /* 0x00007610ff3f7816 */ /* 0x000fe4000000003f */
[----:B------:R-:W-:Y:S02]  /*e9b0*/  @!P0 LOP3.LUT R75, R75, R74, RZ, 0x3c, !PT ;  /* 0x0000004a4b4b8212 */ /* 0x000fe400078e3cff */
[----:B------:R-:W-:-:S03]  /*e9c0*/  PRMT R62, RZ, 0x7610, R62 ;  /* 0x00007610ff3e7816 */ /* 0x000fc6000000003e */
[----:B------:R-:W4:Y:S04]  /*e9d0*/  @!P0 LDG.E.U8 R63, desc[UR18][R74.64] ;  /* 0x000000124a3f8981 */ /* 0x000f28000c1e1100 */
[----:B---3--:R0:W-:Y:S04]  /*e9e0*/  STL [R1+0x454], R70 ;  /* 0x0004544601007387 */ /* 0x0081e80000100800 */
[----:B0-----:R-:W3:Y:S04]  /*e9f0*/  LDL R70, [R1+0xc0c] ;  /* 0x000c0c0001467983 */ /* 0x001ee80000100800 */
[----:B--2---:R0:W-:Y:S01]  /*ea00*/  STL [R1+0x458], R71 ;  /* 0x0004584701007387 */ /* 0x0041e20000100800 */
[----:B------:R-:W-:-:S03]  /*ea10*/  @!P3 LOP3.LUT R69, R69, R68, RZ, 0x3c, !PT ;  /* 0x000000444545b212 */ /* 0x000fc600078e3cff */
[----:B0-----:R-:W3:Y:S01]  /*ea20*/  LDL R71, [R1+0xc10] ;  /* 0x000c100001477983 */ /* 0x001ee20000100800 */
[----:B------:R-:W-:-:S03]  /*ea30*/  @!P3 LOP3.LUT R68, R69, R68, RZ, 0x3c, !PT ;  /* 0x000000444544b212 */ /* 0x000fc600078e3cff */
[----:B------:R-:W2:Y:S01]  /*ea40*/  LDL.LU.64 R66, [R1+0x16e8] ;  /* 0x0016e80001427983 */ /* 0x000ea20000300a00 */
[----:B------:R-:W-:-:S05]  /*ea50*/  @!P3 LOP3.LUT R69, R69, R68, RZ, 0x3c, !PT ;  /* 0x000000444545b212 */ /* 0x000fca00078e3cff */
[----:B------:R-:W2:Y:S04]  /*ea60*/  @!P3 LDG.E.U8 R62, desc[UR18][R68.64] ;  /* 0x00000012443eb981 */ /* 0x000ea8000c1e1100 */
[----:B----4-:R0:W-:Y:S04]  /*ea70*/  STL [R1+0x450], R72 ;  /* 0x0004504801007387 */ /* 0x0101e80000100800 */
[----:B------:R-:W4:Y:S04]  /*ea80*/  LDL R74, [R1+0xc8c] ;  /* 0x000c8c00014a7983 */ /* 0x000f280000100800 */
[----:B------:R-:W4:Y:S04]  /*ea90*/  LDL R75, [R1+0xc90] ;  /* 0x000c9000014b7983 */ /* 0x000f280000100800 */
[----:B0-----:R-:W4:Y:S04]  /*eaa0*/  LDL R72, [R1+0xc4c] ;  /* 0x000c4c0001487983 */ /* 0x001f280000100800 */
[----:B------:R-:W4:Y:S01]  /*eab0*/  LDL R73, [R1+0xc50] ;  /* 0x000c500001497983 */ /* 0x000f220000100800 */
[----:B------:R-:W-:Y:S01]  /*eac0*/  VIADD R37, R34, 0xffffffc3 ;  /* 0xffffffc322257836 */ /* 0x000fe20000000000 */
[----:B------:R-:W-:-:S02]  /*ead0*/  PRMT R65, RZ, 0x7610, R65 ;  /* 0x00007610ff417816 */ /* 0x000fc40000000041 */
[----:B------:R-:W4:Y:S02]  /*eae0*/  LDL.LU.64 R68, [R1+0x16e0] ;  /* 0x0016e00001447983 */ /* 0x000f240000300a00 */
[----:B------:R-:W-:Y:S01]  /*eaf0*/  ISETP.GE.U32.AND P1, PT, R37, 0x7fffff44, PT ;  /* 0x7fffff442500780c */ /* 0x000fe20003f26070 */
[----:B------:R-:W-:-:S05]  /*eb00*/  VIADD R37, R34, 0xffffffbb ;  /* 0xffffffbb22257836 */ /* 0x000fca0000000000 */
[----:B------:R-:W-:Y:S01]  /*eb10*/  ISETP.GE.U32.AND P4, PT, R37, 0x7fffff3c, PT ;  /* 0x7fffff3c2500780c */ /* 0x000fe20003f86070 */
[----:B------:R-:W-:-:S05]  /*eb20*/  VIADD R37, R34, 0xffffffb3 ;  /* 0xffffffb322257836 */ /* 0x000fca0000000000 */
[----:B------:R-:W-:Y:S01]  /*eb30*/  ISETP.GE.U32.AND P6, PT, R37, 0x7fffff34, PT ;  /* 0x7fffff342500780c */ /* 0x000fe20003fc6070 */
[----:B------:R-:W-:Y:S01]  /*eb40*/  VIADD R37, R34, 0xffffffab ;  /* 0xffffffab22257836 */ /* 0x000fe20000000000 */
[----:B------:R-:W-:-:S04]  /*eb50*/  @!P1 LOP3.LUT R79, R79, R78, RZ, 0x3c, !PT ;  /* 0x0000004e4f4f9212 */ /* 0x000fc800078e3cff */
[----:B------:R-:W-:Y:S02]  /*eb60*/  ISETP.GE.U32.AND P5, PT, R37, 0x7fffff2c, PT ;  /* 0x7fffff2c2500780c */ /* 0x000fe40003fa6070 */
[C---:B------:R-:W-:Y:S02]  /*eb70*/  @!P1 LOP3.LUT R78, R79.reuse, R78, RZ, 0x3c, !PT ;  /* 0x0000004e4f4e9212 */ /* 0x040fe400078e3cff */
[----:B------:R-:W-:Y:S02]  /*eb80*/  PRMT R64, RZ, 0x7610, R64 ;  /* 0x00007610ff407816 */ /* 0x000fe40000000040 */
[----:B------:R-:W-:Y:S02]  /*eb90*/  @!P1 LOP3.LUT R79, R79, R78, RZ, 0x3c, !PT ;  /* 0x0000004e4f4f9212 */ /* 0x000fe400078e3cff */
[----:B------:R-:W-:-:S03]  /*eba0*/  PRMT R76, RZ, 0x7610, R76 ;  /* 0x00007610ff4c7816 */ /* 0x000fc6000000004c */
[----:B------:R-:W4:Y:S01]  /*ebb0*/  @!P1 LDG.E.U8 R65, desc[UR18][R78.64] ;  /* 0x000000124e419981 */ /* 0x000f22000c1e1100 */
[----:B------:R-:W-:Y:S02]  /*ebc0*/  PRMT R77, RZ, 0x7610, R77 ;  /* 0x00007610ff4d7816 */ /* 0x000fe4000000004d */
[----:B---3--:R-:W-:-:S04]  /*ebd0*/  @!P4 LOP3.LUT R71, R71, R70, RZ, 0x3c, !PT ;  /* 0x000000464747c212 */ /* 0x008fc800078e3cff */
[----:B------:R-:W-:-:S04]  /*ebe0*/  @!P4 LOP3.LUT R70, R71, R70, RZ, 0x3c, !PT ;  /* 0x000000464746c212 */ /* 0x000fc800078e3cff */
[----:B------:R-:W-:Y:S01]  /*ebf0*/  @!P4 LOP3.LUT R71, R71, R70, RZ, 0x3c, !PT ;  /* 0x000000464747c212 */ /* 0x000fe200078e3cff */
[----:B--2---:R0:W-:Y:S04]  /*ec00*/  STL [R1+0x448], R62 ;  /* 0x0004483e01007387 */ /* 0x0041e80000100800 */
[----:B------:R-:W2:Y:S04]  /*ec10*/  @!P4 LDG.E.U8 R64, desc[UR18][R70.64] ;  /* 0x000000124640c981 */ /* 0x000ea8000c1e1100 */
[----:B0-----:R-:W3:Y:S04]  /*ec20*/  LDL R62, [R1+0xccc] ;  /* 0x000ccc00013e7983 */ /* 0x001ee80000100800 */
[----:B------:R0:W-:Y:S04]  /*ec30*/  STL [R1+0x44c], R63 ;  /* 0x00044c3f01007387 */ /* 0x0001e80000100800 */
[----:B------:R-:W3:Y:S04]  /*ec40*/  LDL R78, [R1+0xd0c] ;  /* 0x000d0c00014e7983 */ /* 0x000ee80000100800 */
[----:B------:R-:W3:Y:S04]  /*ec50*/  LDL R79, [R1+0xd10] ;  /* 0x000d1000014f7983 */ /* 0x000ee80000100800 */
[----:B0-----:R-:W3:Y:S01]  /*ec60*/  LDL R63, [R1+0xcd0] ;  /* 0x000cd000013f7983 */ /* 0x001ee20000100800 */
[----:B----4-:R-:W-:Y:S01]  /*ec70*/  @!P6 LOP3.LUT R73, R73, R72, RZ, 0x3c, !PT ;  /* 0x000000484949e212 */ /* 0x010fe200078e3cff */
[----:B------:R-:W-:Y:S01]  /*ec80*/  VIADD R37, R34, 0xffffffa3 ;  /* 0xffffffa322257836 */ /* 0x000fe20000000000 */
[----:B------:R-:W-:Y:S01]  /*ec90*/  @!P5 LOP3.LUT R75, R75, R74, RZ, 0x3c, !PT ;  /* 0x0000004a4b4bd212 */ /* 0x000fe200078e3cff */
[----:B------:R-:W4:Y:S01]  /*eca0*/  LDL.LU.64 R70, [R1+0x16d8] ;  /* 0x0016d80001467983 */ /* 0x000f220000300a00 */
        /* <DEDUP_REMOVED lines=10> */
[----:B------:R-:W-:Y:S01]  /*ed50*/  PRMT R61, RZ, 0x7610, R61 ;  /* 0x00007610ff3d7816 */ /* 0x000fe2000000003d */
[----:B--2---:R0:W-:Y:S04]  /*ed60*/  STL [R1+0x440], R64 ;  /* 0x0004404001007387 */ /* 0x0041e80000100800 */
[----:B0-----:R-:W2:Y:S04]  /*ed70*/  LDL R64, [R1+0xd44] ;  /* 0x000d440001407983 */ /* 0x001ea80000100800 */
[----:B------:R0:W-:Y:S01]  /*ed80*/  STL [R1+0x444], R65 ;  /* 0x0004444101007387 */ /* 0x0001e20000100800 */
[----:B---3--:R-:W-:-:S02]  /*ed90*/  @!P3 LOP3.LUT R79, R79, R78, RZ, 0x3c, !PT ;  /* 0x0000004e4f4fb212 */ /* 0x008fc400078e3cff */
[----:B------:R-:W-:Y:S02]  /*eda0*/  @!P0 LOP3.LUT R63, R63, R62, RZ, 0x3c, !PT ;  /* 0x0000003e3f3f8212 */ /* 0x000fe400078e3cff */
[----:B------:R-:W-:Y:S01]  /*edb0*/  @!P3 LOP3.LUT R78, R79, R78, RZ, 0x3c, !PT ;  /* 0x0000004e4f4eb212 */ /* 0x000fe200078e3cff */
[----:B0-----:R-:W3:Y:S01]  /*edc0*/  LDL R65, [R1+0xd48] ;  /* 0x000d480001417983 */ /* 0x001ee20000100800 */
[----:B------:R-:W-:-:S03]  /*edd0*/  @!P0 LOP3.LUT R62, R63, R62, RZ, 0x3c, !PT ;  /* 0x0000003e3f3e8212 */ /* 0x000fc600078e3cff */
[----:B------:R-:W2:Y:S01]  /*ede0*/  LDL.LU.64 R72, [R1+0x16d0] ;  /* 0x0016d00001487983 */ /* 0x000ea20000300a00 */
[----:B------:R-:W-:-:S03]  /*edf0*/  @!P3 LOP3.LUT R79, R79, R78, RZ, 0x3c, !PT ;  /* 0x0000004e4f4fb212 */ /* 0x000fc600078e3cff */
[----:B------:R-:W2:Y:S01]  /*ee00*/  LDL.LU.64 R74, [R1+0x16c8] ;  /* 0x0016c800014a7983 */ /* 0x000ea20000300a00 */
[----:B------:R-:W-:-:S03]  /*ee10*/  @!P0 LOP3.LUT R63, R63, R62, RZ, 0x3c, !PT ;  /* 0x0000003e3f3f8212 */ /* 0x000fc600078e3cff */
[----:B------:R-:W2:Y:S04]  /*ee20*/  @!P3 LDG.E.U8 R60, desc[UR18][R78.64] ;  /* 0x000000124e3cb981 */ /* 0x000ea8000c1e1100 */
[----:B------:R-:W3:Y:S04]  /*ee30*/  @!P0 LDG.E.U8 R61, desc[UR18][R62.64] ;  /* 0x000000123e3d8981 */ /* 0x000ee8000c1e1100 */
[----:B----4-:R0:W-:Y:S04]  /*ee40*/  STL [R1+0x420], R76 ;  /* 0x0004204c01007387 */ /* 0x0101e80000100800 */
[----:B0-----:R-:W4:Y:S04]  /*ee50*/  LDL R76, [R1+0xd7c] ;  /* 0x000d7c00014c7983 */ /* 0x001f280000100800 */
[----:B------:R0:W-:Y:S01]  /*ee60*/  STL [R1+0x43c], R77 ;  /* 0x00043c4d01007387 */ /* 0x0001e20000100800 */
[----:B------:R-:W-:-:S03]  /*ee70*/  VIADD R37, R34, 0xffffff93 ;  /* 0xffffff9322257836 */ /* 0x000fc60000000000 */
[----:B------:R-:W4:Y:S01]  /*ee80*/  LDL R62, [R1+0xdb4] ;  /* 0x000db400013e7983 */ /* 0x000f220000100800 */
[----:B------:R-:W-:-:S03]  /*ee90*/  PRMT R59, RZ, 0x7610, R59 ;  /* 0x00007610ff3b7816 */ /* 0x000fc6000000003b */
[----:B------:R-:W4:Y:S04]  /*eea0*/  LDL R63, [R1+0xdb8] ;  /* 0x000db800013f7983 */ /* 0x000f280000100800 */
[----:B0-----:R-:W4:Y:S01]  /*eeb0*/  LDL R77, [R1+0xd80] ;  /* 0x000d8000014d7983 */ /* 0x001f220000100800 */
[----:B------:R-:W-:Y:S01]  /*eec0*/  ISETP.GE.U32.AND P1, PT, R37, 0x7fffff14, PT ;  /* 0x7fffff142500780c */ /* 0x000fe20003f26070 */
[----:B------:R-:W-:Y:S02]  /*eed0*/  VIADD R37, R34, 0xffffff8b ;  /* 0xffffff8b22257836 */ /* 0x000fe40000000000 */
[----:B------:R-:W4:Y:S03]  /*eee0*/  LDL R78, [R1+0x1f4] ;  /* 0x0001f400014e7983 */ /* 0x000f260000100800 */
[----:B------:R-:W-:Y:S01]  /*eef0*/  ISETP.GE.U32.AND P4, PT, R37, 0x7fffff0c, PT ;  /* 0x7fffff0c2500780c */ /* 0x000fe20003f86070 */
[----:B------:R-:W4:Y:S01]  /*ef00*/  LDL R79, [R1+0x1f8] ;  /* 0x0001f800014f7983 */ /* 0x000f220000100800 */
[----:B------:R-:W-:-:S03]  /*ef10*/  PRMT R46, RZ, 0x7610, R46 ;  /* 0x00007610ff2e7816 */ /* 0x000fc6000000002e */
[----:B--2---:R0:W-:Y:S04]  /*ef20*/  STL [R1+0x418], R60 ;  /* 0x0004183c01007387 */ /* 0x0041e80000100800 */
[----:B---3--:R1:W-:Y:S01]  /*ef30*/  STL [R1+0x41c], R61 ;  /* 0x00041c3d01007387 */ /* 0x0083e20000100800 */
[----:B0-----:R-:W-:Y:S02]  /*ef40*/  @!P1 IMAD.MOV.U32 R60, RZ, RZ, R65 ;  /* 0x000000ffff3c9224 */ /* 0x001fe400078e0041 */
[----:B------:R-:W-:Y:S01]  /*ef50*/  VIADD R37, R34, 0xffffff83 ;  /* 0xffffff8322257836 */ /* 0x000fe20000000000 */
[----:B------:R-:W2:Y:S01]  /*ef60*/  LDL R65, [R1+0x238] ;  /* 0x0002380001417983 */ /* 0x000ea20000100800 */
[----:B-1----:R-:W-:Y:S01]  /*ef70*/  @!P1 IMAD.MOV.U32 R61, RZ, RZ, R64 ;  /* 0x000000ffff3d9224 */ /* 0x002fe200078e0040 */
[----:B----4-:R-:W-:-:S04]  /*ef80*/  @!P4 LOP3.LUT R77, R77, R76, RZ, 0x3c, !PT ;  /* 0x0000004c4d4dc212 */ /* 0x010fc800078e3cff */
[----:B------:R-:W3:Y:S01]  /*ef90*/  @!P1 LDG.E.U8 R59, desc[UR18][R60.64] ;  /* 0x000000123c3b9981 */ /* 0x000ee2000c1e1100 */
[----:B------:R-:W-:-:S03]  /*efa0*/  @!P4 LOP3.LUT R76, R77, R76, RZ, 0x3c, !PT ;  /* 0x0000004c4d4cc212 */ /* 0x000fc600078e3cff */
[----:B------:R-:W2:Y:S01]  /*efb0*/  LDL R64, [R1+0x234] ;  /* 0x0002340001407983 */ /* 0x000ea20000100800 */
[----:B------:R-:W-:-:S03]  /*efc0*/  @!P4 LOP3.LUT R77, R77, R76, RZ, 0x3c, !PT ;  /* 0x0000004c4d4dc212 */ /* 0x000fc600078e3cff */
[----:B------:R-:W4:Y:S04]  /*efd0*/  LDL R60, [R1+0xa94] ;  /* 0x000a9400013c7983 */ /* 0x000f280000100800 */
[----:B------:R-:W4:Y:S04]  /*efe0*/  LDL R61, [R1+0xa98] ;  /* 0x000a9800013d7983 */ /* 0x000f280000100800 */
[----:B------:R-:W2:Y:S01]  /*eff0*/  @!P4 LDG.E.U8 R46, desc[UR18][R76.64] ;  /* 0x000000124c2ec981 */ /* 0x000ea2000c1e1100 */
[----:B------:R-:W-:Y:S01]  /*f000*/  ISETP.GE.U32.AND P6, PT, R37, 0x7fffff04, PT ;  /* 0x7fffff042500780c */ /* 0x000fe20003fc6070 */
[----:B------:R-:W-:-:S05]  /*f010*/  VIADD R37, R34, 0xfffffffa ;  /* 0xfffffffa22257836 */ /* 0x000fca0000000000 */
[----:B------:R-:W-:Y:S01]  /*f020*/  ISETP.GE.U32.AND P5, PT, R37, 0x7fffff7b, PT ;  /* 0x7fffff7b2500780c */ /* 0x000fe20003fa6070 */
[C---:B------:R-:W-:Y:S01]  /*f030*/  VIADD R37, R34.reuse, 0xfffffff2 ;  /* 0xfffffff222257836 */ /* 0x040fe20000000000 */
[----:B------:R-:W-:Y:S01]  /*f040*/  PRMT R47, RZ, 0x7610, R47 ;  /* 0x00007610ff2f7816 */ /* 0x000fe2000000002f */
[----:B------:R-:W2:Y:S03]  /*f050*/  LDL.LU.64 R76, [R1+0x16c0] ;  /* 0x0016c000014c7983 */ /* 0x000ea60000300a00 */
[----:B------:R-:W-:Y:S01]  /*f060*/  ISETP.GE.U32.AND P0, PT, R37, 0x7fffff73, PT ;  /* 0x7fffff732500780c */ /* 0x000fe20003f06070 */
[----:B------:R-:W-:Y:S01]  /*f070*/  VIADD R37, R34, 0xffffffea ;  /* 0xffffffea22257836 */ /* 0x000fe20000000000 */
[----:B------:R-:W-:-:S04]  /*f080*/  @!P6 LOP3.LUT R63, R63, R62, RZ, 0x3c, !PT ;  /* 0x0000003e3f3fe212 */ /* 0x000fc800078e3cff */
[----:B------:R-:W-:Y:S02]  /*f090*/  ISETP.GE.U32.AND P3, PT, R37, 0x7fffff6b, PT ;  /* 0x7fffff6b2500780c */ /* 0x000fe40003f66070 */
[----:B------:R-:W-:Y:S02]  /*f0a0*/  @!P6 LOP3.LUT R62, R63, R62, RZ, 0x3c, !PT ;  /* 0x0000003e3f3ee212 */ /* 0x000fe400078e3cff */
[----:B------:R-:W-:Y:S02]  /*f0b0*/  @!P5 LOP3.LUT R79, R79, R78, RZ, 0x3c, !PT ;  /* 0x0000004e4f4fd212 */ /* 0x000fe400078e3cff */
[----:B------:R-:W-:Y:S02]  /*f0c0*/  @!P6 LOP3.LUT R63, R63, R62, RZ, 0x3c, !PT ;  /* 0x0000003e3f3fe212 */ /* 0x000fe400078e3cff */
[C---:B------:R-:W-:Y:S02]  /*f0d0*/  @!P5 LOP3.LUT R78, R79.reuse, R78, RZ, 0x3c, !PT ;  /* 0x0000004e4f4ed212 */ /* 0x040fe400078e3cff */
[----:B------:R-:W-:Y:S01]  /*f0e0*/  PRMT R45, RZ, 0x7610, R45 ;  /* 0x00007610ff2d7816 */ /* 0x000fe2000000002d */
[----:B------:R-:W2:Y:S01]  /*f0f0*/  @!P6 LDG.E.U8 R47, desc[UR18][R62.64] ;  /* 0x000000123e2fe981 */ /* 0x000ea2000c1e1100 */
[----:B------:R-:W-:-:S02]  /*f100*/  @!P5 LOP3.LUT R79, R79, R78, RZ, 0x3c, !PT ;  /* 0x0000004e4f4fd212 */ /* 0x000fc400078e3cff */
[----:B------:R-:W-:-:S03]  /*f110*/  PRMT R58, RZ, 0x7610, R58 ;  /* 0x00007610ff3a7816 */ /* 0x000fc6000000003a */
[----:B------:R-:W2:Y:S04]  /*f120*/  @!P5 LDG.E.U8 R45, desc[UR18][R78.64] ;  /* 0x000000124e2dd981 */ /* 0x000ea8000c1e1100 */
[----:B---3--:R0:W-:Y:S04]  /*f130*/  STL [R1+0x414], R59 ;  /* 0x0004143b01007387 */ /* 0x0081e80000100800 */
[----:B0-----:R-:W3:Y:S01]  /*f140*/  LDL R59, [R1+0xad4] ;  /* 0x000ad400013b7983 */ /* 0x001ee20000100800 */
[----:B----4-:R-:W-:-:S03]  /*f150*/  @!P3 LOP3.LUT R61, R61, R60, RZ, 0x3c, !PT ;  /* 0x0000003c3d3db212 */ /* 0x010fc600078e3cff */
[----:B--2---:R0:W-:Y:S01]  /*f160*/  STL [R1+0x410], R46 ;  /* 0x0004102e01007387 */ /* 0x0041e20000100800 */
[----:B------:R-:W-:-:S03]  /*f170*/  @!P3 LOP3.LUT R60, R61, R60, RZ, 0x3c, !PT ;  /* 0x0000003c3d3cb212 */ /* 0x000fc600078e3cff */
[----:B------:R-:W2:Y:S04]  /*f180*/  LDL R62, [R1+0xb14] ;  /* 0x000b1400013e7983 */ /* 0x000ea80000100800 */
[----:B------:R-:W2:Y:S01]  /*f190*/  LDL R63, [R1+0xb18] ;  /* 0x000b1800013f7983 */ /* 0x000ea20000100800 */
[----:B------:R-:W-:-:S03]  /*f1a0*/  @!P3 LOP3.LUT R61, R61, R60, RZ, 0x3c, !PT ;  /* 0x0000003c3d3db212 */ /* 0x000fc600078e3cff */
[----:B0-----:R-:W4:Y:S04]  /*f1b0*/  LDL R46, [R1+0xad8] ;  /* 0x000ad800012e7983 */ /* 0x001f280000100800 */
[----:B------:R-:W3:Y:S01]  /*f1c0*/  @!P3 LDG.E.U8 R58, desc[UR18][R60.64] ;  /* 0x000000123c3ab981 */ /* 0x000ee2000c1e1100 */
[C---:B------:R-:W-:Y:S01]  /*f1d0*/  VIADD R37, R34.reuse, 0xffffffe2 ;  /* 0xffffffe222257836 */ /* 0x040fe20000000000 */
[----:B------:R-:W-:Y:S02]  /*f1e0*/  @!P0 LOP3.LUT R65, R65, R64, RZ, 0x3c, !PT ;  /* 0x0000004041418212 */ /* 0x000fe400078e3cff */
[----:B------:R-:W-:Y:S01]  /*f1f0*/  PRMT R85, RZ, 0x7610, R85 ;  /* 0x00007610ff557816 */ /* 0x000fe20000000055 */
[----:B------:R-:W4:Y:S01]  /*f200*/  LDL.LU.64 R78, [R1+0x16b8] ;  /* 0x0016b800014e7983 */ /* 0x000f220000300a00 */
[----:B------:R-:W-:Y:S01]  /*f210*/  ISETP.GE.U32.AND P1, PT, R37, 0x7fffff63, PT ;  /* 0x7fffff632500780c */ /* 0x000fe20003f26070 */
[----:B------:R-:W-:-:S05]  /*f220*/  VIADD R37, R34, 0xffffffda ;  /* 0xffffffda22257836 */ /* 0x000fca0000000000 */
[----:B------:R-:W-:Y:S02]  /*f230*/  ISETP.GE.U32.AND P4, PT, R37, 0x7fffff5b, PT ;  /* 0x7fffff5b2500780c */ /* 0x000fe40003f86070 */
[C---:B------:R-:W-:Y:S01]  /*f240*/  @!P0 LOP3.LUT R64, R65.reuse, R64, RZ, 0x3c, !PT ;  /* 0x0000004041408212 */ /* 0x040fe200078e3cff */
[----:B------:R0:W-:Y:S03]  /*f250*/  STL [R1+0x40c], R47 ;  /* 0x00040c2f01007387 */ /* 0x0001e60000100800 */
[----:B------:R-:W-:Y:S02]  /*f260*/  @!P0 LOP3.LUT R65, R65, R64, RZ, 0x3c, !PT ;  /* 0x0000004041418212 */ /* 0x000fe400078e3cff */
[----:B------:R-:W-:-:S03]  /*f270*/  PRMT R42, RZ, 0x7610, R42 ;  /* 0x00007610ff2a7816 */ /* 0x000fc6000000002a */
[----:B------:R-:W4:Y:S04]  /*f280*/  @!P0 LDG.E.U8 R85, desc[UR18][R64.64] ;  /* 0x0000001240558981 */ /* 0x000f28000c1e1100 */
[----:B0-----:R-:W4:Y:S04]  /*f290*/  LDL R47, [R1+0xb54] ;  /* 0x000b5400012f7983 */ /* 0x001f280000100800 */
[----:B------:R0:W-:Y:S01]  /*f2a0*/  STL [R1+0x408], R45 ;  /* 0x0004082d01007387 */ /* 0x0001e20000100800 */
[----:B------:R-:W-:-:S03]  /*f2b0*/  PRMT R43, RZ, 0x7610, R43 ;  /* 0x00007610ff2b7816 */ /* 0x000fc6000000002b */
[----:B0-----:R-:W4:Y:S04]  /*f2c0*/  LDL R45, [R1+0xb58] ;  /* 0x000b5800012d7983 */ /* 0x001f280000100800 */
[----:B------:R-:W4:Y:S04]  /*f2d0*/  LDL.LU.64 R64, [R1+0x16b0] ;  /* 0x0016b00001407983 */ /* 0x000f280000300a00 */
[----:B------:R-:W4:Y:S04]  /*f2e0*/  LDL R60, [R1+0xb94] ;  /* 0x000b9400013c7983 */ /* 0x000f280000100800 */
[----:B------:R-:W4:Y:S01]  /*f2f0*/  LDL R61, [R1+0xb98] ;  /* 0x000b9800013d7983 */ /* 0x000f220000100800 */
[----:B--2---:R-:W-:-:S04]  /*f300*/  @!P4 LOP3.LUT R63, R63, R62, RZ, 0x3c, !PT ;  /* 0x0000003e3f3fc212 */ /* 0x004fc800078e3cff */
[----:B------:R-:W-:-:S04]  /*f310*/  @!P4 LOP3.LUT R62, R63, R62, RZ, 0x3c, !PT ;  /* 0x0000003e3f3ec212 */ /* 0x000fc800078e3cff */
[----:B------:R-:W-:Y:S01]  /*f320*/  @!P4 LOP3.LUT R63, R63, R62, RZ, 0x3c, !PT ;  /* 0x0000003e3f3fc212 */ /* 0x000fe200078e3cff */
[----:B---3--:R4:W-:Y:S04]  /*f330*/  STL [R1+0x400], R58 ;  /* 0x0004003a01007387 */ /* 0x0089e80000100800 */
[----:B------:R-:W2:Y:S01]  /*f340*/  @!P4 LDG.E.U8 R42, desc[UR18][R62.64] ;  /* 0x000000123e2ac981 */ /* 0x000ea2000c1e1100 */
[----:B----4-:R-:W-:-:S05]  /*f350*/  @!P1 IMAD.MOV.U32 R58, RZ, RZ, R46 ;  /* 0x000000ffff3a9224 */ /* 0x010fca00078e002e */
[----:B------:R-:W3:Y:S01]  /*f360*/  @!P1 LDG.E.U8 R43, desc[UR18][R58.64] ;  /* 0x000000123a2b9981 */ /* 0x000ee2000c1e1100 */
[----:B------:R-:W-:-:S03]  /*f370*/  VIADD R37, R34, 0xffffffd2 ;  /* 0xffffffd222257836 */ /* 0x000fc60000000000 */
[----:B------:R-:W4:Y:S04]  /*f380*/  LDL R58, [R1+0xbd4] ;  /* 0x000bd400013a7983 */ /* 0x000f280000100800 */
[----:B------:R-:W4:Y:S04]  /*f390*/  LDL R59, [R1+0xbd8] ;  /* 0x000bd800013b7983 */ /* 0x000f280000100800 */
[----:B------:R-:W4:Y:S01]  /*f3a0*/  LDL.LU.64 R62, [R1+0x16a8] ;  /* 0x0016a800013e7983 */ /* 0x000f220000300a00 */
[----:B------:R-:W-:Y:S02]  /*f3b0*/  ISETP.GE.U32.AND P6, PT, R37, 0x7fffff53, PT ;  /* 0x7fffff532500780c */ /* 0x000fe40003fc6070 */
[----:B------:R-:W-:-:S11]  /*f3c0*/  PRMT R44, RZ, 0x7610, R44 ;  /* 0x00007610ff2c7816 */ /* 0x000fd6000000002c */
[----:B------:R-:W-:-:S05]  /*f3d0*/  @!P6 IMAD.MOV.U32 R46, RZ, RZ, R45 ;  /* 0x000000ffff2ee224 */ /* 0x000fca00078e002d */
[----:B------:R-:W4:Y:S04]  /*f3e0*/  @!P6 LDG.E.U8 R44, desc[UR18][R46.64] ;  /* 0x000000122e2ce981 */ /* 0x000f28000c1e1100 */
[----:B--2---:R0:W-:Y:S04]  /*f3f0*/  STL [R1+0x3e0], R42 ;  /* 0x0003e02a01007387 */ /* 0x0041e80000100800 */
[----:B0-----:R-:W2:Y:S04]  /*f400*/  LDL R42, [R1+0xc14] ;  /* 0x000c1400012a7983 */ /* 0x001ea80000100800 */
[----:B---3--:R0:W-:Y:S04]  /*f410*/  STL [R1+0x3fc], R43 ;  /* 0x0003fc2b01007387 */ /* 0x0081e80000100800 */
[----:B0-----:R-:W2:Y:S01]  /*f420*/  LDL R43, [R1+0xc18] ;  /* 0x000c1800012b7983 */ /* 0x001ea20000100800 */
        /* <DEDUP_REMOVED lines=8> */
[----:B----4-:R-:W-:Y:S02]  /*f4b0*/  @!P0 LOP3.LUT R59, R59, R58, RZ, 0x3c, !PT ;  /* 0x0000003a3b3b8212 */ /* 0x010fe400078e3cff */
[----:B------:R-:W-:Y:S02]  /*f4c0*/  PRMT R51, RZ, 0x7610, R51 ;  /* 0x00007610ff337816 */ /* 0x000fe40000000033 */
[----:B------:R-:W-:Y:S02]  /*f4d0*/  @!P5 LOP3.LUT R61, R61, R60, RZ, 0x3c, !PT ;  /* 0x0000003c3d3dd212 */ /* 0x000fe400078e3cff */
[C---:B------:R-:W-:Y:S02]  /*f4e0*/  @!P0 LOP3.LUT R58, R59.reuse, R58, RZ, 0x3c, !PT ;  /* 0x0000003a3b3a8212 */ /* 0x040fe400078e3cff */
[----:B------:R-:W-:Y:S01]  /*f4f0*/  PRMT R55, RZ, 0x7610, R55 ;  /* 0x00007610ff377816 */ /* 0x000fe20000000037 */
[----:B------:R-:W3:Y:S01]  /*f500*/  @!P5 LDG.E.U8 R51, desc[UR18][R60.64] ;  /* 0x000000123c33d981 */ /* 0x000ee2000c1e1100 */
[----:B------:R-:W-:-:S02]  /*f510*/  @!P0 LOP3.LUT R59, R59, R58, RZ, 0x3c, !PT ;  /* 0x0000003a3b3b8212 */ /* 0x000fc400078e3cff */
[----:B------:R-:W-:-:S03]  /*f520*/  PRMT R53, RZ, 0x7610, R53 ;  /* 0x00007610ff357816 */ /* 0x000fc60000000035 */
[----:B------:R-:W4:Y:S04]  /*f530*/  @!P0 LDG.E.U8 R55, desc[UR18][R58.64] ;  /* 0x000000123a378981 */ /* 0x000f28000c1e1100 */
[----:B------:R-:W-:Y:S04]  /*f540*/  STL [R1+0x404], R85 ;  /* 0x0004045501007387 */ /* 0x000fe80000100800 */
[----:B------:R0:W-:Y:S04]  /*f550*/  STL [R1+0x3dc], R44 ;  /* 0x0003dc2c01007387 */ /* 0x0001e80000100800 */
[----:B------:R-:W4:Y:S04]  /*f560*/  LDL R46, [R1+0xc94] ;  /* 0x000c9400012e7983 */ /* 0x000f280000100800 */
[----:B------:R-:W4:Y:S04]  /*f570*/  LDL R47, [R1+0xc98] ;  /* 0x000c9800012f7983 */ /* 0x000f280000100800 */
[----:B0-----:R-:W4:Y:S04]  /*f580*/  LDL R44, [R1+0xc54] ;  /* 0x000c5400012c7983 */ /* 0x001f280000100800 */
[----:B------:R-:W4:Y:S01]  /*f590*/  LDL R45, [R1+0xc58] ;  /* 0x000c5800012d7983 */ /* 0x000f220000100800 */
[----:B------:R-:W-:-:S03]  /*f5a0*/  VIADD R37, R34, 0xffffffb2 ;  /* 0xffffffb222257836 */ /* 0x000fc60000000000 */
[----:B------:R-:W4:Y:S01]  /*f5b0*/  LDL R61, [R1+0xcd4] ;  /* 0x000cd400013d7983 */ /* 0x000f220000100800 */
[----:B--2---:R-:W-:-:S04]  /*f5c0*/  @!P3 LOP3.LUT R43, R43, R42, RZ, 0x3c, !PT ;  /* 0x0000002a2b2bb212 */ /* 0x004fc800078e3cff */
[----:B------:R-:W-:-:S04]  /*f5d0*/  @!P3 LOP3.LUT R42, R43, R42, RZ, 0x3c, !PT ;  /* 0x0000002a2b2ab212 */ /* 0x000fc800078e3cff */
[----:B------:R-:W-:-:S05]  /*f5e0*/  @!P3 LOP3.LUT R43, R43, R42, RZ, 0x3c, !PT ;  /* 0x0000002a2b2bb212 */ /* 0x000fca00078e3cff */
[----:B------:R-:W2:Y:S01]  /*f5f0*/  @!P3 LDG.E.U8 R53, desc[UR18][R42.64] ;  /* 0x000000122a35b981 */ /* 0x000ea2000c1e1100 */
[----:B------:R-:W-:Y:S01]  /*f600*/  ISETP.GE.U32.AND P1, PT, R37, 0x7fffff33, PT ;  /* 0x7fffff332500780c */ /* 0x000fe20003f26070 */
[----:B------:R-:W-:-:S05]  /*f610*/  VIADD R37, R34, 0xffffffaa ;  /* 0xffffffaa22257836 */ /* 0x000fca0000000000 */
[----:B------:R-:W-:Y:S01]  /*f620*/  ISETP.GE.U32.AND P4, PT, R37, 0x7fffff2b, PT ;  /* 0x7fffff2b2500780c */ /* 0x000fe20003f86070 */
[----:B---3--:R0:W-:Y:S04]  /*f630*/  STL [R1+0x3d8], R51 ;  /* 0x0003d83301007387 */ /* 0x0081e80000100800 */
[----:B------:R-:W3:Y:S04]  /*f640*/  LDL R58, [R1+0xd14] ;  /* 0x000d1400013a7983 */ /* 0x000ee80000100800 */
[----:B------:R-:W3:Y:S04]  /*f650*/  LDL R59, [R1+0xd18] ;  /* 0x000d1800013b7983 */ /* 0x000ee80000100800 */
[----:B0-----:R-:W3:Y:S04]  /*f660*/  LDL R51, [R1+0xcd8] ;  /* 0x000cd80001337983 */ /* 0x001ee80000100800 */
[----:B------:R-:W3:Y:S04]  /*f670*/  LDL.LU.64 R42, [R1+0x16a0] ;  /* 0x0016a000012a7983 */ /* 0x000ee80000300a00 */
[----:B----4-:R0:W-:Y:S04]  /*f680*/  STL [R1+0x3d4], R55 ;  /* 0x0003d43701007387 */ /* 0x0101e80000100800 */
[----:B0-----:R-:W4:Y:S01]  /*f690*/  LDL R55, [R1+0xd4c] ;  /* 0x000d4c0001377983 */ /* 0x001f220000100800 */
[----:B------:R-:W-:-:S02]  /*f6a0*/  @!P4 LOP3.LUT R47, R47, R46, RZ, 0x3c, !PT ;  /* 0x0000002e2f2fc212 */ /* 0x000fc400078e3cff */
[----:B------:R-:W-:Y:S02]  /*f6b0*/  @!P1 LOP3.LUT R45, R45, R44, RZ, 0x3c, !PT ;  /* 0x0000002c2d2d9212 */ /* 0x000fe400078e3cff */
[----:B------:R-:W-:Y:S02]  /*f6c0*/  @!P4 LOP3.LUT R46, R47, R46, RZ, 0x3c, !PT ;  /* 0x0000002e2f2ec212 */ /* 0x000fe400078e3cff */
[----:B------:R-:W-:Y:S02]  /*f6d0*/  @!P1 LOP3.LUT R44, R45, R44, RZ, 0x3c, !PT ;  /* 0x0000002c2d2c9212 */ /* 0x000fe400078e3cff */
[----:B------:R-:W-:Y:S02]  /*f6e0*/  PRMT R48, RZ, 0x7610, R48 ;  /* 0x00007610ff307816 */ /* 0x000fe40000000030 */
[----:B------:R-:W-:Y:S02]  /*f6f0*/  @!P4 LOP3.LUT R47, R47, R46, RZ, 0x3c, !PT ;  /* 0x0000002e2f2fc212 */ /* 0x000fe400078e3cff */
[----:B------:R-:W-:-:S02]  /*f700*/  PRMT R49, RZ, 0x7610, R49 ;  /* 0x00007610ff317816 */ /* 0x000fc40000000031 */
[----:B------:R-:W-:Y:S01]  /*f710*/  @!P1 LOP3.LUT R45, R45, R44, RZ, 0x3c, !PT ;  /* 0x0000002c2d2d9212 */ /* 0x000fe200078e3cff */
[----:B------:R-:W4:Y:S04]  /*f720*/  @!P4 LDG.E.U8 R48, desc[UR18][R46.64] ;  /* 0x000000122e30c981 */ /* 0x000f28000c1e1100 */
[----:B------:R-:W4:Y:S04]  /*f730*/  @!P1 LDG.E.U8 R49, desc[UR18][R44.64] ;  /* 0x000000122c319981 */ /* 0x000f28000c1e1100 */
[----:B--2---:R0:W-:Y:S04]  /*f740*/  STL [R1+0x3d0], R53 ;  /* 0x0003d03501007387 */ /* 0x0041e80000100800 */
[----:B0-----:R-:W2:Y:S01]  /*f750*/  LDL R53, [R1+0xd50] ;  /* 0x000d500001357983 */ /* 0x001ea20000100800 */
[----:B------:R-:W-:Y:S01]  /*f760*/  VIADD R37, R34, 0xffffffa2 ;  /* 0xffffffa222257836 */ /* 0x000fe20000000000 */
[----:B------:R-:W-:-:S02]  /*f770*/  PRMT R50, RZ, 0x7610, R50 ;  /* 0x00007610ff327816 */ /* 0x000fc40000000032 */
[----:B------:R-:W-:Y:S01]  /*f780*/  PRMT R52, RZ, 0x7610, R52 ;  /* 0x00007610ff347816 */ /* 0x000fe20000000034 */
[----:B------:R-:W2:Y:S01]  /*f790*/  LDL.LU.64 R44, [R1+0x1698] ;  /* 0x00169800012c7983 */ /* 0x000ea20000300a00 */
[----:B------:R-:W-:Y:S01]  /*f7a0*/  ISETP.GE.U32.AND P6, PT, R37, 0x7fffff23, PT ;  /* 0x7fffff232500780c */ /* 0x000fe20003fc6070 */
[C---:B------:R-:W-:Y:S02]  /*f7b0*/  VIADD R37, R34.reuse, 0xffffff9a ;  /* 0xffffff9a22257836 */ /* 0x040fe40000000000 */
[----:B------:R-:W2:Y:S03]  /*f7c0*/  LDL.LU.64 R46, [R1+0x1690] ;  /* 0x00169000012e7983 */ /* 0x000ea60000300a00 */
[----:B------:R-:W-:Y:S01]  /*f7d0*/  ISETP.GE.U32.AND P5, PT, R37, 0x7fffff1b, PT ;  /* 0x7fffff1b2500780c */ /* 0x000fe20003fa6070 */
[----:B------:R-:W-:-:S05]  /*f7e0*/  VIADD R37, R34, 0xffffff92 ;  /* 0xffffff9222257836 */ /* 0x000fca0000000000 */
[----:B------:R-:W-:Y:S01]  /*f7f0*/  ISETP.GE.U32.AND P0, PT, R37, 0x7fffff13, PT ;  /* 0x7fffff132500780c */ /* 0x000fe20003f06070 */
[----:B---3--:R-:W-:-:S05]  /*f800*/  @!P6 IMAD.MOV.U32 R60, RZ, RZ, R51 ;  /* 0x000000ffff3ce224 */ /* 0x008fca00078e0033 */
[----:B------:R4:W3:Y:S07]  /*f810*/  @!P6 LDG.E.U8 R50, desc[UR18][R60.64] ;  /* 0x000000123c32e981 */ /* 0x0008ee000c1e1100 */
[----:B----4-:R-:W-:Y:S01]  /*f820*/  @!P0 IMAD.MOV.U32 R61, RZ, RZ, R55 ;  /* 0x000000ffff3d8224 */ /* 0x010fe200078e0037 */
[----:B------:R0:W-:Y:S04]  /*f830*/  STL [R1+0x3c8], R48 ;  /* 0x0003c83001007387 */ /* 0x0001e80000100800 */
[----:B0-----:R-:W4:Y:S04]  /*f840*/  LDL R48, [R1+0xd84] ;  /* 0x000d840001307983 */ /* 0x001f280000100800 */
[----:B------:R0:W-:Y:S04]  /*f850*/  STL [R1+0x3cc], R49 ;  /* 0x0003cc3101007387 */ /* 0x0001e80000100800 */
[----:B0-----:R-:W4:Y:S01]  /*f860*/  LDL R49, [R1+0xd88] ;  /* 0x000d880001317983 */ /* 0x001f220000100800 */
[----:B--2---:R-:W-:-:S05]  /*f870*/  @!P0 IMAD.MOV.U32 R60, RZ, RZ, R53 ;  /* 0x000000ffff3c8224 */ /* 0x004fca00078e0035 */
[----:B------:R-:W2:Y:S01]  /*f880*/  @!P0 LDG.E.U8 R52, desc[UR18][R60.64] ;  /* 0x000000123c348981 */ /* 0x000ea2000c1e1100 */
[----:B------:R-:W-:-:S04]  /*f890*/  @!P5 LOP3.LUT R59, R59, R58, RZ, 0x3c, !PT ;  /* 0x0000003a3b3bd212 */ /* 0x000fc800078e3cff */
[C---:B------:R-:W-:Y:S02]  /*f8a0*/  @!P5 LOP3.LUT R58, R59.reuse, R58, RZ, 0x3c, !PT ;  /* 0x0000003a3b3ad212 */ /* 0x040fe400078e3cff */
[----:B------:R-:W-:Y:S02]  /*f8b0*/  PRMT R57, RZ, 0x7610, R57 ;  /* 0x00007610ff397816 */ /* 0x000fe40000000039 */
[----:B------:R-:W-:Y:S01]  /*f8c0*/  @!P5 LOP3.LUT R59, R59, R58, RZ, 0x3c, !PT ;  /* 0x0000003a3b3bd212 */ /* 0x000fe200078e3cff */
[----:B------:R-:W-:-:S04]  /*f8d0*/  VIADD R37, R34, 0xffffff8a ;  /* 0xffffff8a22257836 */ /* 0x000fc80000000000 */
[----:B------:R0:W2:Y:S04]  /*f8e0*/  @!P5 LDG.E.U8 R57, desc[UR18][R58.64] ;  /* 0x000000123a39d981 */ /* 0x0000a8000c1e1100 */
[----:B---3--:R1:W-:Y:S04]  /*f8f0*/  STL [R1+0x3c4], R50 ;  /* 0x0003c43201007387 */ /* 0x0083e80000100800 */
[----:B------:R-:W3:Y:S04]  /*f900*/  LDL R51, [R1+0xdc0] ;  /* 0x000dc00001337983 */ /* 0x000ee80000100800 */
[----:B------:R-:W0:Y:S04]  /*f910*/  LDL R58, [R1+0x1fc] ;  /* 0x0001fc00013a7983 */ /* 0x000e280000100800 */
[----:B-1----:R-:W3:Y:S04]  /*f920*/  LDL R50, [R1+0xdbc] ;  /* 0x000dbc0001327983 */ /* 0x002ee80000100800 */
[----:B------:R-:W0:Y:S01]  /*f930*/  LDL R59, [R1+0x200] ;  /* 0x00020000013b7983 */ /* 0x000e220000100800 */
[----:B------:R-:W-:-:S02]  /*f940*/  ISETP.GE.U32.AND P3, PT, R37, 0x7fffff0b, PT ;  /* 0x7fffff0b2500780c */ /* 0x000fc40003f66070 */
[----:B------:R-:W-:-:S11]  /*f950*/  PRMT R54, RZ, 0x7610, R54 ;  /* 0x00007610ff367816 */ /* 0x000fd60000000036 */
[----:B----4-:R-:W-:-:S04]  /*f960*/  @!P3 LOP3.LUT R49, R49, R48, RZ, 0x3c, !PT ;  /* 0x000000303131b212 */ /* 0x010fc800078e3cff */
[----:B------:R-:W-:-:S04]  /*f970*/  @!P3 LOP3.LUT R48, R49, R48, RZ, 0x3c, !PT ;  /* 0x000000303130b212 */ /* 0x000fc800078e3cff */
[----:B------:R-:W-:-:S05]  /*f980*/  @!P3 LOP3.LUT R49, R49, R48, RZ, 0x3c, !PT ;  /* 0x000000303131b212 */ /* 0x000fca00078e3cff */
[----:B------:R-:W4:Y:S04]  /*f990*/  @!P3 LDG.E.U8 R54, desc[UR18][R48.64] ;  /* 0x000000123036b981 */ /* 0x000f28000c1e1100 */
[----:B--2---:R1:W-:Y:S04]  /*f9a0*/  STL [R1+0x3bc], R52 ;  /* 0x0003bc3401007387 */ /* 0x0043e80000100800 */
[----:B------:R-:W2:Y:S01]  /*f9b0*/  LDL R53, [R1+0x240] ;  /* 0x0002400001357983 */ /* 0x000ea20000100800 */
[----:B------:R-:W-:Y:S01]  /*f9c0*/  VIADD R37, R34, 0xffffff82 ;  /* 0xffffff8222257836 */ /* 0x000fe20000000000 */
[----:B------:R-:W-:-:S02]  /*f9d0*/  PRMT R56, RZ, 0x7610, R56 ;  /* 0x00007610ff387816 */ /* 0x000fc40000000038 */
[----:B------:R-:W-:Y:S01]  /*f9e0*/  PRMT R40, RZ, 0x7610, R40 ;  /* 0x00007610ff287816 */ /* 0x000fe20000000028 */
[----:B------:R-:W2:Y:S04]  /*f9f0*/  LDL R60, [R1+0xa9c] ;  /* 0x000a9c00013c7983 */ /* 0x000ea80000100800 */
[----:B-1----:R-:W2:Y:S01]  /*fa00*/  LDL R52, [R1+0x23c] ;  /* 0x00023c0001347983 */ /* 0x002ea20000100800 */
[----:B------:R-:W-:Y:S01]  /*fa10*/  ISETP.GE.U32.AND P1, PT, R37, 0x7fffff03, PT ;  /* 0x7fffff032500780c */ /* 0x000fe20003f26070 */
[C---:B------:R-:W-:Y:S01]  /*fa20*/  VIADD R37, R34.reuse, 0xfffffff9 ;  /* 0xfffffff922257836 */ /* 0x040fe20000000000 */
[----:B------:R-:W-:Y:S01]  /*fa30*/  PRMT R41, RZ, 0x7610, R41 ;  /* 0x00007610ff297816 */ /* 0x000fe20000000029 */
[----:B------:R-:W2:Y:S03]  /*fa40*/  LDL R61, [R1+0xaa0] ;  /* 0x000aa000013d7983 */ /* 0x000ea60000100800 */
[----:B------:R-:W-:Y:S01]  /*fa50*/  ISETP.GE.U32.AND P4, PT, R37, 0x7fffff7a, PT ;  /* 0x7fffff7a2500780c */ /* 0x000fe20003f86070 */
[----:B------:R-:W-:Y:S01]  /*fa60*/  VIADD R37, R34, 0xfffffff1 ;  /* 0xfffffff122257836 */ /* 0x000fe20000000000 */
[----:B------:R-:W2:Y:S04]  /*fa70*/  LDL.LU.64 R48, [R1+0x1688] ;  /* 0x0016880001307983 */ /* 0x000ea80000300a00 */
[----:B------:R-:W-:-:S02]  /*fa80*/  ISETP.GE.U32.AND P6, PT, R37, 0x7fffff72, PT ;  /* 0x7fffff722500780c */ /* 0x000fc40003fc6070 */
[----:B---3--:R-:W-:-:S04]  /*fa90*/  @!P1 LOP3.LUT R51, R51, R50, RZ, 0x3c, !PT ;  /* 0x0000003233339212 */ /* 0x008fc800078e3cff */
[----:B------:R-:W-:Y:S02]  /*faa0*/  @!P1 LOP3.LUT R50, R51, R50, RZ, 0x3c, !PT ;  /* 0x0000003233329212 */ /* 0x000fe400078e3cff */
[----:B0-----:R-:W-:Y:S02]  /*fab0*/  @!P4 LOP3.LUT R59, R59, R58, RZ, 0x3c, !PT ;  /* 0x0000003a3b3bc212 */ /* 0x001fe400078e3cff */
[----:B------:R-:W-:Y:S02]  /*fac0*/  @!P1 LOP3.LUT R51, R51, R50, RZ, 0x3c, !PT ;  /* 0x0000003233339212 */ /* 0x000fe400078e3cff */
[----:B------:R-:W-:-:S03]  /*fad0*/  @!P4 LOP3.LUT R58, R59, R58, RZ, 0x3c, !PT ;  /* 0x0000003a3b3ac212 */ /* 0x000fc600078e3cff */
[----:B------:R-:W3:Y:S01]  /*fae0*/  @!P1 LDG.E.U8 R56, desc[UR18][R50.64] ;  /* 0x0000001232389981 */ /* 0x000ee2000c1e1100 */
[----:B------:R-:W-:-:S05]  /*faf0*/  @!P4 LOP3.LUT R59, R59, R58, RZ, 0x3c, !PT ;  /* 0x0000003a3b3bc212 */ /* 0x000fca00078e3cff */
[----:B------:R-:W3:Y:S04]  /*fb00*/  @!P4 LDG.E.U8 R41, desc[UR18][R58.64] ;  /* 0x000000123a29c981 */ /* 0x000ee8000c1e1100 */
[----:B----4-:R0:W-:Y:S04]  /*fb10*/  STL [R1+0x3a0], R54 ;  /* 0x0003a03601007387 */ /* 0x0101e80000100800 */
[----:B------:R-:W4:Y:S04]  /*fb20*/  LDL R55, [R1+0xae0] ;  /* 0x000ae00001377983 */ /* 0x000f280000100800 */
[----:B0-----:R-:W4:Y:S01]  /*fb30*/  LDL R54, [R1+0xadc] ;  /* 0x000adc0001367983 */ /* 0x001f220000100800 */
[----:B------:R-:W-:-:S03]  /*fb40*/  VIADD R37, R34, 0xffffffe9 ;  /* 0xffffffe922257836 */ /* 0x000fc60000000000 */
[----:B------:R-:W4:Y:S01]  /*fb50*/  LDL.LU.64 R50, [R1+0x1680] ;  /* 0x0016800001327983 */ /* 0x000f220000300a00 */
[----:B--2---:R-:W-:-:S04]  /*fb60*/  @!P6 LOP3.LUT R53, R53, R52, RZ, 0x3c, !PT ;  /* 0x000000343535e212 */ /* 0x004fc800078e3cff */
[----:B------:R-:W-:-:S04]  /*fb70*/  @!P6 LOP3.LUT R52, R53, R52, RZ, 0x3c, !PT ;  /* 0x000000343534e212 */ /* 0x000fc800078e3cff */
[----:B------:R-:W-:-:S05]  /*fb80*/  @!P6 LOP3.LUT R53, R53, R52, RZ, 0x3c, !PT ;  /* 0x000000343535e212 */ /* 0x000fca00078e3cff */
[----:B------:R-:W2:Y:S01]  /*fb90*/  @!P6 LDG.E.U8 R40, desc[UR18][R52.64] ;  /* 0x000000123428e981 */ /* 0x000ea2000c1e1100 */
[----:B------:R-:W-:Y:S01]  /*fba0*/  ISETP.GE.U32.AND P5, PT, R37, 0x7fffff6a, PT ;  /* 0x7fffff6a2500780c */ /* 0x000fe20003fa6070 */
[----:B------:R-:W-:Y:S01]  /*fbb0*/  VIADD R37, R34, 0xffffffe1 ;  /* 0xffffffe122257836 */ /* 0x000fe20000000000 */
[----:B------:R-:W-:-:S04]  /*fbc0*/  PRMT R39, RZ, 0x7610, R39 ;  /* 0x00007610ff277816 */ /* 0x000fc80000000027 */
[----:B------:R-:W-:Y:S01]  /*fbd0*/  ISETP.GE.U32.AND P0, PT, R37, 0x7fffff62, PT ;  /* 0x7fffff622500780c */ /* 0x000fe20003f06070 */
[----:B---3--:R0:W-:Y:S04]  /*fbe0*/  STL [R1+0x39c], R56 ;  /* 0x00039c3801007387 */ /* 0x0081e80000100800 */
[----:B------:R1:W-:Y:S04]  /*fbf0*/  STL [R1+0x3c0], R57 ;  /* 0x0003c03901007387 */ /* 0x0003e80000100800 */
[----:B------:R-:W3:Y:S04]  /*fc00*/  LDL R58, [R1+0xb5c] ;  /* 0x000b5c00013a7983 */ /* 0x000ee80000100800 */
[----:B0-----:R-:W3:Y:S04]  /*fc10*/  LDL R56, [R1+0xb1c] ;  /* 0x000b1c0001387983 */ /* 0x001ee80000100800 */
[----:B-1----:R-:W3:Y:S04]  /*fc20*/  LDL R57, [R1+0xb20] ;  /* 0x000b200001397983 */ /* 0x002ee80000100800 */
[----:B------:R-:W3:Y:S04]  /*fc30*/  LDL R59, [R1+0xb60] ;  /* 0x000b6000013b7983 */ /* 0x000ee80000100800 */
[----:B------:R-:W3:Y:S04]  /*fc40*/  LDL.LU.64 R52, [R1+0x1678] ;  /* 0x0016780001347983 */ /* 0x000ee80000300a00 */
[----:B--2---:R0:W-:Y:S04]  /*fc50*/  STL [R1+0x394], R40 ;  /* 0x0003942801007387 */ /* 0x0041e80000100800 */
[----:B------:R1:W-:Y:S01]  /*fc60*/  STL [R1+0x398], R41 ;  /* 0x0003982901007387 */ /* 0x0003e20000100800 */
[----:B0-----:R-:W-:-:S03]  /*fc70*/  @!P5 IMAD.MOV.U32 R40, RZ, RZ, R61 ;  /* 0x000000ffff28d224 */ /* 0x001fc600078e003d */
[----:B------:R-:W2:Y:S01]  /*fc80*/  LDL R61, [R1+0xba0] ;  /* 0x000ba000013d7983 */ /* 0x000ea20000100800 */
[----:B-1----:R-:W-:-:S03]  /*fc90*/  @!P5 IMAD.MOV.U32 R41, RZ, RZ, R60 ;  /* 0x000000ffff29d224 */ /* 0x002fc600078e003c */
[----:B------:R-:W2:Y:S04]  /*fca0*/  LDL R60, [R1+0xb9c] ;  /* 0x000b9c00013c7983 */ /* 0x000ea80000100800 */
[----:B------:R4:W2:Y:S02]  /*fcb0*/  @!P5 LDG.E.U8 R39, desc[UR18][R40.64] ;  /* 0x000000122827d981 */ /* 0x0008a4000c1e1100 */
[----:B----4-:R-:W-:Y:S02]  /*fcc0*/  @!P0 IMAD.MOV.U32 R40, RZ, RZ, R55 ;  /* 0x000000ffff288224 */ /* 0x010fe400078e0037 */
[----:B------:R-:W-:Y:S01]  /*fcd0*/  @!P0 IMAD.MOV.U32 R41, RZ, RZ, R54 ;  /* 0x000000ffff298224 */ /* 0x000fe200078e0036 */
[----:B------:R-:W4:Y:S04]  /*fce0*/  LDL R55, [R1+0xbe0] ;  /* 0x000be00001377983 */ /* 0x000f280000100800 */
[----:B------:R-:W4:Y:S01]  /*fcf0*/  LDL R54, [R1+0xbdc] ;  /* 0x000bdc0001367983 */ /* 0x000f220000100800 */
[----:B------:R-:W-:-:S05]  /*fd00*/  VIADD R37, R34, 0xffffffd9 ;  /* 0xffffffd922257836 */ /* 0x000fca0000000000 */
[----:B------:R-:W-:Y:S01]  /*fd10*/  ISETP.GE.U32.AND P3, PT, R37, 0x7fffff5a, PT ;  /* 0x7fffff5a2500780c */ /* 0x000fe20003f66070 */
[----:B------:R-:W-:-:S05]  /*fd20*/  VIADD R37, R34, 0xffffffd1 ;  /* 0xffffffd122257836 */ /* 0x000fca0000000000 */
[----:B------:R-:W-:Y:S01]  /*fd30*/  ISETP.GE.U32.AND P1, PT, R37, 0x7fffff52, PT ;  /* 0x7fffff522500780c */ /* 0x000fe20003f26070 */
[----:B------:R-:W-:-:S05]  /*fd40*/  VIADD R37, R34, 0xffffffc9 ;  /* 0xffffffc922257836 */ /* 0x000fca0000000000 */
[----:B------:R-:W-:Y:S02]  /*fd50*/  ISETP.GE.U32.AND P4, PT, R37, 0x7fffff4a, PT ;  /* 0x7fffff4a2500780c */ /* 0x000fe40003f86070 */
[----:B------:R-:W-:Y:S01]  /*fd60*/  PRMT R36, RZ, 0x7610, R36 ;  /* 0x00007610ff247816 */ /* 0x000fe20000000024 */
[----:B------:R-:W-:Y:S01]  /*fd70*/  VIADD R37, R34, 0xffffffc1 ;  /* 0xffffffc122257836 */ /* 0x000fe20000000000 */
[----:B------:R-:W-:-:S04]  /*fd80*/  PRMT R35, RZ, 0x7610, R35 ;  /* 0x00007610ff237816 */ /* 0x000fc80000000023 */
[----:B------:R3:W4:Y:S01]  /*fd90*/  @!P0 LDG.E.U8 R36, desc[UR18][R40.64] ;  /* 0x0000001228248981 */ /* 0x000722000c1e1100 */
[----:B------:R-:W-:Y:S02]  /*fda0*/  ISETP.GE.U32.AND P6, PT, R37, 0x7fffff42, PT ;  /* 0x7fffff422500780c */ /* 0x000fe40003fc6070 */
[----:B------:R-:W-:Y:S01]  /*fdb0*/  PRMT R32, RZ, 0x7610, R32 ;  /* 0x00007610ff207816 */ /* 0x000fe20000000020 */
[----:B---3--:R-:W-:Y:S02]  /*fdc0*/  @!P3 IMAD.MOV.U32 R40, RZ, RZ, R57 ;  /* 0x000000ffff28b224 */ /* 0x008fe400078e0039 */
[----:B------:R-:W-:Y:S01]  /*fdd0*/  @!P3 IMAD.MOV.U32 R41, RZ, RZ, R56 ;  /* 0x000000ffff29b224 */ /* 0x000fe200078e0038 */
[----:B------:R-:W-:Y:S01]  /*fde0*/  PRMT R28, RZ, 0x7610, R28 ;  /* 0x00007610ff1c7816 */ /* 0x000fe2000000001c */
[----:B------:R-:W3:Y:S04]  /*fdf0*/  LDL R56, [R1+0xc1c] ;  /* 0x000c1c0001387983 */ /* 0x000ee80000100800 */
[----:B------:R0:W3:Y:S04]  /*fe00*/  @!P3 LDG.E.U8 R35, desc[UR18][R40.64] ;  /* 0x000000122823b981 */ /* 0x0000e8000c1e1100 */
[----:B------:R-:W3:Y:S01]  /*fe10*/  LDL R57, [R1+0xc20] ;  /* 0x000c200001397983 */ /* 0x000ee20000100800 */
[----:B0-----:R-:W-:-:S02]  /*fe20*/  @!P1 IMAD.MOV.U32 R40, RZ, RZ, R59 ;  /* 0x000000ffff289224 */ /* 0x001fc400078e003b */
[----:B------:R-:W-:Y:S01]  /*fe30*/  @!P1 IMAD.MOV.U32 R41, RZ, RZ, R58 ;  /* 0x000000ffff299224 */ /* 0x000fe200078e003a */
[----:B------:R-:W3:Y:S04]  /*fe40*/  LDL R59, [R1+0xca0] ;  /* 0x000ca000013b7983 */ /* 0x000ee80000100800 */
[----:B------:R0:W3:Y:S04]  /*fe50*/  @!P1 LDG.E.U8 R32, desc[UR18][R40.64] ;  /* 0x0000001228209981 */ /* 0x0000e8000c1e1100 */
[----:B------:R-:W3:Y:S04]  /*fe60*/  LDL R58, [R1+0xc9c] ;  /* 0x000c9c00013a7983 */ /* 0x000ee80000100800 */
[----:B------:R-:W0:Y:S04]  /*fe70*/  LDL R40, [R1+0xc5c] ;  /* 0x000c5c0001287983 */ /* 0x000e280000100800 */
[----:B------:R-:W0:Y:S01]  /*fe80*/  LDL R41, [R1+0xc60] ;  /* 0x000c600001297983 */ /* 0x000e220000100800 */
[----:B------:R-:W-:-:S02]  /*fe90*/  PRMT R7, RZ, 0x7610, R7 ;  /* 0x00007610ff077816 */ /* 0x000fc40000000007 */
[----:B--2---:R-:W-:-:S04]  /*fea0*/  @!P4 LOP3.LUT R61, R61, R60, RZ, 0x3c, !PT ;  /* 0x0000003c3d3dc212 */ /* 0x004fc800078e3cff */
[----:B------:R-:W-:-:S04]  /*feb0*/  @!P4 LOP3.LUT R60, R61, R60, RZ, 0x3c, !PT ;  /* 0x0000003c3d3cc212 */ /* 0x000fc800078e3cff */
[----:B------:R-:W-:Y:S01]  /*fec0*/  @!P4 LOP3.LUT R61, R61, R60, RZ, 0x3c, !PT ;  /* 0x0000003c3d3dc212 */ /* 0x000fe200078e3cff */
[----:B------:R-:W-:Y:S04]  /*fed0*/  STL [R1+0x390], R39 ;  /* 0x0003902701007387 */ /* 0x000fe80000100800 */
[----:B------:R1:W2:Y:S04]  /*fee0*/  @!P4 LDG.E.U8 R28, desc[UR18][R60.64] ;  /* 0x000000123c1cc981 */ /* 0x0002a8000c1e1100 */
[----:B------:R-:W1:Y:S01]  /*fef0*/  LDL R60, [R1+0xcdc] ;  /* 0x000cdc00013c7983 */ /* 0x000e620000100800 */
[----:B----4-:R-:W-:-:S03]  /*ff00*/  @!P6 LOP3.LUT R55, R55, R54, RZ, 0x3c, !PT ;  /* 0x000000363737e212 */ /* 0x010fc600078e3cff */
[----:B------:R-:W1:Y:S01]  /*ff10*/  LDL R61, [R1+0xce0] ;  /* 0x000ce000013d7983 */ /* 0x000e620000100800 */
[----:B------:R-:W-:-:S04]  /*ff20*/  @!P6 LOP3.LUT R54, R55, R54, RZ, 0x3c, !PT ;  /* 0x000000363736e212 */ /* 0x000fc800078e3cff */
[----:B------:R-:W-:-:S05]  /*ff30*/  @!P6 LOP3.LUT R55, R55, R54, RZ, 0x3c, !PT ;  /* 0x000000363737e212 */ /* 0x000fca00078e3cff */
[----:B------:R-:W4:Y:S01]  /*ff40*/  @!P6 LDG.E.U8 R7, desc[UR18][R54.64] ;  /* 0x000000123607e981 */ /* 0x000f22000c1e1100 */
[----:B------:R-:W-:-:S05]  /*ff50*/  VIADD R37, R34, 0xffffffb9 ;  /* 0xffffffb922257836 */ /* 0x000fca0000000000 */
[----:B------:R-:W-:Y:S01]  /*ff60*/  ISETP.GE.U32.AND P5, PT, R37, 0x7fffff3a, PT ;  /* 0x7fffff3a2500780c */ /* 0x000fe20003fa6070 */
[----:B------:R-:W-:-:S05]  /*ff70*/  VIADD R37, R34, 0xffffffb1 ;  /* 0xffffffb122257836 */ /* 0x000fca0000000000 */
[----:B------:R-:W-:Y:S01]  /*ff80*/  ISETP.GE.U32.AND P0, PT, R37, 0x7fffff32, PT ;  /* 0x7fffff322500780c */ /* 0x000fe20003f06070 */
[----:B------:R-:W-:-:S05]  /*ff90*/  VIADD R37, R34, 0xffffffa9 ;  /* 0xffffffa922257836 */ /* 0x000fca0000000000 */
[----:B------:R-:W-:Y:S01]  /*ffa0*/  ISETP.GE.U32.AND P3, PT, R37, 0x7fffff2a, PT ;  /* 0x7fffff2a2500780c */ /* 0x000fe20003f66070 */
[----:B------:R-:W-:-:S05]  /*ffb0*/  VIADD R37, R34, 0xffffffa1 ;  /* 0xffffffa122257836 */ /* 0x000fca0000000000 */
[----:B------:R-:W-:Y:S02]  /*ffc0*/  ISETP.GE.U32.AND P1, PT, R37, 0x7fffff22, PT ;  /* 0x7fffff222500780c */ /* 0x000fe40003f26070 */
[----:B---3--:R-:W-:-:S04]  /*ffd0*/  @!P5 LOP3.LUT R57, R57, R56, RZ, 0x3c, !PT ;  /* 0x000000383939d212 */ /* 0x008fc800078e3cff */
[C---:B------:R-:W-:Y:S02]  /*ffe0*/  @!P5 LOP3.LUT R56, R57.reuse, R56, RZ, 0x3c, !PT ;  /* 0x000000383938d212 */ /* 0x040fe400078e3cff */
[----:B------:R-:W-:Y:S02]  /*fff0*/  PRMT R21, RZ, 0x7610, R21 ;  /* 0x00007610ff157816 */ /* 0x000fe40000000015 */
[----:B------:R-:W-:Y:S02]  /*10000*/  @!P5 LOP3.LUT R57, R57, R56, RZ, 0x3c, !PT ;  /* 0x000000383939d212 */ /* 0x000fe400078e3cff */
[----:B------:R-:W-:Y:S02]  /*10010*/  PRMT R24, RZ, 0x7610, R24 ;  /* 0x00007610ff187816 */ /* 0x000fe40000000018 */
[----:B------:R-:W-:Y:S01]  /*10020*/  PRMT R33, RZ, 0x7610, R33 ;  /* 0x00007610ff217816 */ /* 0x000fe20000000021 */
[----:B------:R-:W3:Y:S04]  /*10030*/  @!P5 LDG.E.U8 R21, desc[UR18][R56.64] ;  /* 0x000000123815d981 */ /* 0x000ee8000c1e1100 */
[----:B------:R-:W-:Y:S04]  /*10040*/  STL [R1+0x38c], R36 ;  /* 0x00038c2401007387 */ /* 0x000fe80000100800 */
[----:B------:R-:W3:Y:S01]  /*10050*/  LDL.LU.64 R54, [R1+0x1670] ;  /* 0x0016700001367983 */ /* 0x000ee20000300a00 */
[----:B0-----:R-:W-:-:S04]  /*10060*/  @!P0 LOP3.LUT R41, R41, R40, RZ, 0x3c, !PT ;  /* 0x0000002829298212 */ /* 0x001fc800078e3cff */
[----:B------:R-:W-:-:S04]  /*10070*/  @!P0 LOP3.LUT R40, R41, R40, RZ, 0x3c, !PT ;  /* 0x0000002829288212 */ /* 0x000fc800078e3cff */
[----:B------:R-:W-:Y:S01]  /*10080*/  @!P0 LOP3.LUT R41, R41, R40, RZ, 0x3c, !PT ;  /* 0x0000002829298212 */ /* 0x000fe200078e3cff */
[----:B------:R0:W-:Y:S04]  /*10090*/  STL [R1+0x384], R32 ;  /* 0x0003842001007387 */ /* 0x0001e80000100800 */
[----:B------:R-:W3:Y:S04]  /*100a0*/  @!P0 LDG.E.U8 R33, desc[UR18][R40.64] ;  /* 0x0000001228218981 */ /* 0x000ee8000c1e1100 */
[----:B0-----:R-:W3:Y:S01]  /*100b0*/  LDL R32, [R1+0xd1c] ;  /* 0x000d1c0001207983 */ /* 0x001ee20000100800 */
[----:B-1----:R-:W-:-:S04]  /*100c0*/  @!P1 LOP3.LUT R61, R61, R60, RZ, 0x3c, !PT ;  /* 0x0000003c3d3d9212 */ /* 0x002fc800078e3cff */
[----:B------:R-:W-:-:S04]  /*100d0*/  @!P1 LOP3.LUT R60, R61, R60, RZ, 0x3c, !PT ;  /* 0x0000003c3d3c9212 */ /* 0x000fc800078e3cff */
[----:B------:R-:W-:Y:S01]  /*100e0*/  @!P1 LOP3.LUT R61, R61, R60, RZ, 0x3c, !PT ;  /* 0x0000003c3d3d9212 */ /* 0x000fe200078e3cff */
[----:B----4-:R0:W-:Y:S04]  /*100f0*/  STL [R1+0x37c], R7 ;  /* 0x00037c0701007387 */ /* 0x0101e80000100800 */
[----:B------:R-:W4:Y:S04]  /*10100*/  @!P1 LDG.E.U8 R24, desc[UR18][R60.64] ;  /* 0x000000123c189981 */ /* 0x000f28000c1e1100 */
[----:B0-----:R-:W4:Y:S01]  /*10110*/  LDL R7, [R1+0xd20] ;  /* 0x000d200001077983 */ /* 0x001f220000100800 */
[----:B------:R-:W-:Y:S01]  /*10120*/  @!P3 LOP3.LUT R59, R59, R58, RZ, 0x3c, !PT ;  /* 0x0000003a3b3bb212 */ /* 0x000fe200078e3cff */
[----:B------:R-:W-:-:S03]  /*10130*/  VIADD R37, R34, 0xffffff99 ;  /* 0xffffff9922257836 */ /* 0x000fc60000000000 */
[----:B------:R-:W-:Y:S02]  /*10140*/  @!P3 LOP3.LUT R58, R59, R58, RZ, 0x3c, !PT ;  /* 0x0000003a3b3ab212 */ /* 0x000fe400078e3cff */
[----:B------:R-:W-:Y:S01]  /*10150*/  ISETP.GE.U32.AND P4, PT, R37, 0x7fffff1a, PT ;  /* 0x7fffff1a2500780c */ /* 0x000fe20003f86070 */
[----:B------:R-:W-:Y:S01]  /*10160*/  STL [R1+0x388], R35 ;  /* 0x0003882301007387 */ /* 0x000fe20000100800 */
[----:B------:R-:W-:Y:S02]  /*10170*/  PRMT R31, RZ, 0x7610, R31 ;  /* 0x00007610ff1f7816 */ /* 0x000fe4000000001f */
[----:B------:R-:W-:Y:S01]  /*10180*/  @!P3 LOP3.LUT R59, R59, R58, RZ, 0x3c, !PT ;  /* 0x0000003a3b3bb212 */ /* 0x000fe200078e3cff */
[----:B------:R-:W4:Y:S04]  /*10190*/  LDL.LU.64 R56, [R1+0x1668] ;  /* 0x0016680001387983 */ /* 0x000f280000300a00 */
[----:B--2---:R0:W-:Y:S04]  /*101a0*/  STL [R1+0x380], R28 ;  /* 0x0003801c01007387 */ /* 0x0041e80000100800 */
[----:B------:R-:W2:Y:S04]  /*101b0*/  @!P3 LDG.E.U8 R31, desc[UR18][R58.64] ;  /* 0x000000123a1fb981 */ /* 0x000ea8000c1e1100 */
[----:B0-----:R-:W2:Y:S01]  /*101c0*/  LDL R28, [R1+0xd54] ;  /* 0x000d5400011c7983 */ /* 0x001ea20000100800 */
[----:B------:R-:W-:-:S03]  /*101d0*/  PRMT R6, RZ, 0x7610, R6 ;  /* 0x00007610ff067816 */ /* 0x000fc60000000006 */
[----:B---3--:R0:W-:Y:S04]  /*101e0*/  STL [R1+0x360], R21 ;  /* 0x0003601501007387 */ /* 0x0081e80000100800 */
[----:B------:R-:W3:Y:S04]  /*101f0*/  LDL R40, [R1+0xd8c] ;  /* 0x000d8c0001287983 */ /* 0x000ee80000100800 */
[----:B------:R-:W3:Y:S04]  /*10200*/  LDL R41, [R1+0xd90] ;  /* 0x000d900001297983 */ /* 0x000ee80000100800 */
[----:B0-----:R-:W3:Y:S04]  /*10210*/  LDL R21, [R1+0xd58] ;  /* 0x000d580001157983 */ /* 0x001ee80000100800 */
[----:B------:R-:W3:Y:S04]  /*10220*/  LDL.LU.64 R58, [R1+0x1660] ;  /* 0x00166000013a7983 */ /* 0x000ee80000300a00 */
[----:B------:R-:W3:Y:S04]  /*10230*/  LDL.LU.64 R60, [R1+0x1658] ;  /* 0x00165800013c7983 */ /* 0x000ee80000300a00 */
[----:B----4-:R0:W-:Y:S04]  /*10240*/  STL [R1+0x354], R24 ;  /* 0x0003541801007387 */ /* 0x0101e80000100800 */
[----:B0-----:R-:W4:Y:S04]  /*10250*/  LDL R24, [R1+0xdc8] ;  /* 0x000dc80001187983 */ /* 0x001f280000100800 */
[----:B------:R0:W-:Y:S02]  /*10260*/  STL [R1+0x35c], R33 ;  /* 0x00035c2101007387 */ /* 0x0001e40000100800 */
[----:B0-----:R-:W-:-:S02]  /*10270*/  @!P4 IMAD.MOV.U32 R33, RZ, RZ, R32 ;  /* 0x000000ffff21c224 */ /* 0x001fc400078e0020 */
[----:B------:R-:W-:-:S05]  /*10280*/  @!P4 IMAD.MOV.U32 R32, RZ, RZ, R7 ;  /* 0x000000ffff20c224 */ /* 0x000fca00078e0007 */
[----:B------:R2:W4:Y:S01]  /*10290*/  @!P4 LDG.E.U8 R6, desc[UR18][R32.64] ;  /* 0x000000122006c981 */ /* 0x000522000c1e1100 */
[----:B------:R-:W-:-:S05]  /*102a0*/  VIADD R37, R34, 0xffffff91 ;  /* 0xffffff9122257836 */ /* 0x000fca0000000000 */
[----:B------:R-:W-:Y:S02]  /*102b0*/  ISETP.GE.U32.AND P6, PT, R37, 0x7fffff12, PT ;  /* 0x7fffff122500780c */ /* 0x000fe40003fc6070 */
[----:B------:R-:W-:-:S11]  /*102c0*/  PRMT R8, RZ, 0x7610, R8 ;  /* 0x00007610ff087816 */ /* 0x000fd60000000008 */
[----:B--2---:R-:W-:Y:S02]  /*102d0*/  @!P6 IMAD.MOV.U32 R33, RZ, RZ, R28 ;  /* 0x000000ffff21e224 */ /* 0x004fe400078e001c */
[----:B---3--:R-:W-:-:S05]  /*102e0*/  @!P6 IMAD.MOV.U32 R32, RZ, RZ, R21 ;  /* 0x000000ffff20e224 */ /* 0x008fca00078e0015 */
[----:B------:R-:W2:Y:S01]  /*102f0*/  @!P6 LDG.E.U8 R8, desc[UR18][R32.64] ;  /* 0x000000122008e981 */ /* 0x000ea2000c1e1100 */
[----:B------:R-:W-:-:S03]  /*10300*/  VIADD R37, R34, 0xffffff89 ;  /* 0xffffff8922257836 */ /* 0x000fc60000000000 */
[----:B----4-:R0:W-:Y:S04]  /*10310*/  STL [R1+0x350], R6 ;  /* 0x0003500601007387 */ /* 0x0101e80000100800 */
[----:B------:R-:W3:Y:S04]  /*10320*/  LDL R7, [R1+0x208] ;  /* 0x0002080001077983 */ /* 0x000ee80000100800 */
[----:B------:R-:W4:Y:S04]  /*10330*/  LDL R33, [R1+0x244] ;  /* 0x0002440001217983 */ /* 0x000f280000100800 */
[----:B0-----:R-:W3:Y:S04]  /*10340*/  LDL R6, [R1+0x204] ;  /* 0x0002040001067983 */ /* 0x001ee80000100800 */
[----:B------:R-:W4:Y:S01]  /*10350*/  LDL R32, [R1+0x248] ;  /* 0x0002480001207983 */ /* 0x000f220000100800 */
[----:B------:R-:W-:Y:S01]  /*10360*/  ISETP.GE.U32.AND P5, PT, R37, 0x7fffff0a, PT ;  /* 0x7fffff0a2500780c */ /* 0x000fe20003fa6070 */
[C---:B------:R-:W-:Y:S01]  /*10370*/  VIADD R37, R34.reuse, 0xffffff81 ;  /* 0xffffff8122257836 */ /* 0x040fe20000000000 */
[----:B------:R-:W-:Y:S01]  /*10380*/  PRMT R27, RZ, 0x7610, R27 ;  /* 0x00007610ff1b7816 */ /* 0x000fe2000000001b */
[----:B------:R-:W4:Y:S03]  /*10390*/  LDL R21, [R1+0xaa4] ;  /* 0x000aa40001157983 */ /* 0x000f260000100800 */
[----:B------:R-:W-:Y:S01]  /*103a0*/  ISETP.GE.U32.AND P0, PT, R37, 0x7fffff02, PT ;  /* 0x7fffff022500780c */ /* 0x000fe20003f06070 */
[----:B------:R-:W-:-:S05]  /*103b0*/  VIADD R37, R34, 0xfffffff8 ;  /* 0xfffffff822257836 */ /* 0x000fca0000000000 */
[----:B------:R-:W-:Y:S02]  /*103c0*/  ISETP.GE.U32.AND P3, PT, R37, 0x7fffff79, PT ;  /* 0x7fffff792500780c */ /* 0x000fe40003f66070 */
[----:B------:R-:W-:Y:S01]  /*103d0*/  @!P5 LOP3.LUT R41, R41, R40, RZ, 0x3c, !PT ;  /* 0x000000282929d212 */ /* 0x000fe200078e3cff */
[----:B------:R-:W-:-:S03]  /*103e0*/  VIADD R37, R34, 0xfffffff0 ;  /* 0xfffffff022257836 */ /* 0x000fc60000000000 */
[----:B------:R-:W-:Y:S02]  /*103f0*/  @!P5 LOP3.LUT R40, R41, R40, RZ, 0x3c, !PT ;  /* 0x000000282928d212 */ /* 0x000fe400078e3cff */
[----:B------:R-:W-:Y:S02]  /*10400*/  ISETP.GE.U32.AND P1, PT, R37, 0x7fffff71, PT ;  /* 0x7fffff712500780c */ /* 0x000fe40003f26070 */
[----:B------:R-:W-:Y:S02]  /*10410*/  @!P5 LOP3.LUT R41, R41, R40, RZ, 0x3c, !PT ;  /* 0x000000282929d212 */ /* 0x000fe400078e3cff */
[----:B------:R-:W-:Y:S02]  /*10420*/  PRMT R22, RZ, 0x7610, R22 ;  /* 0x00007610ff167816 */ /* 0x000fe40000000016 */
[----:B------:R-:W-:Y:S01]  /*10430*/  PRMT R23, RZ, 0x7610, R23 ;  /* 0x00007610ff177816 */ /* 0x000fe20000000017 */
[----:B------:R-:W4:Y:S01]  /*10440*/  @!P5 LDG.E.U8 R27, desc[UR18][R40.64] ;  /* 0x00000012281bd981 */ /* 0x000f22000c1e1100 */
[----:B------:R-:W-:-:S04]  /*10450*/  PRMT R30, RZ, 0x7610, R30 ;  /* 0x00007610ff1e7816 */ /* 0x000fc8000000001e */
[----:B------:R-:W4:Y:S04]  /*10460*/  @!P0 LDG.E.U8 R23, desc[UR18][R24.64] ;  /* 0x0000001218178981 */ /* 0x000f28000c1e1100 */
[----:B--2---:R0:W-:Y:S04]  /*10470*/  STL [R1+0x34c], R8 ;  /* 0x00034c0801007387 */ /* 0x0041e80000100800 */
[----:B0-----:R-:W2:Y:S01]  /*10480*/  LDL R8, [R1+0xaa8] ;  /* 0x000aa80001087983 */ /* 0x001ea20000100800 */
[----:B---3--:R-:W-:-:S04]  /*10490*/  @!P3 LOP3.LUT R7, R7, R6, RZ, 0x3c, !PT ;  /* 0x000000060707b212 */ /* 0x008fc800078e3cff */
[C---:B------:R-:W-:Y:S01]  /*104a0*/  @!P3 LOP3.LUT R6, R7.reuse, R6, RZ, 0x3c, !PT ;  /* 0x000000060706b212 */ /* 0x040fe200078e3cff */
[----:B----4-:R-:W3:Y:S03]  /*104b0*/  @!P1 LDG.E.U8 R30, desc[UR18][R32.64] ;  /* 0x00000012201e9981 */ /* 0x010ee6000c1e1100 */
[----:B------:R-:W-:-:S05]  /*104c0*/  @!P3 LOP3.LUT R7, R7, R6, RZ, 0x3c, !PT ;  /* 0x000000060707b212 */ /* 0x000fca00078e3cff */
[----:B------:R-:W4:Y:S01]  /*104d0*/  @!P3 LDG.E.U8 R22, desc[UR18][R6.64] ;  /* 0x000000120616b981 */ /* 0x000f22000c1e1100 */
[----:B------:R-:W-:-:S03]  /*104e0*/  VIADD R37, R34, 0xffffffe8 ;  /* 0xffffffe822257836 */ /* 0x000fc60000000000 */
[----:B------:R-:W-:Y:S02]  /*104f0*/  STL [R1+0x358], R31 ;  /* 0x0003581f01007387 */ /* 0x000fe40000100800 */
[----:B------:R-:W-:Y:S02]  /*10500*/  ISETP.GE.U32.AND P4, PT, R37, 0x7fffff69, PT ;  /* 0x7fffff692500780c */ /* 0x000fe40003f86070 */
[----:B------:R-:W2:Y:S04]  /*10510*/  LDL.LU.64 R40, [R1+0x1650] ;  /* 0x0016500001287983 */ /* 0x000ea80000300a00 */
[----:B------:R-:W2:Y:S04]  /*10520*/  LDL R28, [R1+0xae4] ;  /* 0x000ae400011c7983 */ /* 0x000ea80000100800 */
[----:B------:R0:W-:Y:S04]  /*10530*/  STL [R1+0x348], R27 ;  /* 0x0003481b01007387 */ /* 0x0001e80000100800 */
[----:B------:R-:W2:Y:S04]  /*10540*/  LDL R25, [R1+0xb24] ;  /* 0x000b240001197983 */ /* 0x000ea80000100800 */
[----:B------:R-:W2:Y:S04]  /*10550*/  LDL R24, [R1+0xb28] ;  /* 0x000b280001187983 */ /* 0x000ea80000100800 */
[----:B0-----:R-:W2:Y:S04]  /*10560*/  LDL R27, [R1+0xae8] ;  /* 0x000ae800011b7983 */ /* 0x001ea80000100800 */
[----:B------:R-:W2:Y:S01]  /*10570*/  LDL.LU.64 R6, [R1+0x1648] ;  /* 0x0016480001067983 */ /* 0x000ea20000300a00 */
[----:B------:R-:W-:Y:S01]  /*10580*/  PRMT R29, RZ, 0x7610, R29 ;  /* 0x00007610ff1d7816 */ /* 0x000fe2000000001d */
[----:B------:R-:W-:-:S02]  /*10590*/  @!P4 IMAD.MOV.U32 R31, RZ, RZ, R21 ;  /* 0x000000ffff1fc224 */ /* 0x000fc400078e0015 */
[----:B----4-:R0:W-:Y:S04]  /*105a0*/  STL [R1+0x340], R22 ;  /* 0x0003401601007387 */ /* 0x0101e80000100800 */
[----:B0-----:R-:W4:Y:S04]  /*105b0*/  LDL R22, [R1+0xb64] ;  /* 0x000b640001167983 */ /* 0x001f280000100800 */
[----:B------:R0:W-:Y:S04]  /*105c0*/  STL [R1+0x344], R23 ;  /* 0x0003441701007387 */ /* 0x0001e80000100800 */
[----:B0-----:R-:W4:Y:S04]  /*105d0*/  LDL R23, [R1+0xb68] ;  /* 0x000b680001177983 */ /* 0x001f280000100800 */
[----:B---3--:R2:W-:Y:S01]  /*105e0*/  STL [R1+0x33c], R30 ;  /* 0x00033c1e01007387 */ /* 0x0085e20000100800 */
[----:B------:R-:W-:Y:S01]  /*105f0*/  VIADD R37, R34, 0xffffffe0 ;  /* 0xffffffe022257836 */ /* 0x000fe20000000000 */
[----:B------:R-:W-:-:S02]  /*10600*/  PRMT R26, RZ, 0x7610, R26 ;  /* 0x00007610ff1a7816 */ /* 0x000fc4000000001a */
[----:B------:R-:W3:Y:S01]  /*10610*/  LDL R21, [R1+0xba4] ;  /* 0x000ba40001157983 */ /* 0x000ee20000100800 */
[----:B--2---:R-:W-:Y:S01]  /*10620*/  @!P4 IMAD.MOV.U32 R30, RZ, RZ, R8 ;  /* 0x000000ffff1ec224 */ /* 0x004fe200078e0008 */
[----:B------:R-:W-:Y:S02]  /*10630*/  ISETP.GE.U32.AND P6, PT, R37, 0x7fffff61, PT ;  /* 0x7fffff612500780c */ /* 0x000fe40003fc6070 */
[----:B------:R-:W2:Y:S04]  /*10640*/  LDL R8, [R1+0xba8] ;  /* 0x000ba80001087983 */ /* 0x000ea80000100800 */
[----:B------:R-:W2:Y:S01]  /*10650*/  @!P4 LDG.E.U8 R29, desc[UR18][R30.64] ;  /* 0x000000121e1dc981 */ /* 0x000ea2000c1e1100 */
[----:B------:R-:W-:-:S05]  /*10660*/  VIADD R37, R34, 0xffffffd8 ;  /* 0xffffffd822257836 */ /* 0x000fca0000000000 */
[----:B------:R-:W-:Y:S02]  /*10670*/  ISETP.GE.U32.AND P5, PT, R37, 0x7fffff59, PT ;  /* 0x7fffff592500780c */ /* 0x000fe40003fa6070 */
[----:B------:R-:W-:-:S11]  /*10680*/  PRMT R17, RZ, 0x7610, R17 ;  /* 0x00007610ff117816 */ /* 0x000fd60000000011 */
[----:B------:R-:W3:Y:S04]  /*10690*/  @!P5 LDG.E.U8 R17, desc[UR18][R24.64] ;  /* 0x000000121811d981 */ /* 0x000ee8000c1e1100 */
[----:B--2---:R0:W-:Y:S02]  /*106a0*/  STL [R1+0x300], R29 ;  /* 0x0003001d01007387 */ /* 0x0041e40000100800 */
[----:B0-----:R-:W-:Y:S02]  /*106b0*/  @!P6 IMAD.MOV.U32 R29, RZ, RZ, R28 ;  /* 0x000000ffff1de224 */ /* 0x001fe400078e001c */
[----:B------:R-:W-:-:S05]  /*106c0*/  @!P6 IMAD.MOV.U32 R28, RZ, RZ, R27 ;  /* 0x000000ffff1ce224 */ /* 0x000fca00078e001b */
[----:B------:R4:W2:Y:S01]  /*106d0*/  @!P6 LDG.E.U8 R26, desc[UR18][R28.64] ;  /* 0x000000121c1ae981 */ /* 0x0008a2000c1e1100 */
[----:B------:R-:W-:-:S05]  /*106e0*/  VIADD R37, R34, 0xffffffd0 ;  /* 0xffffffd022257836 */ /* 0x000fca0000000000 */
[----:B------:R-:W-:Y:S02]  /*106f0*/  ISETP.GE.U32.AND P0, PT, R37, 0x7fffff51, PT ;  /* 0x7fffff512500780c */ /* 0x000fe40003f06070 */
[----:B------:R-:W-:-:S11]  /*10700*/  PRMT R20, RZ, 0x7610, R20 ;  /* 0x00007610ff147816 */ /* 0x000fd60000000014 */
[----:B----4-:R-:W-:Y:S02]  /*10710*/  @!P0 IMAD.MOV.U32 R29, RZ, RZ, R22 ;  /* 0x000000ffff1d8224 */ /* 0x010fe400078e0016 */
[----:B------:R-:W-:-:S05]  /*10720*/  @!P0 IMAD.MOV.U32 R28, RZ, RZ, R23 ;  /* 0x000000ffff1c8224 */ /* 0x000fca00078e0017 */
[----:B------:R0:W4:Y:S04]  /*10730*/  @!P0 LDG.E.U8 R20, desc[UR18][R28.64] ;  /* 0x000000121c148981 */ /* 0x000128000c1e1100 */
[----:B--2---:R1:W-:Y:S04]  /*10740*/  STL [R1+0x2fc], R26 ;  /* 0x0002fc1a01007387 */ /* 0x0043e80000100800 */
[----:B------:R-:W2:Y:S04]  /*10750*/  LDL R27, [R1+0xbe8] ;  /* 0x000be800011b7983 */ /* 0x000ea80000100800 */
[----:B------:R-:W2:Y:S04]  /*10760*/  LDL R25, [R1+0xc24] ;  /* 0x000c240001197983 */ /* 0x000ea80000100800 */
[----:B-1----:R-:W2:Y:S04]  /*10770*/  LDL R26, [R1+0xbe4] ;  /* 0x000be400011a7983 */ /* 0x002ea80000100800 */
[----:B---3--:R1:W-:Y:S04]  /*10780*/  STL [R1+0x2f8], R17 ;  /* 0x0002f81101007387 */ /* 0x0083e80000100800 */
[----:B------:R-:W3:Y:S04]  /*10790*/  LDL R24, [R1+0xc64] ;  /* 0x000c640001187983 */ /* 0x000ee80000100800 */
[----:B------:R-:W3:Y:S04]  /*107a0*/  LDL R22, [R1+0xc68] ;  /* 0x000c680001167983 */ /* 0x000ee80000100800 */
[----:B-1----:R-:W3:Y:S01]  /*107b0*/  LDL R17, [R1+0xc28] ;  /* 0x000c280001117983 */ /* 0x002ee20000100800 */
[----:B------:R-:W-:Y:S01]  /*107c0*/  VIADD R37, R34, 0xffffffc8 ;  /* 0xffffffc822257836 */ /* 0x000fe20000000000 */
[----:B------:R-:W-:-:S02]  /*107d0*/  PRMT R16, RZ, 0x7610, R16 ;  /* 0x00007610ff107816 */ /* 0x000fc40000000010 */
[----:B------:R-:W-:Y:S01]  /*107e0*/  PRMT R18, RZ, 0x7610, R18 ;  /* 0x00007610ff127816 */ /* 0x000fe20000000012 */
[----:B------:R-:W3:Y:S01]  /*107f0*/  LDL R23, [R1+0x1294] ;  /* 0x0012940001177983 */ /* 0x000ee20000100800 */
[----:B------:R-:W-:Y:S01]  /*10800*/  ISETP.GE.U32.AND P3, PT, R37, 0x7fffff49, PT ;  /* 0x7fffff492500780c */ /* 0x000fe20003f66070 */
[----:B------:R-:W-:-:S05]  /*10810*/  VIADD R37, R34, 0xffffffc0 ;  /* 0xffffffc022257836 */ /* 0x000fca0000000000 */
[----:B------:R-:W-:Y:S01]  /*10820*/  ISETP.GE.U32.AND P1, PT, R37, 0x7fffff41, PT ;  /* 0x7fffff412500780c */ /* 0x000fe20003f26070 */
[----:B------:R-:W-:-:S05]  /*10830*/  VIADD R37, R34, 0xffffffb8 ;  /* 0xffffffb822257836 */ /* 0x000fca0000000000 */
[----:B------:R-:W-:Y:S01]  /*10840*/  ISETP.GE.U32.AND P4, PT, R37, 0x7fffff39, PT ;  /* 0x7fffff392500780c */ /* 0x000fe20003f86070 */
[----:B------:R-:W-:Y:S02]  /*10850*/  VIADD R37, R34, 0xffffffb0 ;  /* 0xffffffb022257836 */ /* 0x000fe40000000000 */
[----:B0-----:R-:W-:-:S03]  /*10860*/  @!P3 IMAD.MOV.U32 R28, RZ, RZ, R8 ;  /* 0x000000ffff1cb224 */ /* 0x001fc600078e0008 */
[----:B------:R-:W-:Y:S01]  /*10870*/  ISETP.GE.U32.AND P6, PT, R37, 0x7fffff31, PT ;  /* 0x7fffff312500780c */ /* 0x000fe20003fc6070 */
[----:B------:R-:W-:Y:S01]  /*10880*/  @!P3 IMAD.MOV.U32 R29, RZ, RZ, R21 ;  /* 0x000000ffff1db224 */ /* 0x000fe200078e0015 */
[----:B------:R-:W-:-:S04]  /*10890*/  PRMT R5, RZ, 0x7610, R5 ;  /* 0x00007610ff057816 */ /* 0x000fc80000000005 */
[----:B------:R-:W3:Y:S01]  /*108a0*/  @!P3 LDG.E.U8 R18, desc[UR18][R28.64] ;  /* 0x000000121c12b981 */ /* 0x000ee2000c1e1100 */
[----:B------:R-:W-:-:S03]  /*108b0*/  PRMT R9, RZ, 0x7610, R9 ;  /* 0x00007610ff097816 */ /* 0x000fc60000000009 */
[----:B----4-:R0:W-:Y:S04]  /*108c0*/  STL [R1+0x2f4], R20 ;  /* 0x0002f41401007387 */ /* 0x0101e80000100800 */
[----:B------:R-:W4:Y:S04]  /*108d0*/  LDL R8, [R1+0xca8] ;  /* 0x000ca80001087983 */ /* 0x000f280000100800 */
[----:B------:R-:W4:Y:S04]  /*108e0*/  LDL R21, [R1+0xca4] ;  /* 0x000ca40001157983 */ /* 0x000f280000100800 */
[----:B0-----:R-:W4:Y:S01]  /*108f0*/  LDL R20, [R1+0x1260] ;  /* 0x0012600001147983 */ /* 0x001f220000100800 */
[----:B--2---:R-:W-:-:S04]  /*10900*/  @!P1 LOP3.LUT R27, R27, R26, RZ, 0x3c, !PT ;  /* 0x0000001a1b1b9212 */ /* 0x004fc800078e3cff */
[----:B------:R-:W-:-:S04]  /*10910*/  @!P1 LOP3.LUT R26, R27, R26, RZ, 0x3c, !PT ;  /* 0x0000001a1b1a9212 */ /* 0x000fc800078e3cff */
[----:B------:R-:W-:-:S05]  /*10920*/  @!P1 LOP3.LUT R27, R27, R26, RZ, 0x3c, !PT ;  /* 0x0000001a1b1b9212 */ /* 0x000fca00078e3cff */
[----:B------:R3:W2:Y:S02]  /*10930*/  @!P1 LDG.E.U8 R16, desc[UR18][R26.64] ;  /* 0x000000121a109981 */ /* 0x0006a4000c1e1100 */
[----:B---3--:R-:W-:Y:S02]  /*10940*/  @!P4 IMAD.MOV.U32 R26, RZ, RZ, R17 ;  /* 0x000000ffff1ac224 */ /* 0x008fe400078e0011 */
[----:B------:R-:W-:Y:S02]  /*10950*/  @!P4 IMAD.MOV.U32 R27, RZ, RZ, R25 ;  /* 0x000000ffff1bc224 */ /* 0x000fe400078e0019 */
[----:B------:R-:W-:-:S03]  /*10960*/  @!P6 IMAD.MOV.U32 R25, RZ, RZ, R24 ;  /* 0x000000ffff19e224 */ /* 0x000fc600078e0018 */
[----:B------:R-:W3:Y:S01]  /*10970*/  @!P4 LDG.E.U8 R5, desc[UR18][R26.64] ;  /* 0x000000121a05c981 */ /* 0x000ee2000c1e1100 */
[----:B------:R-:W-:-:S05]  /*10980*/  @!P6 IMAD.MOV.U32 R24, RZ, RZ, R22 ;  /* 0x000000ffff18e224 */ /* 0x000fca00078e0016 */
[----:B------:R-:W4:Y:S01]  /*10990*/  @!P6 LDG.E.U8 R9, desc[UR18][R24.64] ;  /* 0x000000121809e981 */ /* 0x000f22000c1e1100 */
[----:B------:R-:W-:-:S05]  /*109a0*/  VIADD R37, R34, 0xffffffa8 ;  /* 0xffffffa822257836 */ /* 0x000fca0000000000 */
[----:B------:R-:W-:Y:S01]  /*109b0*/  ISETP.GE.U32.AND P5, PT, R37, 0x7fffff29, PT ;  /* 0x7fffff292500780c */ /* 0x000fe20003fa6070 */
[----:B------:R-:W-:-:S05]  /*109c0*/  VIADD R37, R34, 0xffffffa0 ;  /* 0xffffffa022257836 */ /* 0x000fca0000000000 */
[----:B------:R-:W-:Y:S01]  /*109d0*/  ISETP.GE.U32.AND P0, PT, R37, 0x7fffff21, PT ;  /* 0x7fffff212500780c */ /* 0x000fe20003f06070 */
[----:B------:R-:W-:-:S05]  /*109e0*/  VIADD R37, R34, 0xffffff98 ;  /* 0xffffff9822257836 */ /* 0x000fca0000000000 */
[----:B------:R-:W-:Y:S01]  /*109f0*/  ISETP.GE.U32.AND P3, PT, R37, 0x7fffff19, PT ;  /* 0x7fffff192500780c */ /* 0x000fe20003f66070 */
[----:B------:R-:W-:Y:S01]  /*10a00*/  VIADD R37, R34, 0xffffff90 ;  /* 0xffffff9022257836 */ /* 0x000fe20000000000 */
[----:B------:R0:W-:Y:S04]  /*10a10*/  STL [R1+0x2f0], R18 ;  /* 0x0002f01201007387 */ /* 0x0001e80000100800 */
[----:B------:R-:W-:Y:S01]  /*10a20*/  ISETP.GE.U32.AND P1, PT, R37, 0x7fffff11, PT ;  /* 0x7fffff112500780c */ /* 0x000fe20003f26070 */
[----:B------:R-:W-:Y:S01]  /*10a30*/  IMAD R37, R4, 0x5f, RZ ;  /* 0x0000005f04257824 */ /* 0x000fe200078e02ff */
[----:B0-----:R-:W4:Y:S01]  /*10a40*/  LDL R18, [R1+0x1228] ;  /* 0x0012280001127983 */ /* 0x001f220000100800 */
[----:B------:R-:W-:-:S03]  /*10a50*/  PRMT R19, RZ, 0x7610, R19 ;  /* 0x00007610ff137816 */ /* 0x000fc60000000013 */
[----:B--2---:R0:W-:Y:S04]  /*10a60*/  STL [R1+0x2ec], R16 ;  /* 0x0002ec1001007387 */ /* 0x0041e80000100800 */
[----:B------:R-:W2:Y:S04]  /*10a70*/  LDL R17, [R1+0x1160] ;  /* 0x0011600001117983 */ /* 0x000ea80000100800 */
[----:B0-----:R-:W2:Y:S04]  /*10a80*/  LDL R16, [R1+0x11b8] ;  /* 0x0011b80001107983 */ /* 0x001ea80000100800 */
[----:B---3--:R0:W-:Y:S02]  /*10a90*/  STL [R1+0x2e8], R5 ;  /* 0x0002e80501007387 */ /* 0x0081e40000100800 */
[----:B0-----:R-:W-:-:S05]  /*10aa0*/  IADD3 R5, P4, PT, R37, R2, RZ ;  /* 0x0000000225057210 */ /* 0x001fca0007f9e0ff */
[----:B------:R-:W-:Y:S04]  /*10ab0*/  STL [R1+0xce8], R5 ;  /* 0x000ce80501007387 */ /* 0x000fe80000100800 */
[----:B----4-:R0:W-:Y:S02]  /*10ac0*/  STL [R1+0x2e4], R9 ;  /* 0x0002e40901007387 */ /* 0x0101e40000100800 */
[----:B0-----:R-:W-:Y:S02]  /*10ad0*/  LEA.HI.X.SX32 R9, R37, R3, 0x1, P4 ;  /* 0x0000000325097211 */ /* 0x001fe400020f0eff */
[----:B------:R-:W-:Y:S01]  /*10ae0*/  ISETP.GE.AND P4, PT, R20, RZ, PT ;  /* 0x000000ff1400720c */ /* 0x000fe20003f86270 */
[----:B------:R-:W-:-:S05]  /*10af0*/  @!P5 IMAD.MOV.U32 R20, RZ, RZ, R8 ;  /* 0x000000ffff14d224 */ /* 0x000fca00078e0008 */
[----:B------:R-:W3:Y:S01]  /*10b00*/  @!P5 LDG.E.U8 R19, desc[UR18][R20.64] ;  /* 0x000000121413d981 */ /* 0x000ee2000c1e1100 */
[----:B------:R-:W-:Y:S02]  /*10b10*/  ISETP.GE.AND P6, PT, R23, RZ, PT ;  /* 0x000000ff1700720c */ /* 0x000fe40003fc6270 */
[----:B------:R-:W-:Y:S01]  /*10b20*/  ISETP.GE.AND P5, PT, R18, RZ, PT ;  /* 0x000000ff1200720c */ /* 0x000fe20003fa6270 */
[----:B------:R-:W-:Y:S01]  /*10b30*/  STL [R1+0xce4], R9 ;  /* 0x000ce40901007387 */ /* 0x000fe20000100800 */
[----:B------:R-:W-:Y:S01]  /*10b40*/  PRMT R0, RZ, 0x7610, R0 ;  /* 0x00007610ff007816 */ /* 0x000fe20000000000 */
[----:B------:R-:W-:Y:S02]  /*10b50*/  @!P0 IMAD.MOV.U32 R18, RZ, RZ, R5 ;  /* 0x000000ffff128224 */ /* 0x000fe400078e0005 */
[----:B------:R-:W4:Y:S06]  /*10b60*/  LDL.LU R8, [R1+0x3c] ;  /* 0x00003c0001087983 */ /* 0x000f2c0000300800 */
[----:B------:R-:W-:-:S02]  /*10b70*/  @!P6 IMAD.MOV R13, RZ, RZ, -R13 ;  /* 0x000000ffff0de224 */ /* 0x000fc400078e0a0d */
[----:B------:R-:W-:Y:S01]  /*10b80*/  @!P5 IMAD.MOV R15, RZ, RZ, -R15 ;  /* 0x000000ffff0fd224 */ /* 0x000fe200078e0a0f */
[----:B------:R-:W0:Y:S01]  /*10b90*/  S2R R33, SR_TID.X ;  /* 0x0000000000217919 */ /* 0x000e220000002100 */
[----:B---3--:R1:W-:Y:S02]  /*10ba0*/  STL [R1+0x2e0], R19 ;  /* 0x0002e01301007387 */ /* 0x0083e40000100800 */
[----:B-1----:R-:W-:-:S05]  /*10bb0*/  @!P0 IMAD.MOV.U32 R19, RZ, RZ, R9 ;  /* 0x000000ffff138224 */ /* 0x002fca00078e0009 */
[----:B------:R1:W3:Y:S01]  /*10bc0*/  @!P0 LDG.E.U8 R0, desc[UR18][R18.64] ;  /* 0x0000001212008981 */ /* 0x0002e2000c1e1100 */
[----:B--2---:R-:W-:-:S03]  /*10bd0*/  ISETP.GE.AND P0, PT, R16, RZ, PT ;  /* 0x000000ff1000720c */ /* 0x004fc60003f06270 */
[----:B------:R-:W-:Y:S04]  /*10be0*/  STL [R1+0x1538], R13 ;  /* 0x0015380d01007387 */ /* 0x000fe80000100800 */
[----:B------:R2:W-:Y:S04]  /*10bf0*/  STL [R1+0x153c], R15 ;  /* 0x00153c0f01007387 */ /* 0x0005e80000100800 */
[----:B------:R-:W3:Y:S04]  /*10c00*/  LDL.LU R16, [R1+0x38] ;  /* 0x0000380001107983 */ /* 0x000ee80000300800 */
[----:B------:R-:W3:Y:S01]  /*10c10*/  LDL.LU R21, [R1+0x34] ;  /* 0x0000340001157983 */ /* 0x000ee20000300800 */
[----:B------:R-:W-:Y:S01]  /*10c20*/  ISETP.GE.AND P5, PT, R17, RZ, PT ;  /* 0x000000ff1100720c */ /* 0x000fe20003fa6270 */
[----:B------:R-:W-:Y:S01]  /*10c30*/  @!P4 IMAD.MOV R12, RZ, RZ, -R12 ;  /* 0x000000ffff0cc224 */ /* 0x000fe200078e0a0c */
[----:B------:R-:W-:-:S02]  /*10c40*/  ISETP.NE.AND P4, PT, R11, RZ, PT ;  /* 0x000000ff0b00720c */ /* 0x000fc40003f85270 */
[----:B------:R-:W-:-:S04]  /*10c50*/  LOP3.LUT R11, RZ, R11, RZ, 0x33, !PT ;  /* 0x0000000bff0b7212 */ /* 0x000fc800078e33ff */
[----:B----4-:R-:W-:Y:S01]  /*10c60*/  SEL R37, R11, R8, !P4 ;  /* 0x000000080b257207 */ /* 0x010fe20006000000 */
[----:B------:R-:W-:Y:S01]  /*10c70*/  VIADD R8, R34, 0xffffff88 ;  /* 0xffffff8822087836 */ /* 0x000fe20000000000 */
[----:B0-----:R-:W-:-:S03]  /*10c80*/  LOP3.LUT R33, R33, 0x7f, RZ, 0xc0, !PT ;  /* 0x0000007f21217812 */ /* 0x001fc600078ec0ff */
[----:B------:R-:W-:Y:S02]  /*10c90*/  @!P5 IMAD.MOV R10, RZ, RZ, -R10 ;  /* 0x000000ffff0ad224 */ /* 0x000fe400078e0a0a */
[C---:B------:R-:W-:Y:S01]  /*10ca0*/  IMAD R17, R4.reuse, 0x67, RZ ;  /* 0x0000006704117824 */ /* 0x040fe200078e02ff */
[C---:B------:R-:W-:Y:S01]  /*10cb0*/  SEL R90, R11.reuse, R90, !P4 ;  /* 0x0000005a0b5a7207 */ /* 0x040fe20006000000 */
[C---:B-1----:R-:W-:Y:S01]  /*10cc0*/  IMAD R18, R4.reuse, 0x6f, RZ ;  /* 0x0000006f04127824 */ /* 0x042fe200078e02ff */
[C---:B------:R-:W-:Y:S02]  /*10cd0*/  SEL R88, R11.reuse, R88, !P4 ;  /* 0x000000580b587207 */ /* 0x040fe40006000000 */
[C---:B------:R-:W-:Y:S02]  /*10ce0*/  SEL R84, R11.reuse, R84, !P4 ;  /* 0x000000540b547207 */ /* 0x040fe40006000000 */
[----:B------:R-:W-:Y:S01]  /*10cf0*/  SEL R82, R11, R82, !P4 ;  /* 0x000000520b527207 */ /* 0x000fe20006000000 */
[----:B------:R-:W-:Y:S01]  /*10d00*/  IMAD R22, R37, UR11, RZ ;  /* 0x0000000b25167c24 */ /* 0x000fe2000f8e02ff */
[----:B------:R-:W-:Y:S01]  /*10d10*/  SEL R67, R11, R67, !P4 ;  /* 0x000000430b437207 */ /* 0x000fe20006000000 */
[----:B------:R-:W-:-:S02]  /*10d20*/  IMAD R9, R4, 0x77, RZ ;  /* 0x0000007704097824 */ /* 0x000fc400078e02ff */
[----:B------:R-:W-:Y:S01]  /*10d30*/  @!P0 IMAD.MOV R14, RZ, RZ, -R14 ;  /* 0x000000ffff0e8224 */ /* 0x000fe200078e0a0e */
[----:B------:R-:W-:-:S05]  /*10d40*/  SEL R39, R11, R91, !P4 ;  /* 0x0000005b0b277207 */ /* 0x000fca0006000000 */
[----:B------:R-:W-:Y:S01]  /*10d50*/  IMAD R39, R39, UR5, RZ ;  /* 0x0000000527277c24 */ /* 0x000fe2000f8e02ff */
[C---:B------:R-:W-:Y:S01]  /*10d60*/  SEL R91, R11.reuse, R43, !P4 ;  /* 0x0000002b0b5b7207 */ /* 0x040fe20006000000 */
[----:B------:R-:W-:Y:S01]  /*10d70*/  IMAD R43, R90, UR13, RZ ;  /* 0x0000000d5a2b7c24 */ /* 0x000fe2000f8e02ff */
[C---:B------:R-:W-:Y:S01]  /*10d80*/  SEL R5, R11.reuse, R49, !P4 ;  /* 0x000000310b057207 */ /* 0x040fe20006000000 */
[----:B------:R-:W-:Y:S01]  /*10d90*/  IMAD R49, R82, UR21, RZ ;  /* 0x0000001552317c24 */ /* 0x000fe2000f8e02ff */
[C---:B------:R-:W-:Y:S01]  /*10da0*/  SEL R69, R11.reuse, R69, !P4 ;  /* 0x000000450b457207 */ /* 0x040fe20006000000 */
[----:B------:R-:W0:Y:S01]  /*10db0*/  LDCU UR5, c[0x0][0x3b0] ;  /* 0x00007600ff0577ac */ /* 0x000e220008000800 */
[----:B------:R-:W-:-:S03]  /*10dc0*/  SEL R71, R11, R71, !P4 ;  /* 0x000000470b477207 */ /* 0x000fc60006000000 */
[----:B------:R-:W-:Y:S01]  /*10dd0*/  IMAD R69, R69, UR25, RZ ;  /* 0x0000001945457c24 */ /* 0x000fe2000f8e02ff */
[----:B------:R-:W-:Y:S01]  /*10de0*/  SEL R86, R11, R86, !P4 ;  /* 0x000000560b567207 */ /* 0x000fe20006000000 */
[----:B------:R-:W-:Y:S01]  /*10df0*/  IMAD R71, R71, UR27, RZ ;  /* 0x0000001b47477c24 */ /* 0x000fe2000f8e02ff */
[----:B------:R-:W-:Y:S01]  /*10e00*/  SEL R73, R11, R73, !P4 ;  /* 0x000000490b497207 */ /* 0x000fe20006000000 */
[----:B------:R-:W1:Y:S04]  /*10e10*/  LDCU UR13, c[0x0][0x3b0] ;  /* 0x00007600ff0d77ac */ /* 0x000e680008000800 */
[----:B------:R-:W-:Y:S01]  /*10e20*/  IMAD R73, R73, UR29, RZ ;  /* 0x0000001d49497c24 */ /* 0x000fe2000f8e02ff */
[C---:B------:R-:W-:Y:S02]  /*10e30*/  SEL R87, R11.reuse, R87, !P4 ;  /* 0x000000570b577207 */ /* 0x040fe40006000000 */
[----:B------:R-:W-:-:S02]  /*10e40*/  SEL R75, R11, R75, !P4 ;  /* 0x0000004b0b4b7207 */ /* 0x000fc40006000000 */
[----:B------:R-:W-:-:S03]  /*10e50*/  SEL R76, R11, R76, !P4 ;  /* 0x0000004c0b4c7207 */ /* 0x000fc60006000000 */
[----:B------:R-:W-:Y:S01]  /*10e60*/  IMAD R75, R75, UR31, RZ ;  /* 0x0000001f4b4b7c24 */ /* 0x000fe2000f8e02ff */
[C---:B--2---:R-:W-:Y:S01]  /*10e70*/  SEL R15, R11.reuse, R55, !P4 ;  /* 0x000000370b0f7207 */ /* 0x044fe20006000000 */
[----:B------:R-:W-:Y:S01]  /*10e80*/  IMAD R76, R76, UR33, RZ ;  /* 0x000000214c4c7c24 */ /* 0x000fe2000f8e02ff */
[----:B------:R-:W-:Y:S01]  /*10e90*/  SEL R78, R11, R78, !P4 ;  /* 0x0000004e0b4e7207 */ /* 0x000fe20006000000 */
[----:B------:R-:W-:Y:S01]  /*10ea0*/  IMAD R55, R87, UR14, RZ ;  /* 0x0000000e57377c24 */ /* 0x000fe2000f8e02ff */
[C---:B------:R-:W-:Y:S01]  /*10eb0*/  SEL R66, R11.reuse, R66, !P4 ;  /* 0x000000420b427207 */ /* 0x040fe20006000000 */
[----:B------:R-:W2:Y:S02]  /*10ec0*/  LDCU UR14, c[0x0][0x3b0] ;  /* 0x00007600ff0e77ac */ /* 0x000ea40008000800 */
[----:B------:R-:W-:Y:S01]  /*10ed0*/  IMAD R78, R78, UR35, RZ ;  /* 0x000000234e4e7c24 */ /* 0x000fe2000f8e02ff */
[C---:B------:R-:W-:Y:S01]  /*10ee0*/  SEL R64, R11.reuse, R64, !P4 ;  /* 0x000000400b407207 */ /* 0x040fe20006000000 */
[----:B------:R-:W-:Y:S01]  /*10ef0*/  IMAD R66, R66, UR37, RZ ;  /* 0x0000002542427c24 */ /* 0x000fe2000f8e02ff */
[----:B------:R-:W-:-:S02]  /*10f00*/  SEL R42, R11, R42, !P4 ;  /* 0x0000002a0b2a7207 */ /* 0x000fc40006000000 */
[C---:B------:R-:W-:Y:S01]  /*10f10*/  SEL R83, R11.reuse, R83, !P4 ;  /* 0x000000530b537207 */ /* 0x040fe20006000000 */
[----:B------:R-:W-:Y:S01]  /*10f20*/  IMAD R64, R64, UR39, RZ ;  /* 0x0000002740407c24 */ /* 0x000fe2000f8e02ff */
[C---:B------:R-:W-:Y:S01]  /*10f30*/  SEL R44, R11.reuse, R44, !P4 ;  /* 0x0000002c0b2c7207 */ /* 0x040fe20006000000 */
[----:B------:R-:W-:Y:S01]  /*10f40*/  IMAD R42, R42, UR41, RZ ;  /* 0x000000292a2a7c24 */ /* 0x000fe2000f8e02ff */
[C---:B------:R-:W-:Y:S02]  /*10f50*/  SEL R46, R11.reuse, R46, !P4 ;  /* 0x0000002e0b2e7207 */ /* 0x040fe40006000000 */
[C---:B------:R-:W-:Y:S01]  /*10f60*/  SEL R81, R11.reuse, R81, !P4 ;  /* 0x000000510b517207 */ /* 0x040fe20006000000 */
[----:B------:R-:W-:Y:S01]  /*10f70*/  IMAD R44, R44, UR43, RZ ;  /* 0x0000002b2c2c7c24 */ /* 0x000fe2000f8e02ff */
[C---:B------:R-:W-:Y:S01]  /*10f80*/  SEL R48, R11.reuse, R48, !P4 ;  /* 0x000000300b307207 */ /* 0x040fe20006000000 */
[----:B------:R-:W-:Y:S01]  /*10f90*/  IMAD R46, R46, UR45, RZ ;  /* 0x0000002d2e2e7c24 */ /* 0x000fe2000f8e02ff */
[----:B------:R-:W-:-:S02]  /*10fa0*/  SEL R92, R11, R92, !P4 ;  /* 0x0000005c0b5c7207 */ /* 0x000fc40006000000 */
[C---:B------:R-:W-:Y:S02]  /*10fb0*/  SEL R89, R11.reuse, R89, !P4 ;  /* 0x000000590b597207 */ /* 0x040fe40006000000 */
[C---:B------:R-:W-:Y:S02]  /*10fc0*/  SEL R68, R11.reuse, R68, !P4 ;  /* 0x000000440b447207 */ /* 0x040fe40006000000 */
[C---:B------:R-:W-:Y:S02]  /*10fd0*/  SEL R70, R11.reuse, R70, !P4 ;  /* 0x000000460b467207 */ /* 0x040fe40006000000 */
[C---:B------:R-:W-:Y:S02]  /*10fe0*/  SEL R72, R11.reuse, R72, !P4 ;  /* 0x000000480b487207 */ /* 0x040fe40006000000 */
[C---:B------:R-:W-:Y:S02]  /*10ff0*/  SEL R74, R11.reuse, R74, !P4 ;  /* 0x0000004a0b4a7207 */ /* 0x040fe40006000000 */
        /* <DEDUP_REMOVED lines=17> */
[C---:B------:R-:W-:Y:S01]  /*11110*/  SEL R38, R11.reuse, R38, !P4 ;  /* 0x000000260b267207 */ /* 0x040fe20006000000 */
[----:B---3--:R-:W-:Y:S04]  /*11120*/  STL [R1+0x2dc], R0 ;  /* 0x0002dc0001007387 */ /* 0x008fe80000100800 */
[----:B------:R-:W-:Y:S04]  /*11130*/  STL [R1+0x12c0], R4 ;  /* 0x0012c00401007387 */ /* 0x000fe80000100800 */
[----:B------:R-:W-:Y:S04]  /*11140*/  STL [R1+0x131c], R4 ;  /* 0x00131c0401007387 */ /* 0x000fe80000100800 */
[----:B------:R-:W-:Y:S04]  /*11150*/  STL [R1+0x1334], R4 ;  /* 0x0013340401007387 */ /* 0x000fe80000100800 */
[----:B------:R-:W-:Y:S04]  /*11160*/  STL [R1+0x1368], R4 ;  /* 0x0013680401007387 */ /* 0x000fe80000100800 */
[----:B------:R-:W-:Y:S04]  /*11170*/  STL [R1+0x13a0], R4 ;  /* 0x0013a00401007387 */ /* 0x000fe80000100800 */
[----:B------:R-:W-:Y:S01]  /*11180*/  STL [R1+0x13d8], R4 ;  /* 0x0013d80401007387 */ /* 0x000fe20000100800 */
[----:B------:R-:W-:-:S03]  /*11190*/  SEL R16, R11, R16, !P4 ;  /* 0x000000100b107207 */ /* 0x000fc60006000000 */
[----:B------:R-:W-:Y:S04]  /*111a0*/  STL [R1+0x1410], R4 ;  /* 0x0014100401007387 */ /* 0x000fe80000100800 */
[----:B------:R-:W-:Y:S04]  /*111b0*/  STL [R1+0x1490], R4 ;  /* 0x0014900401007387 */ /* 0x000fe80000100800 */
[----:B------:R-:W-:Y:S04]  /*111c0*/  STL [R1+0x1624], R4 ;  /* 0x0016240401007387 */ /* 0x000fe80000100800 */
[----:B------:R-:W-:Y:S04]  /*111d0*/  STL [R1+0x163c], R8 ;  /* 0x00163c0801007387 */ /* 0x000fe80000100800 */
[----:B------:R-:W-:Y:S04]  /*111e0*/  STL [R1+0x1640], R34 ;  /* 0x0016402201007387 */ /* 0x000fe80000100800 */
[----:B------:R-:W-:Y:S04]  /*111f0*/  STL [R1+0x1540], R33 ;  /* 0x0015402101007387 */ /* 0x000fe80000100800 */
[----:B------:R3:W-:Y:S01]  /*11200*/  STL [R1+0x1544], R10 ;  /* 0x0015440a01007387 */ /* 0x0007e20000100800 */
[----:B------:R-:W-:-:S03]  /*11210*/  SEL R37, R11, R21, !P4 ;  /* 0x000000150b257207 */ /* 0x000fc60006000000 */
[----:B------:R-:W-:Y:S01]  /*11220*/  STL [R1+0x1548], R11 ;  /* 0x0015480b01007387 */ /* 0x000fe20000100800 */
[----:B---3--:R-:W-:Y:S01]  /*11230*/  SEL R10, R11, R59, !P4 ;  /* 0x0000003b0b0a7207 */ /* 0x008fe20006000000 */
[----:B------:R-:W-:Y:S01]  /*11240*/  IMAD R59, R16, UR11, RZ ;  /* 0x0000000b103b7c24 */ /* 0x000fe2000f8e02ff */
[CC--:B------:R-:W-:Y:S01]  /*11250*/  IADD3 R16, P5, PT, R17.reuse, R2.reuse, RZ ;  /* 0x0000000211107210 */ /* 0x0c0fe20007fbe0ff */
[----:B------:R-:W-:Y:S03]  /*11260*/  STL [R1+0x15ac], R90 ;  /* 0x0015ac5a01007387 */ /* 0x000fe60000100800 */
[----:B------:R-:W-:Y:S01]  /*11270*/  LEA.HI.X.SX32 R17, R17, R3, 0x1, P5 ;  /* 0x0000000311117211 */ /* 0x000fe200028f0eff */
[----:B------:R-:W-:Y:S01]  /*11280*/  STL [R1+0x15a4], R88 ;  /* 0x0015a45801007387 */ /* 0x000fe20000100800 */
[----:B------:R-:W-:Y:S01]  /*11290*/  IADD3 R21, P5, PT, R18, R2, RZ ;  /* 0x0000000212157210 */ /* 0x000fe20007fbe0ff */
[----:B------:R-:W-:-:S02]  /*112a0*/  VIADD R0, R34, 0x7f ;  /* 0x0000007f22007836 */ /* 0x000fc40000000000 */
[----:B------:R-:W-:Y:S01]  /*112b0*/  STL [R1+0x160c], R84 ;  /* 0x00160c5401007387 */ /* 0x000fe20000100800 */
[----:B------:R-:W-:-:S03]  /*112c0*/  LEA.HI.X.SX32 R18, R18, R3, 0x1, P5 ;  /* 0x0000000312127211 */ /* 0x000fc600028f0eff */
[----:B------:R-:W-:Y:S04]  /*112d0*/  STL [R1+0x1608], R82 ;  /* 0x0016085201007387 */ /* 0x000fe80000100800 */
[----:B------:R-:W-:Y:S01]  /*112e0*/  STL [R1+0x1558], R67 ;  /* 0x0015584301007387 */ /* 0x000fe20000100800 */
[----:B------:R-:W-:-:S03]  /*112f0*/  IADD3 R19, P5, PT, R9, R2, RZ ;  /* 0x0000000209137210 */ /* 0x000fc60007fbe0ff */
[----:B------:R-:W-:Y:S01]  /*11300*/  STL [R1+0x268], R16 ;  /* 0x0002681001007387 */ /* 0x000fe20000100800 */
[----:B------:R-:W-:-:S03]  /*11310*/  ISETP.GT.AND P0, PT, R0, 0x7f, PT ;  /* 0x0000007f0000780c */ /* 0x000fc60003f04270 */
[----:B------:R-:W-:Y:S01]  /*11320*/  STL [R1+0x154c], R16 ;  /* 0x00154c1001007387 */ /* 0x000fe20000100800 */
[----:B------:R-:W-:-:S03]  /*11330*/  IMAD R0, R4, 0x7f, RZ ;  /* 0x0000007f04007824 */ /* 0x000fc600078e02ff */
[----:B------:R-:W-:Y:S04]  /*11340*/  STL [R1+0x264], R17 ;  /* 0x0002641101007387 */ /* 0x000fe80000100800 */
[----:B------:R-:W-:Y:S01]  /*11350*/  STL [R1+0x1550], R17 ;  /* 0x0015501101007387 */ /* 0x000fe20000100800 */
[----:B------:R-:W-:-:S03]  /*11360*/  LEA.HI.X.SX32 R20, R9, R3, 0x1, P5 ;  /* 0x0000000309147211 */ /* 0x000fc600028f0eff */
        /* <DEDUP_REMOVED lines=21> */
[----:B------:R-:W-:-:S03]  /*114c0*/  LEA.HI.X.SX32 R0, R0, R3, 0x1, P5 ;  /* 0x0000000300007211 */ /* 0x000fc600028f0eff */
        /* <DEDUP_REMOVED lines=9> */
[----:B------:R3:W-:Y:S04]  /*11560*/  STL [R1+0x156c], R0 ;  /* 0x00156c0001007387 */ /* 0x0007e80000100800 */
[----:B------:R-:W-:Y:S04]  /*11570*/  STL [R1+0x1370], R3 ;  /* 0x0013700301007387 */ /* 0x000fe80000100800 */
[----:B------:R-:W-:Y:S01]  /*11580*/  STL [R1+0x1384], R3 ;  /* 0x0013840301007387 */ /* 0x000fe20000100800 */
[----:B------:R-:W-:-:S03]  /*11590*/  IMAD R37, R37, UR11, RZ ;  /* 0x0000000b25257c24 */ /* 0x000fc6000f8e02ff */
[----:B------:R-:W-:Y:S01]  /*115a0*/  STL [R1+0x13a8], R3 ;  /* 0x0013a80301007387 */ /* 0x000fe20000100800 */
[----:B---3--:R-:W-:-:S03]  /*115b0*/  IADD3 R0, P5, PT, R22, R7, RZ ;  /* 0x0000000716007210 */ /* 0x008fc60007fbe0ff */
        /* <DEDUP_REMOVED lines=8> */
[----:B------:R3:W-:Y:S04]  /*11640*/  STL [R1+0x288], R0 ;  /* 0x0002880001007387 */ /* 0x0007e80000100800 */
[----:B------:R-:W-:Y:S01]  /*11650*/  STL [R1+0x2c8], R4 ;  /* 0x0002c80401007387 */ /* 0x000fe20000100800 */
[----:B---3--:R-:W-:-:S02]  /*11660*/  LEA.HI.X.SX32 R0, R22, R6, 0x1, P5 ;  /* 0x0000000616007211 */ /* 0x008fc400028f0eff */
[----:B------:R-:W-:-:S03]  /*11670*/  IADD3 R3, P5, PT, R39, R7, RZ ;  /* 0x0000000727037210 */ /* 0x000fc60007fbe0ff */
[----:B------:R3:W-:Y:S01]  /*11680*/  STL [R1+0x284], R0 ;  /* 0x0002840001007387 */ /* 0x0007e20000100800 */
[----:B------:R-:W-:Y:S02]  /*11690*/  ISETP.LT.AND P0, PT, R33, R34, P0 ;  /* 0x000000222100720c */ /* 0x000fe40000701270 */
[----:B------:R-:W-:Y:S01]  /*116a0*/  SEL R34, R11, R45, !P4 ;  /* 0x0000002d0b227207 */ /* 0x000fe20006000000 */
[----:B------:R-:W-:Y:S01]  /*116b0*/  STL [R1+0x328], R3 ;  /* 0x0003280301007387 */ /* 0x000fe20000100800 */
[----:B---3--:R-:W-:Y:S01]  /*116c0*/  LEA.HI.X.SX32 R0, R37, R6, 0x1, P6 ;  /* 0x0000000625007211 */ /* 0x008fe200030f0eff */
[----:B------:R-:W-:Y:S01]  /*116d0*/  IMAD R45, R88, UR15, RZ ;  /* 0x0000000f582d7c24 */ /* 0x000fe2000f8e02ff */
[----:B------:R-:W-:Y:S02]  /*116e0*/  IADD3 R4, P6, PT, R43, R7, RZ ;  /* 0x000000072b047210 */ /* 0x000fe40007fde0ff */
[C---:B------:R-:W-:Y:S01]  /*116f0*/  SEL R8, R11.reuse, R47, !P4 ;  /* 0x0000002f0b087207 */ /* 0x040fe20006000000 */
[----:B------:R3:W-:Y:S01]  /*11700*/  STL [R1+0x2c4], R0 ;  /* 0x0002c40001007387 */ /* 0x0007e20000100800 */
[----:B------:R-:W-:Y:S01]  /*11710*/  IMAD R47, R84, UR17, RZ ;  /* 0x00000011542f7c24 */ /* 0x000fe2000f8e02ff */
[----:B------:R-:W-:-:S02]  /*11720*/  SEL R33, R11, R51, !P4 ;  /* 0x000000330b217207 */ /* 0x000fc40006000000 */
[C---:B------:R-:W-:Y:S01]  /*11730*/  SEL R12, R11.reuse, R12, !P4 ;  /* 0x0000000c0b0c7207 */ /* 0x040fe20006000000 */
[----:B------:R4:W-:Y:S01]  /*11740*/  STL [R1+0x368], R4 ;  /* 0x0003680401007387 */ /* 0x0009e20000100800 */
[----:B------:R-:W-:Y:S01]  /*11750*/  SEL R14, R11, R14, !P4 ;  /* 0x0000000e0b0e7207 */ /* 0x000fe20006000000 */
[----:B------:R-:W-:Y:S02]  /*11760*/  IMAD R48, R48, UR47, RZ ;  /* 0x0000002f30307c24 */ /* 0x000fe4000f8e02ff */
[----:B------:R-:W-:Y:S01]  /*11770*/  IMAD R62, R62, UR49, RZ ;  /* 0x000000313e3e7c24 */ /* 0x000fe2000f8e02ff */
[----:B---3--:R-:W-:Y:S01]  /*11780*/  LEA.HI.X.SX32 R0, R39, R6, 0x1, P5 ;  /* 0x0000000627007211 */ /* 0x008fe200028f0eff */
[----:B------:R-:W-:Y:S02]  /*11790*/  IMAD R52, R52, UR51, RZ ;  /* 0x0000003334347c24 */ /* 0x000fe4000f8e02ff */
[----:B------:R-:W-:Y:S02]  /*117a0*/  IMAD R54, R54, UR53, RZ ;  /* 0x0000003536367c24 */ /* 0x000fe4000f8e02ff */
[----:B------:R-:W-:Y:S01]  /*117b0*/  IMAD R56, R56, UR55, RZ ;  /* 0x0000003738387c24 */ /* 0x000fe2000f8e02ff */
[----:B----4-:R-:W-:Y:S01]  /*117c0*/  IADD3 R4, P5, PT, R45, R7, RZ ;  /* 0x000000072d047210 */ /* 0x010fe20007fbe0ff */
[----:B------:R3:W-:Y:S01]  /*117d0*/  STL [R1+0x324], R0 ;  /* 0x0003240001007387 */ /* 0x0007e20000100800 */
[----:B------:R-:W-:-:S02]  /*117e0*/  IMAD R58, R58, UR57, RZ ;  /* 0x000000393a3a7c24 */ /* 0x000fc4000f8e02ff */
[----:B------:R-:W-:Y:S01]  /*117f0*/  IMAD R60, R60, UR59, RZ ;  /* 0x0000003b3c3c7c24 */ /* 0x000fe2000f8e02ff */
[----:B------:R-:W-:Y:S01]  /*11800*/  STL [R1+0x3a8], R4 ;  /* 0x0003a80401007387 */ /* 0x000fe20000100800 */
[----:B------:R-:W-:Y:S02]  /*11810*/  IMAD R50, R50, UR61, RZ ;  /* 0x0000003d32327c24 */ /* 0x000fe4000f8e02ff */
[----:B------:R-:W-:Y:S02]  /*11820*/  IMAD R41, R41, UR62, RZ ;  /* 0x0000003e29297c24 */ /* 0x000fe4000f8e02ff */
[----:B------:R-:W-:Y:S01]  /*11830*/  IMAD R40, R40, UR63, RZ ;  /* 0x0000003f28287c24 */ /* 0x000fe2000f8e02ff */
[----:B---3--:R-:W-:Y:S01]  /*11840*/  LEA.HI.X.SX32 R0, R43, R6, 0x1, P6 ;  /* 0x000000062b007211 */ /* 0x008fe200030f0eff */
[----:B------:R-:W-:Y:S01]  /*11850*/  IMAD R38, R38, UR64, RZ ;  /* 0x0000004026267c24 */ /* 0x000fe2000f8e02ff */
[----:B------:R-:W-:Y:S01]  /*11860*/  IADD3 R9, P6, PT, R47, R7, RZ ;  /* 0x000000072f097210 */ /* 0x000fe20007fde0ff */
[----:B------:R-:W-:-:S02]  /*11870*/  IMAD R92, R92, UR11, RZ ;  /* 0x0000000b5c5c7c24 */ /* 0x000fc4000f8e02ff */
[----:B------:R-:W-:Y:S01]  /*11880*/  IMAD R57, R86, UR12, RZ ;  /* 0x0000000c56397c24 */ /* 0x000fe2000f8e02ff */
[----:B------:R3:W-:Y:S01]  /*11890*/  STL [R1+0x364], R0 ;  /* 0x0003640001007387 */ /* 0x0007e20000100800 */
[----:B------:R-:W-:Y:S02]  /*118a0*/  IMAD R51, R67, UR23, RZ ;  /* 0x0000001743337c24 */ /* 0x000fe4000f8e02ff */
[----:B------:R-:W-:Y:S01]  /*118b0*/  IMAD R53, R89, UR16, RZ ;  /* 0x0000001059357c24 */ /* 0x000fe2000f8e02ff */
[----:B------:R4:W-:Y:S01]  /*118c0*/  STL [R1+0x3e8], R9 ;  /* 0x0003e80901007387 */ /* 0x0009e20000100800 */
[----:B------:R-:W-:Y:S01]  /*118d0*/  IMAD R12, R12, UR65, RZ ;  /* 0x000000410c0c7c24 */ /* 0x000fe2000f8e02ff */
[----:B------:R-:W-:Y:S01]  /*118e0*/  PRMT R2, RZ, 0x7610, R2 ;  /* 0x00007610ff027816 */ /* 0x000fe20000000002 */
[----:B------:R-:W-:Y:S01]  /*118f0*/  IMAD R14, R14, UR66, RZ ;  /* 0x000000420e0e7c24 */ /* 0x000fe2000f8e02ff */
[----:B------:R-:W0:Y:S01]  /*11900*/  LDCU UR12, c[0x0][0x3b0] ;  /* 0x00007600ff0c77ac */ /* 0x000e220008000800 */
[----:B---3--:R-:W-:-:S02]  /*11910*/  LEA.HI.X.SX32 R0, R45, R6, 0x1, P5 ;  /* 0x000000062d007211 */ /* 0x008fc400028f0eff */
[----:B------:R-:W-:Y:S01]  /*11920*/  IADD3 R85, P5, PT, R49, R7, RZ ;  /* 0x0000000731557210 */ /* 0x000fe20007fbe0ff */
[----:B------:R-:W-:Y:S01]  /*11930*/  IMAD R37, R79, UR36, RZ ;  /* 0x000000244f257c24 */ /* 0x000fe2000f8e02ff */
[----:B------:R-:W3:Y:S01]  /*11940*/  LDCU UR15, c[0x0][0x3b0] ;  /* 0x00007600ff0f77ac */ /* 0x000ee20008000800 */
[----:B------:R1:W-:Y:S01]  /*11950*/  STL [R1+0x3a4], R0 ;  /* 0x0003a40001007387 */ /* 0x0003e20000100800 */
[----:B----4-:R-:W-:-:S03]  /*11960*/  LEA.HI.X.SX32 R9, R49, R6, 0x1, P5 ;  /* 0x0000000631097211 */ /* 0x010fc600028f0eff */
[----:B------:R-:W-:Y:S01]  /*11970*/  STL [R1+0x428], R85 ;  /* 0x0004285501007387 */ /* 0x000fe20000100800 */
[----:B-1----:R-:W-:Y:S02]  /*11980*/  LEA.HI.X.SX32 R0, R47, R6, 0x1, P6 ;  /* 0x000000062f007211 */ /* 0x002fe400030f0eff */
[----:B------:R-:W-:-:S03]  /*11990*/  IADD3 R35, P6, PT, R51, R7, RZ ;  /* 0x0000000733237210 */ /* 0x000fc60007fde0ff */
[----:B------:R1:W-:Y:S01]  /*119a0*/  STL [R1+0x3e4], R0 ;  /* 0x0003e40001007387 */ /* 0x0003e20000100800 */
[----:B------:R-:W-:-:S03]  /*119b0*/  LEA.HI.X.SX32 R93, R51, R6, 0x1, P6 ;  /* 0x00000006335d7211 */ /* 0x000fc600030f0eff */
[----:B------:R4:W-:Y:S01]  /*119c0*/  STL [R1+0x424], R9 ;  /* 0x0004240901007387 */ /* 0x0009e20000100800 */
[----:B-1----:R-:W-:-:S03]  /*119d0*/  IADD3 R0, P5, PT, R69, R7, RZ ;  /* 0x0000000745007210 */ /* 0x002fc60007fbe0ff */
[----:B------:R-:W-:Y:S01]  /*119e0*/  STL [R1+0x468], R35 ;  /* 0x0004682301007387 */ /* 0x000fe20000100800 */
[----:B----4-:R-:W-:-:S03]  /*119f0*/  IADD3 R9, P6, PT, R71, R7, RZ ;  /* 0x0000000747097210 */ /* 0x010fc60007fde0ff */
[----:B------:R1:W-:Y:S04]  /*11a00*/  STL [R1+0x4a8], R0 ;  /* 0x0004a80001007387 */ /* 0x0003e80000100800 */
[----:B------:R-:W-:Y:S04]  /*11a10*/  STL [R1+0x159c], R86 ;  /* 0x00159c5601007387 */ /* 0x000fe80000100800 */
[----:B------:R-:W-:Y:S01]  /*11a20*/  STL [R1+0x1570], R69 ;  /* 0x0015704501007387 */ /* 0x000fe20000100800 */
[----:B-1----:R-:W-:-:S03]  /*11a30*/  LEA.HI.X.SX32 R0, R69, R6, 0x1, P5 ;  /* 0x0000000645007211 */ /* 0x002fc600028f0eff */
[----:B------:R-:W-:Y:S04]  /*11a40*/  STL [R1+0x4e8], R9 ;  /* 0x0004e80901007387 */ /* 0x000fe80000100800 */
[----:B------:R-:W-:Y:S04]  /*11a50*/  STL [R1+0x464], R93 ;  /* 0x0004645d01007387 */ /* 0x000fe80000100800 */
[----:B------:R1:W-:Y:S04]  /*11a60*/  STL [R1+0x4a4], R0 ;  /* 0x0004a40001007387 */ /* 0x0003e80000100800 */
[----:B------:R-:W-:Y:S01]  /*11a70*/  STL [R1+0x1610], R87 ;  /* 0x0016105701007387 */ /* 0x000fe20000100800 */
[----:B-1----:R-:W-:-:S05]  /*11a80*/  IADD3 R0, P5, PT, R73, R7, RZ ;  /* 0x0000000749007210 */ /* 0x002fca0007fbe0ff */
[----:B------:R1:W-:Y:S04]  /*11a90*/  STL [R1+0x528], R0 ;  /* 0x0005280001007387 */ /* 0x0003e80000100800 */
[----:B------:R-:W-:Y:S01]  /*11aa0*/  STL [R1+0x1574], R71 ;  /* 0x0015744701007387 */ /* 0x000fe20000100800 */
[----:B-1----:R-:W-:Y:S02]  /*11ab0*/  LEA.HI.X.SX32 R0, R71, R6, 0x1, P6 ;  /* 0x0000000647007211 */ /* 0x002fe400030f0eff */
[----:B------:R-:W-:-:S03]  /*11ac0*/  IADD3 R87, P6, PT, R75, R7, RZ ;  /* 0x000000074b577210 */ /* 0x000fc60007fde0ff */
[----:B------:R1:W-:Y:S04]  /*11ad0*/  STL [R1+0x4e4], R0 ;  /* 0x0004e40001007387 */ /* 0x0003e80000100800 */
[----:B------:R-:W-:Y:S01]  /*11ae0*/  STL [R1+0x1578], R73 ;  /* 0x0015784901007387 */ /* 0x000fe20000100800 */
[----:B-1----:R-:W-:Y:S02]  /*11af0*/  LEA.HI.X.SX32 R0, R73, R6, 0x1, P5 ;  /* 0x0000000649007211 */ /* 0x002fe400028f0eff */
[----:B------:R-:W-:-:S03]  /*11b00*/  IADD3 R84, P5, PT, R76, R7, RZ ;  /* 0x000000074c547210 */ /* 0x000fc60007fbe0ff */
[----:B------:R1:W-:Y:S01]  /*11b10*/  STL [R1+0x524], R0 ;  /* 0x0005240001007387 */ /* 0x0003e20000100800 */
[----:B------:R-:W-:-:S03]  /*11b20*/  LEA.HI.X.SX32 R9, R76, R6, 0x1, P5 ;  /* 0x000000064c097211 */ /* 0x000fc600028f0eff */
[----:B------:R-:W-:Y:S01]  /*11b30*/  STL [R1+0x568], R87 ;  /* 0x0005685701007387 */ /* 0x000fe20000100800 */
[----:B-1----:R-:W-:-:S03]  /*11b40*/  LEA.HI.X.SX32 R0, R75, R6, 0x1, P6 ;  /* 0x000000064b007211 */ /* 0x002fc600030f0eff */
[----:B------:R-:W-:Y:S01]  /*11b50*/  STL [R1+0x157c], R75 ;  /* 0x00157c4b01007387 */ /* 0x000fe20000100800 */
[----:B------:R-:W-:-:S03]  /*11b60*/  IADD3 R82, P6, PT, R78, R7, RZ ;  /* 0x000000074e527210 */ /* 0x000fc60007fde0ff */
[----:B------:R-:W-:Y:S04]  /*11b70*/  STL [R1+0x5a8], R84 ;  /* 0x0005a85401007387 */ /* 0x000fe80000100800 */
[----:B------:R1:W-:Y:S04]  /*11b80*/  STL [R1+0x564], R0 ;  /* 0x0005640001007387 */ /* 0x0003e80000100800 */
[----:B------:R-:W-:Y:S01]  /*11b90*/  STL [R1+0x1600], R76 ;  /* 0x0016004c01007387 */ /* 0x000fe20000100800 */
[----:B-1----:R-:W-:-:S03]  /*11ba0*/  IADD3 R0, P5, PT, R66, R7, RZ ;  /* 0x0000000742007210 */ /* 0x002fc60007fbe0ff */
[----:B------:R1:W-:Y:S04]  /*11bb0*/  STL [R1+0x5a4], R9 ;  /* 0x0005a40901007387 */ /* 0x0003e80000100800 */
[----:B------:R-:W-:Y:S04]  /*11bc0*/  STL [R1+0x5e8], R82 ;  /* 0x0005e85201007387 */ /* 0x000fe80000100800 */
[----:B------:R4:W-:Y:S01]  /*11bd0*/  STL [R1+0x628], R0 ;  /* 0x0006280001007387 */ /* 0x0009e20000100800 */
[----:B-1----:R-:W-:-:S03]  /*11be0*/  LEA.HI.X.SX32 R9, R78, R6, 0x1, P6 ;  /* 0x000000064e097211 */ /* 0x002fc600030f0eff */
[----:B------:R-:W-:Y:S04]  /*11bf0*/  STL [R1+0x1594], R83 ;  /* 0x0015945301007387 */ /* 0x000fe80000100800 */
[----:B------:R1:W-:Y:S01]  /*11c00*/  STL [R1+0x1604], R78 ;  /* 0x0016044e01007387 */ /* 0x0003e20000100800 */
[----:B----4-:R-:W-:-:S03]  /*11c10*/  IADD3 R0, P6, PT, R64, R7, RZ ;  /* 0x0000000740007210 */ /* 0x010fc60007fde0ff */
[----:B------:R4:W-:Y:S04]  /*11c20*/  STL [R1+0x5e4], R9 ;  /* 0x0005e40901007387 */ /* 0x0009e80000100800 */
[----:B------:R-:W-:Y:S01]  /*11c30*/  STL [R1+0x15f8], R66 ;  /* 0x0015f84201007387 */ /* 0x000fe20000100800 */
[-C--:B-1----:R-:W-:Y:S02]  /*11c40*/  LEA.HI.X.SX32 R78, R66, R6.reuse, 0x1, P5 ;  /* 0x00000006424e7211 */ /* 0x082fe400028f0eff */
[C---:B------:R-:W-:Y:S01]  /*11c50*/  IADD3 R76, P5, PT, R42.reuse, R7, RZ ;  /* 0x000000072a4c7210 */ /* 0x040fe20007fbe0ff */
[----:B------:R1:W-:Y:S04]  /*11c60*/  STL [R1+0x668], R0 ;  /* 0x0006680001007387 */ /* 0x0003e80000100800 */
[----:B------:R-:W-:Y:S01]  /*11c70*/  STL [R1+0x624], R78 ;  /* 0x0006244e01007387 */ /* 0x000fe20000100800 */
[----:B----4-:R-:W-:-:S03]  /*11c80*/  LEA.HI.X.SX32 R9, R42, R6, 0x1, P5 ;  /* 0x000000062a097211 */ /* 0x010fc600028f0eff */
[----:B------:R-:W-:Y:S01]  /*11c90*/  STL [R1+0x158c], R81 ;  /* 0x00158c5101007387 */ /* 0x000fe20000100800 */
[----:B-1----:R-:W-:-:S03]  /*11ca0*/  LEA.HI.X.SX32 R0, R64, R6, 0x1, P6 ;  /* 0x0000000640007211 */ /* 0x002fc600030f0eff */
[----:B------:R-:W-:Y:S01]  /*11cb0*/  STL [R1+0x6a8], R76 ;  /* 0x0006a84c01007387 */ /* 0x000fe20000100800 */
[----:B------:R-:W-:-:S03]  /*11cc0*/  IADD3 R11, P6, PT, R44, R7, RZ ;  /* 0x000000072c0b7210 */ /* 0x000fc60007fde0ff */
[----:B------:R-:W-:Y:S04]  /*11cd0*/  STL [R1+0x15f4], R64 ;  /* 0x0015f44001007387 */ /* 0x000fe80000100800 */
[----:B------:R1:W-:Y:S04]  /*11ce0*/  STL [R1+0x664], R0 ;  /* 0x0006640001007387 */ /* 0x0003e80000100800 */
[----:B------:R4:W-:Y:S01]  /*11cf0*/  STL [R1+0x6e8], R11 ;  /* 0x0006e80b01007387 */ /* 0x0009e20000100800 */
[----:B-1----:R-:W-:-:S03]  /*11d00*/  IADD3 R0, P5, PT, R46, R7, RZ ;  /* 0x000000072e007210 */ /* 0x002fc60007fbe0ff */
[----:B------:R1:W-:Y:S01]  /*11d10*/  STL [R1+0x6a4], R9 ;  /* 0x0006a40901007387 */ /* 0x0003e20000100800 */
[----:B----4-:R-:W-:-:S03]  /*11d20*/  LEA.HI.X.SX32 R11, R44, R6, 0x1, P6 ;  /* 0x000000062c0b7211 */ /* 0x010fc600030f0eff */
[----:B------:R-:W-:Y:S04]  /*11d30*/  STL [R1+0x15fc], R68 ;  /* 0x0015fc4401007387 */ /* 0x000fe80000100800 */
[----:B------:R4:W-:Y:S01]  /*11d40*/  STL [R1+0x728], R0 ;  /* 0x0007280001007387 */ /* 0x0009e20000100800 */
[----:B-1----:R-:W-:-:S03]  /*11d50*/  IADD3 R9, P6, PT, R48, R7, RZ ;  /* 0x0000000730097210 */ /* 0x002fc60007fde0ff */
[----:B------:R-:W-:Y:S01]  /*11d60*/  STL [R1+0x6e4], R11 ;  /* 0x0006e40b01007387 */ /* 0x000fe20000100800 */
[----:B----4-:R-:W-:-:S03]  /*11d70*/  LEA.HI.X.SX32 R0, R46, R6, 0x1, P5 ;  /* 0x000000062e007211 */ /* 0x010fc600028f0eff */
[----:B------:R-:W-:Y:S01]  /*11d80*/  STL [R1+0x768], R9 ;  /* 0x0007680901007387 */ /* 0x000fe20000100800 */
[----:B------:R-:W-:-:S03]  /*11d90*/  IADD3 R66, P5, PT, R62, R7, RZ ;  /* 0x000000073e427210 */ /* 0x000fc60007fbe0ff */
[----:B------:R1:W-:Y:S01]  /*11da0*/  STL [R1+0x724], R0 ;  /* 0x0007240001007387 */ /* 0x0003e20000100800 */
[----:B------:R-:W-:Y:S01]  /*11db0*/  IMAD R47, R68, UR24, RZ ;  /* 0x00000018442f7c24 */ /* 0x000fe2000f8e02ff */
[-C--:B------:R-:W-:Y:S02]  /*11dc0*/  LEA.HI.X.SX32 R68, R62, R6.reuse, 0x1, P5 ;  /* 0x000000063e447211 */ /* 0x080fe400028f0eff */
[----:B------:R-:W-:Y:S01]  /*11dd0*/  STL [R1+0x7a8], R66 ;  /* 0x0007a84201007387 */ /* 0x000fe20000100800 */
[----:B-1----:R-:W-:Y:S02]  /*11de0*/  LEA.HI.X.SX32 R0, R48, R6, 0x1, P6 ;  /* 0x0000000630007211 */ /* 0x002fe400030f0eff */
[----:B------:R-:W-:-:S03]  /*11df0*/  IADD3 R64, P6, PT, R52, R7, RZ ;  /* 0x0000000734407210 */ /* 0x000fc60007fde0ff */
[----:B------:R1:W-:Y:S01]  /*11e00*/  STL [R1+0x764], R0 ;  /* 0x0007640001007387 */ /* 0x0003e20000100800 */
[----:B------:R-:W-:-:S03]  /*11e10*/  LEA.HI.X.SX32 R9, R52, R6, 0x1, P6 ;  /* 0x0000000634097211 */ /* 0x000fc600030f0eff */
[----:B------:R4:W-:Y:S01]  /*11e20*/  STL [R1+0x15f0], R62 ;  /* 0x0015f03e01007387 */ /* 0x0009e20000100800 */
[----:B-1----:R-:W-:-:S03]  /*11e30*/  IADD3 R0, P5, PT, R54, R7, RZ ;  /* 0x0000000736007210 */ /* 0x002fc60007fbe0ff */
[----:B------:R-:W-:Y:S04]  /*11e40*/  STL [R1+0x7e8], R64 ;  /* 0x0007e84001007387 */ /* 0x000fe80000100800 */
[----:B------:R-:W-:Y:S04]  /*11e50*/  STL [R1+0x7a4], R68 ;  /* 0x0007a44401007387 */ /* 0x000fe80000100800 */
[----:B------:R1:W-:Y:S01]  /*11e60*/  STL [R1+0x828], R0 ;  /* 0x0008280001007387 */ /* 0x0003e20000100800 */
[----:B----4-:R-:W-:-:S03]  /*11e70*/  LEA.HI.X.SX32 R62, R54, R6, 0x1, P5 ;  /* 0x00000006363e7211 */ /* 0x010fc600028f0eff */
[----:B------:R-:W-:Y:S01]  /*11e80*/  STL [R1+0x1580], R52 ;  /* 0x0015803401007387 */ /* 0x000fe20000100800 */
[----:B-1----:R-:W-:-:S03]  /*11e90*/  IADD3 R0, P6, PT, R56, R7, RZ ;  /* 0x0000000738007210 */ /* 0x002fc60007fde0ff */
[----:B------:R1:W-:Y:S04]  /*11ea0*/  STL [R1+0x7e4], R9 ;  /* 0x0007e40901007387 */ /* 0x0003e80000100800 */
[----:B------:R-:W-:Y:S04]  /*11eb0*/  STL [R1+0x1584], R54 ;  /* 0x0015843601007387 */ /* 0x000fe80000100800 */
[----:B------:R4:W-:Y:S01]  /*11ec0*/  STL [R1+0x868], R0 ;  /* 0x0008680001007387 */ /* 0x0009e20000100800 */
[----:B-1----:R-:W-:-:S03]  /*11ed0*/  LEA.HI.X.SX32 R9, R56, R6, 0x1, P6 ;  /* 0x0000000638097211 */ /* 0x002fc600030f0eff */
[----:B------:R-:W-:Y:S01]  /*11ee0*/  STL [R1+0x824], R62 ;  /* 0x0008243e01007387 */ /* 0x000fe20000100800 */
[----:B----4-:R-:W-:-:S05]  /*11ef0*/  IADD3 R0, P5, PT, R58, R7, RZ ;  /* 0x000000073a007210 */ /* 0x010fca0007fbe0ff */
[----:B------:R1:W-:Y:S04]  /*11f00*/  STL [R1+0x8a8], R0 ;  /* 0x0008a80001007387 */ /* 0x0003e80000100800 */
[----:B------:R-:W-:Y:S01]  /*11f10*/  STL [R1+0x15e8], R56 ;  /* 0x0015e83801007387 */ /* 0x000fe20000100800 */
[----:B-1----:R-:W-:-:S03]  /*11f20*/  IADD3 R0, P6, PT, R60, R7, RZ ;  /* 0x000000073c007210 */ /* 0x002fc60007fde0ff */
[----:B------:R1:W-:Y:S04]  /*11f30*/  STL [R1+0x864], R9 ;  /* 0x0008640901007387 */ /* 0x0003e80000100800 */
[----:B------:R4:W-:Y:S04]  /*11f40*/  STL [R1+0x15ec], R58 ;  /* 0x0015ec3a01007387 */ /* 0x0009e80000100800 */
[----:B------:R0:W-:Y:S01]  /*11f50*/  STL [R1+0x8e8], R0 ;  /* 0x0008e80001007387 */ /* 0x0001e20000100800 */
[-C--:B-1----:R-:W-:Y:S02]  /*11f60*/  LEA.HI.X.SX32 R9, R58, R6.reuse, 0x1, P5 ;  /* 0x000000063a097211 */ /* 0x082fe400028f0eff */
[----:B----4-:R-:W-:-:S03]  /*11f70*/  LEA.HI.X.SX32 R58, R60, R6, 0x1, P6 ;  /* 0x000000063c3a7211 */ /* 0x010fc600030f0eff */
[----:B------:R1:W-:Y:S01]  /*11f80*/  STL [R1+0x8a4], R9 ;  /* 0x0008a40901007387 */ /* 0x0003e20000100800 */
[----:B0-----:R-:W-:-:S05]  /*11f90*/  IADD3 R0, P5, PT, R50, R7, RZ ;  /* 0x0000000732007210 */ /* 0x001fca0007fbe0ff */
[----:B------:R0:W-:Y:S01]  /*11fa0*/  STL [R1+0x928], R0 ;  /* 0x0009280001007387 */ /* 0x0001e20000100800 */
[----:B-1----:R-:W-:-:S03]  /*11fb0*/  IADD3 R9, P6, PT, R41, R7, RZ ;  /* 0x0000000729097210 */ /* 0x002fc60007fde0ff */
[----:B------:R-:W-:Y:S01]  /*11fc0*/  STL [R1+0x1588], R50 ;  /* 0x0015883201007387 */ /* 0x000fe20000100800 */
[----:B0-----:R-:W-:-:S03]  /*11fd0*/  LEA.HI.X.SX32 R0, R50, R6, 0x1, P5 ;  /* 0x0000000632007211 */ /* 0x001fc600028f0eff */
[----:B------:R-:W-:Y:S01]  /*11fe0*/  STL [R1+0x968], R9 ;  /* 0x0009680901007387 */ /* 0x000fe20000100800 */
[----:B------:R-:W-:-:S03]  /*11ff0*/  IADD3 R32, P5, PT, R40, R7, RZ ;  /* 0x0000000728207210 */ /* 0x000fc60007fbe0ff */
[----:B------:R-:W-:Y:S04]  /*12000*/  STL [R1+0x8e4], R58 ;  /* 0x0008e43a01007387 */ /* 0x000fe80000100800 */
[----:B------:R0:W-:Y:S01]  /*12010*/  STL [R1+0x924], R0 ;  /* 0x0009240001007387 */ /* 0x0001e20000100800 */
[----:B------:R-:W-:-:S03]  /*12020*/  LEA.HI.X.SX32 R56, R40, R6, 0x1, P5 ;  /* 0x0000000628387211 */ /* 0x000fc600028f0eff */
[----:B------:R-:W-:Y:S01]  /*12030*/  STL [R1+0x1590], R77 ;  /* 0x0015904d01007387 */ /* 0x000fe20000100800 */
[-C--:B------:R-:W-:Y:S02]  /*12040*/  IADD3 R23, P5, PT, R12, R7.reuse, RZ ;  /* 0x000000070c177210 */ /* 0x080fe40007fbe0ff */
[-C--:B0-----:R-:W-:Y:S02]  /*12050*/  LEA.HI.X.SX32 R0, R41, R6.reuse, 0x1, P6 ;  /* 0x0000000629007211 */ /* 0x081fe400030f0eff */
[C---:B------:R-:W-:Y:S01]  /*12060*/  IADD3 R30, P6, PT, R38.reuse, R7, RZ ;  /* 0x00000007261e7210 */ /* 0x040fe20007fde0ff */
[----:B------:R-:W-:Y:S04]  /*12070*/  STL [R1+0x9a8], R32 ;  /* 0x0009a82001007387 */ /* 0x000fe80000100800 */
[----:B------:R0:W-:Y:S04]  /*12080*/  STL [R1+0x964], R0 ;  /* 0x0009640001007387 */ /* 0x0001e80000100800 */
[----:B------:R-:W-:Y:S04]  /*12090*/  STL [R1+0x9e8], R30 ;  /* 0x0009e81e01007387 */ /* 0x000fe80000100800 */
[----:B------:R-:W-:Y:S01]  /*120a0*/  STL [R1+0x9a4], R56 ;  /* 0x0009a43801007387 */ /* 0x000fe20000100800 */
[----:B0-----:R-:W-:-:S03]  /*120b0*/  LEA.HI.X.SX32 R0, R38, R6, 0x1, P6 ;  /* 0x0000000626007211 */ /* 0x001fc600030f0eff */
[----:B------:R-:W-:Y:S04]  /*120c0*/  STL [R1+0x1598], R79 ;  /* 0x0015984f01007387 */ /* 0x000fe80000100800 */
[----:B------:R-:W-:Y:S01]  /*120d0*/  STL [R1+0xa20], R23 ;  /* 0x000a201701007387 */ /* 0x000fe20000100800 */
[----:B------:R-:W-:-:S03]  /*120e0*/  IADD3 R22, P6, PT, R14, R7, RZ ;  /* 0x000000070e167210 */ /* 0x000fc60007fde0ff */
[----:B------:R0:W-:Y:S02]  /*120f0*/  STL [R1+0x9e4], R0 ;  /* 0x0009e40001007387 */ /* 0x0001e40000100800 */
[----:B0-----:R-:W-:Y:S02]  /*12100*/  LEA.HI.X.SX32 R0, R12, R6, 0x1, P5 ;  /* 0x000000060c007211 */ /* 0x001fe400028f0eff */
[----:B------:R-:W-:-:S03]  /*12110*/  IADD3 R24, P5, PT, R59, R7, RZ ;  /* 0x000000073b187210 */ /* 0x000fc60007fbe0ff */
[----:B------:R0:W-:Y:S04]  /*12120*/  STL [R1+0xa1c], R0 ;  /* 0x000a1c0001007387 */ /* 0x0001e80000100800 */
[----:B------:R-:W-:Y:S01]  /*12130*/  STL [R1+0xa58], R22 ;  /* 0x000a581601007387 */ /* 0x000fe20000100800 */
[----:B0-----:R-:W-:-:S03]  /*12140*/  LEA.HI.X.SX32 R0, R14, R6, 0x1, P6 ;  /* 0x000000060e007211 */ /* 0x001fc600030f0eff */
[----:B------:R-:W-:Y:S01]  /*12150*/  STL [R1+0x15a0], R65 ;  /* 0x0015a04101007387 */ /* 0x000fe20000100800 */
[----:B------:R-:W-:-:S03]  /*12160*/  IADD3 R27, P6, PT, R92, R7, RZ ;  /* 0x000000075c1b7210 */ /* 0x000fc60007fde0ff */
[----:B------:R-:W-:Y:S04]  /*12170*/  STL [R1+0x290], R24 ;  /* 0x0002901801007387 */ /* 0x000fe80000100800 */
[----:B------:R0:W-:Y:S01]  /*12180*/  STL [R1+0xa54], R0 ;  /* 0x000a540001007387 */ /* 0x0001e20000100800 */
[-C--:B------:R-:W-:Y:S02]  /*12190*/  LEA.HI.X.SX32 R25, R92, R6.reuse, 0x1, P6 ;  /* 0x000000065c197211 */ /* 0x080fe400030f0eff */
[-C--:B------:R-:W-:Y:S02]  /*121a0*/  IADD3 R36, P6, PT, R55, R7.reuse, RZ ;  /* 0x0000000737247210 */ /* 0x080fe40007fde0ff */
[----:B0-----:R-:W-:Y:S02]  /*121b0*/  LEA.HI.X.SX32 R0, R59, R6, 0x1, P5 ;  /* 0x000000063b007211 */ /* 0x001fe400028f0eff */
[----:B------:R-:W-:-:S03]  /*121c0*/  IADD3 R26, P5, PT, R57, R7, RZ ;  /* 0x00000007391a7210 */ /* 0x000fc60007fbe0ff */
[----:B------:R0:W-:Y:S01]  /*121d0*/  STL [R1+0x28c], R0 ;  /* 0x00028c0001007387 */ /* 0x0001e20000100800 */
[----:B------:R-:W-:-:S03]  /*121e0*/  LEA.HI.X.SX32 R9, R57, R6, 0x1, P5 ;  /* 0x0000000639097211 */ /* 0x000fc600028f0eff */
[----:B------:R-:W-:Y:S04]  /*121f0*/  STL [R1+0x2d0], R27 ;  /* 0x0002d01b01007387 */ /* 0x000fe80000100800 */
[----:B------:R-:W-:Y:S01]  /*12200*/  STL [R1+0x15a8], R63 ;  /* 0x0015a83f01007387 */ /* 0x000fe20000100800 */
[----:B0-----:R-:W-:-:S03]  /*12210*/  IADD3 R0, P5, PT, R53, R7, RZ ;  /* 0x0000000735007210 */ /* 0x001fc60007fbe0ff */
[----:B------:R-:W-:Y:S04]  /*12220*/  STL [R1+0x330], R26 ;  /* 0x0003301a01007387 */ /* 0x000fe80000100800 */
[----:B------:R-:W-:Y:S04]  /*12230*/  STL [R1+0x15b4], R92 ;  /* 0x0015b45c01007387 */ /* 0x000fe80000100800 */
[----:B------:R-:W-:Y:S04]  /*12240*/  STL [R1+0x2cc], R25 ;  /* 0x0002cc1901007387 */ /* 0x000fe80000100800 */
[----:B------:R-:W-:Y:S04]  /*12250*/  STL [R1+0x32c], R9 ;  /* 0x00032c0901007387 */ /* 0x000fe80000100800 */
[----:B------:R-:W-:Y:S04]  /*12260*/  STL [R1+0x370], R36 ;  /* 0x0003702401007387 */ /* 0x000fe80000100800 */
[----:B------:R0:W-:Y:S01]  /*12270*/  STL [R1+0x3b0], R0 ;  /* 0x0003b00001007387 */ /* 0x0001e20000100800 */
[----:B------:R-:W-:-:S03]  /*12280*/  IMAD R51, R83, UR20, RZ ;  /* 0x0000001453337c24 */ /* 0x000fc6000f8e02ff */
[----:B------:R-:W-:Y:S01]  /*12290*/  STL [R1+0x15b0], R55 ;  /* 0x0015b03701007387 */ /* 0x000fe20000100800 */
[----:B0-----:R-:W-:Y:S01]  /*122a0*/  LEA.HI.X.SX32 R0, R55, R6, 0x1, P6 ;  /* 0x0000000637007211 */ /* 0x001fe200030f0eff */
[----:B------:R-:W-:Y:S01]  /*122b0*/  IMAD R49, R81, UR22, RZ ;  /* 0x0000001651317c24 */ /* 0x000fe2000f8e02ff */
[----:B------:R-:W-:-:S03]  /*122c0*/  IADD3 R28, P6, PT, R51, R7, RZ ;  /* 0x00000007331c7210 */ /* 0x000fc60007fde0ff */
[----:B------:R0:W-:Y:S04]  /*122d0*/  STL [R1+0x36c], R0 ;  /* 0x00036c0001007387 */ /* 0x0001e80000100800 */
[----:B------:R-:W-:Y:S01]  /*122e0*/  STL [R1+0x15b8], R53 ;  /* 0x0015b83501007387 */ /* 0x000fe20000100800 */
[----:B0-----:R-:W-:Y:S02]  /*122f0*/  LEA.HI.X.SX32 R0, R53, R6, 0x1, P5 ;  /* 0x0000000635007211 */ /* 0x001fe400028f0eff */
[----:B------:R-:W-:-:S03]  /*12300*/  IADD3 R29, P5, PT, R49, R7, RZ ;  /* 0x00000007311d7210 */ /* 0x000fc60007fbe0ff */
[----:B------:R0:W-:Y:S01]  /*12310*/  STL [R1+0x3ac], R0 ;  /* 0x0003ac0001007387 */ /* 0x0001e20000100800 */
[----:B------:R-:W-:-:S03]  /*12320*/  IMAD R46, R34, UR44, RZ ;  /* 0x0000002c222e7c24 */ /* 0x000fc6000f8e02ff */
[----:B------:R-:W-:Y:S04]  /*12330*/  STL [R1+0x3f0], R28 ;  /* 0x0003f01c01007387 */ /* 0x000fe80000100800 */
[----:B------:R-:W4:Y:S01]  /*12340*/  LDL.LU R34, [R1+0x1640] ;  /* 0x0016400001227983 */ /* 0x000f220000300800 */
[----:B0-----:R-:W-:-:S03]  /*12350*/  LEA.HI.X.SX32 R0, R51, R6, 0x1, P6 ;  /* 0x0000000633007211 */ /* 0x001fc600030f0eff */
[----:B------:R-:W-:Y:S04]  /*12360*/  STL [R1+0x430], R29 ;  /* 0x0004301d01007387 */ /* 0x000fe80000100800 */
[----:B------:R0:W-:Y:S01]  /*12370*/  STL [R1+0x3ec], R0 ;  /* 0x0003ec0001007387 */ /* 0x0001e20000100800 */
[----:B------:R-:W-:Y:S01]  /*12380*/  IMAD R41, R8, UR46, RZ ;  /* 0x0000002e08297c24 */ /* 0x000fe2000f8e02ff */
[----:B0-----:R-:W-:-:S05]  /*12390*/  LEA.HI.X.SX32 R0, R49, R6, 0x1, P5 ;  /* 0x0000000631007211 */ /* 0x001fca00028f0eff */
[----:B------:R0:W-:Y:S04]  /*123a0*/  STL [R1+0x42c], R0 ;  /* 0x00042c0001007387 */ /* 0x0001e80000100800 */
[----:B------:R-:W2:Y:S01]  /*123b0*/  LDL.LU R8, [R1+0x163c] ;  /* 0x00163c0001087983 */ /* 0x000ea20000300800 */
[----:B------:R-:W-:Y:S01]  /*123c0*/  IMAD R45, R70, UR26, RZ ;  /* 0x0000001a462d7c24 */ /* 0x000fe2000f8e02ff */
[-C--:B------:R-:W-:Y:S01]  /*123d0*/  IADD3 R92, P6, PT, R47, R7.reuse, RZ ;  /* 0x000000072f5c7210 */ /* 0x080fe20007fde0ff */
[----:B------:R-:W-:Y:S02]  /*123e0*/  IMAD R44, R72, UR28, RZ ;  /* 0x0000001c482c7c24 */ /* 0x000fe4000f8e02ff */
[----:B------:R-:W-:Y:S01]  /*123f0*/  IMAD R43, R74, UR30, RZ ;  /* 0x0000001e4a2b7c24 */ /* 0x000fe2000f8e02ff */
[----:B------:R-:W-:Y:S01]  /*12400*/  IADD3 R90, P5, PT, R45, R7, RZ ;  /* 0x000000072d5a7210 */ /* 0x000fe20007fbe0ff */
[----:B------:R-:W-:Y:S01]  /*12410*/  IMAD R42, R80, UR32, RZ ;  /* 0x00000020502a7c24 */ /* 0x000fe2000f8e02ff */
[----:B------:R-:W-:-:S02]  /*12420*/  LEA.HI.X.SX32 R53, R47, R6, 0x1, P6 ;  /* 0x000000062f357211 */ /* 0x000fc400030f0eff */
[CC--:B------:R-:W-:Y:S01]  /*12430*/  IADD3 R88, P6, PT, R44.reuse, R7.reuse, RZ ;  /* 0x000000072c587210 */ /* 0x0c0fe20007fde0ff */
[----:B------:R-:W-:Y:S01]  /*12440*/  IMAD R39, R77, UR34, RZ ;  /* 0x000000224d277c24 */ /* 0x000fe2000f8e02ff */
[-C--:B------:R-:W-:Y:S01]  /*12450*/  LEA.HI.X.SX32 R55, R45, R6.reuse, 0x1, P5 ;  /* 0x000000062d377211 */ /* 0x080fe200028f0eff */
[----:B------:R-:W-:Y:S01]  /*12460*/  IMAD R14, R63, UR40, RZ ;  /* 0x000000283f0e7c24 */ /* 0x000fe2000f8e02ff */
[-C--:B------:R-:W-:Y:S01]  /*12470*/  IADD3 R86, P5, PT, R43, R7.reuse, RZ ;  /* 0x000000072b567210 */ /* 0x080fe20007fbe0ff */
[----:B------:R-:W-:Y:S01]  /*12480*/  IMAD R12, R65, UR38, RZ ;  /* 0x00000026410c7c24 */ /* 0x000fe2000f8e02ff */
[-C--:B------:R-:W-:Y:S02]  /*12490*/  LEA.HI.X.SX32 R63, R44, R6.reuse, 0x1, P6 ;  /* 0x000000062c3f7211 */ /* 0x080fe400030f0eff */
[CC--:B------:R-:W-:Y:S02]  /*124a0*/  IADD3 R83, P6, PT, R42.reuse, R7.reuse, RZ ;  /* 0x000000072a537210 */ /* 0x0c0fe40007fde0ff */
[-C--:B------:R-:W-:Y:S01]  /*124b0*/  LEA.HI.X.SX32 R65, R43, R6.reuse, 0x1, P5 ;  /* 0x000000062b417211 */ /* 0x080fe200028f0eff */
[----:B------:R-:W-:Y:S01]  /*124c0*/  STL [R1+0x470], R92 ;  /* 0x0004705c01007387 */ /* 0x000fe20000100800 */
[-C--:B------:R-:W-:Y:S01]  /*124d0*/  IADD3 R81, P5, PT, R39, R7.reuse, RZ ;  /* 0x0000000727517210 */ /* 0x080fe20007fbe0ff */
[----:B------:R-:W-:Y:S01]  /*124e0*/  IMAD R40, R5, UR48, RZ ;  /* 0x0000003005287c24 */ /* 0x000fe2000f8e02ff */
[-C--:B------:R-:W-:Y:S01]  /*124f0*/  LEA.HI.X.SX32 R79, R42, R6.reuse, 0x1, P6 ;  /* 0x000000062a4f7211 */ /* 0x080fe200030f0eff */
[----:B------:R-:W-:Y:S01]  /*12500*/  STL [R1+0x4b0], R90 ;  /* 0x0004b05a01007387 */ /* 0x000fe20000100800 */
[-C--:B------:R-:W-:Y:S01]  /*12510*/  IADD3 R54, P6, PT, R37, R7.reuse, RZ ;  /* 0x0000000725367210 */ /* 0x080fe20007fde0ff */
[----:B------:R-:W-:Y:S01]  /*12520*/  IMAD R48, R91, UR42, RZ ;  /* 0x0000002a5b307c24 */ /* 0x000fe2000f8e02ff */
[----:B------:R-:W-:Y:S01]  /*12530*/  LEA.HI.X.SX32 R77, R39, R6, 0x1, P5 ;  /* 0x00000006274d7211 */ /* 0x000fe200028f0eff */
[----:B------:R-:W-:Y:S01]  /*12540*/  STL [R1+0x46c], R53 ;  /* 0x00046c3501007387 */ /* 0x000fe20000100800 */
[----:B------:R-:W-:-:S03]  /*12550*/  IADD3 R75, P5, PT, R12, R7, RZ ;  /* 0x000000070c4b7210 */ /* 0x000fc60007fbe0ff */
[----:B------:R-:W3:Y:S01]  /*12560*/  LDL.LU R5, [R1+0x1638] ;  /* 0x0016380001057983 */ /* 0x000ee20000300800 */
[----:B------:R-:W-:-:S03]  /*12570*/  LEA.HI.X.SX32 R50, R37, R6, 0x1, P6 ;  /* 0x0000000625327211 */ /* 0x000fc600030f0eff */
[----:B------:R-:W-:Y:S01]  /*12580*/  STL [R1+0x4f0], R88 ;  /* 0x0004f05801007387 */ /* 0x000fe20000100800 */
[----:B------:R-:W-:-:S03]  /*12590*/  IADD3 R71, P6, PT, R14, R7, RZ ;  /* 0x000000070e477210 */ /* 0x000fc60007fde0ff */
[----:B------:R-:W-:Y:S01]  /*125a0*/  STL [R1+0x4ac], R55 ;  /* 0x0004ac3701007387 */ /* 0x000fe20000100800 */
[----:B------:R-:W-:-:S03]  /*125b0*/  LEA.HI.X.SX32 R52, R12, R6, 0x1, P5 ;  /* 0x000000060c347211 */ /* 0x000fc600028f0eff */
[----:B------:R-:W-:Y:S01]  /*125c0*/  STL [R1+0x530], R86 ;  /* 0x0005305601007387 */ /* 0x000fe20000100800 */
[----:B0-----:R-:W-:-:S03]  /*125d0*/  IADD3 R0, P5, PT, R48, R7, RZ ;  /* 0x0000000730007210 */ /* 0x001fc60007fbe0ff */
[----:B------:R-:W-:Y:S01]  /*125e0*/  STL [R1+0x4ec], R63 ;  /* 0x0004ec3f01007387 */ /* 0x000fe20000100800 */
[----:B------:R-:W-:-:S03]  /*125f0*/  LEA.HI.X.SX32 R73, R14, R6, 0x1, P6 ;  /* 0x000000060e497211 */ /* 0x000fc600030f0eff */
[----:B------:R-:W-:Y:S01]  /*12600*/  STL [R1+0x570], R83 ;  /* 0x0005705301007387 */ /* 0x000fe20000100800 */
[----:B------:R-:W-:-:S03]  /*12610*/  IADD3 R20, P6, PT, R46, R7, RZ ;  /* 0x000000072e147210 */ /* 0x000fc60007fde0ff */
[----:B------:R-:W-:Y:S01]  /*12620*/  STL [R1+0x52c], R65 ;  /* 0x00052c4101007387 */ /* 0x000fe20000100800 */
[----:B------:R-:W-:-:S03]  /*12630*/  LEA.HI.X.SX32 R69, R48, R6, 0x1, P5 ;  /* 0x0000000630457211 */ /* 0x000fc600028f0eff */
[----:B------:R-:W-:Y:S01]  /*12640*/  STL [R1+0x5b0], R81 ;  /* 0x0005b05101007387 */ /* 0x000fe20000100800 */
[----:B------:R-:W-:-:S03]  /*12650*/  IMAD R38, R33, UR50, RZ ;  /* 0x0000003221267c24 */ /* 0x000fc6000f8e02ff */
        /* <DEDUP_REMOVED lines=11> */
[----:B------:R-:W-:Y:S01]  /*12710*/  IMAD R39, R15, UR54, RZ ;  /* 0x000000360f277c24 */ /* 0x000fe2000f8e02ff */
[----:B------:R-:W-:Y:S02]  /*12720*/  IADD3 R17, P5, PT, R38, R7, RZ ;  /* 0x0000000726117210 */ /* 0x000fe40007fbe0ff */
        /* <DEDUP_REMOVED lines=20> */
[----:B------:R-:W-:-:S03]  /*12870*/  IADD3 R31, P5, PT, R14, R7, RZ ;  /* 0x000000070e1f7210 */ /* 0x000fc60007fbe0ff */
[----:B------:R-:W-:Y:S01]  /*12880*/  STL [R1+0x76c], R40 ;  /* 0x00076c2801007387 */ /* 0x000fe20000100800 */
[----:B------:R-:W-:-:S03]  /*12890*/  LEA.HI.X.SX32 R15, R37, R6, 0x1, P6 ;  /* 0x00000006250f7211 */ /* 0x000fc600030f0eff */
[----:B------:R-:W-:Y:S01]  /*128a0*/  STL [R1+0x7f0], R11 ;  /* 0x0007f00b01007387 */ /* 0x000fe20000100800 */
[----:B------:R-:W-:-:S03]  /*128b0*/  IADD3 R37, P6, PT, R12, R7, RZ ;  /* 0x000000070c257210 */ /* 0x000fc60007fde0ff */
[----:B------:R-:W-:Y:S04]  /*128c0*/  STL [R1+0x7ac], R21 ;  /* 0x0007ac1501007387 */ /* 0x000fe80000100800 */
[----:B------:R-:W-:Y:S04]  /*128d0*/  STL [R1+0x830], R33 ;  /* 0x0008302101007387 */ /* 0x000fe80000100800 */
[----:B------:R-:W3:Y:S04]  /*128e0*/  LDL R39, [R1+0x288] ;  /* 0x0002880001277983 */ /* 0x000ee80000100800 */
[----:B------:R-:W-:Y:S04]  /*128f0*/  STL [R1+0x7ec], R16 ;  /* 0x0007ec1001007387 */ /* 0x000fe80000100800 */
[----:B------:R-:W-:Y:S04]  /*12900*/  STL [R1+0x870], R13 ;  /* 0x0008700d01007387 */ /* 0x000fe80000100800 */
[----:B------:R-:W-:Y:S04]  /*12910*/  STL [R1+0x82c], R10 ;  /* 0x00082c0a01007387 */ /* 0x000fe80000100800 */
[----:B------:R-:W-:Y:S04]  /*12920*/  STL [R1+0x8b0], R31 ;  /* 0x0008b01f01007387 */ /* 0x000fe80000100800 */
[----:B------:R-:W-:Y:S04]  /*12930*/  STL [R1+0x86c], R15 ;  /* 0x00086c0f01007387 */ /* 0x000fe80000100800 */
[----:B------:R-:W-:Y:S01]  /*12940*/  STL [R1+0x8f0], R37 ;  /* 0x0008f02501007387 */ /* 0x000fe20000100800 */
[----:B----4-:R-:W-:Y:S01]  /*12950*/  VIADD R38, R34, 0xffffff80 ;  /* 0xffffff8022267836 */ /* 0x010fe20000000000 */
[----:B------:R-:W-:-:S05]  /*12960*/  LEA.HI.X.SX32 R34, R14, R6, 0x1, P5 ;  /* 0x000000060e227211 */ /* 0x000fca00028f0eff */
[----:B------:R-:W-:Y:S01]  /*12970*/  STL [R1+0x8ac], R34 ;  /* 0x0008ac2201007387 */ /* 0x000fe20000100800 */
[----:B--2---:R-:W-:Y:S02]  /*12980*/  ISETP.GE.U32.AND P5, PT, R8, 0x7fffff09, PT ;  /* 0x7fffff090800780c */ /* 0x004fe40003fa6070 */
[----:B------:R-:W-:Y:S02]  /*12990*/  LEA.HI.X.SX32 R8, R12, R6, 0x1, P6 ;  /* 0x000000060c087211 */ /* 0x000fe400030f0eff */
[----:B------:R-:W-:Y:S01]  /*129a0*/  ISETP.GE.U32.AND P6, PT, R38, 0x7fffff01, PT ;  /* 0x7fffff012600780c */ /* 0x000fe20003fc6070 */
[----:B------:R-:W2:Y:S04]  /*129b0*/  LDL R12, [R1+0x424] ;  /* 0x00042400010c7983 */ /* 0x000ea80000100800 */
[----:B------:R-:W3:Y:S02]  /*129c0*/  LDL R38, [R1+0x284] ;  /* 0x0002840001267983 */ /* 0x000ee40000100800 */
[----:B---3--:R-:W-:-:S04]  /*129d0*/  @P0 LOP3.LUT R39, R39, R38, RZ, 0x3c, !PT ;  /* 0x0000002627270212 */ /* 0x008fc800078e3cff */
[----:B------:R-:W-:-:S04]  /*129e0*/  @P0 LOP3.LUT R38, R39, R38, RZ, 0x3c, !PT ;  /* 0x0000002627260212 */ /* 0x000fc800078e3cff */
[----:B------:R-:W-:-:S05]  /*129f0*/  @P0 LOP3.LUT R39, R39, R38, RZ, 0x3c, !PT ;  /* 0x0000002627270212 */ /* 0x000fca00078e3cff */
[----:B------:R-:W3:Y:S04]  /*12a00*/  @P0 LDG.E.U8 R2, desc[UR18][R38.64] ;  /* 0x0000001226020981 */ /* 0x000ee8000c1e1100 */
[----:B------:R-:W-:Y:S04]  /*12a10*/  STL [R1+0x8ec], R8 ;  /* 0x0008ec0801007387 */ /* 0x000fe80000100800 */
[----:B---3--:R0:W-:Y:S04]  /*12a20*/  STL [R1+0x2bc], R2 ;  /* 0x0002bc0201007387 */ /* 0x0081e80000100800 */
[----:B0-----:R-:W3:Y:S04]  /*12a30*/  LDL.LU R2, [R1+0x1634] ;  /* 0x0016340001027983 */ /* 0x001ee80000300800 */
[----:B------:R-:W4:Y:S04]  /*12a40*/  LDL R38, [R1+0x2c4] ;  /* 0x0002c40001267983 */ /* 0x000f280000100800 */
[----:B------:R-:W4:Y:S01]  /*12a50*/  LDL R39, [R1+0x2c8] ;  /* 0x0002c80001277983 */ /* 0x000f220000100800 */
[----:B------:R-:W-:-:S02]  /*12a60*/  PRMT R5, RZ, 0x7610, R5 ;  /* 0x00007610ff057816 */ /* 0x000fc40000000005 */
[----:B----4-:R-:W-:-:S04]  /*12a70*/  @P0 LOP3.LUT R39, R39, R38, RZ, 0x3c, !PT ;  /* 0x0000002627270212 */ /* 0x010fc800078e3cff */
[----:B------:R-:W-:-:S04]  /*12a80*/  @P0 LOP3.LUT R38, R39, R38, RZ, 0x3c, !PT ;  /* 0x0000002627260212 */ /* 0x000fc800078e3cff */
[----:B------:R-:W-:-:S05]  /*12a90*/  @P0 LOP3.LUT R39, R39, R38, RZ, 0x3c, !PT ;  /* 0x0000002627270212 */ /* 0x000fca00078e3cff */
[----:B------:R-:W4:Y:S01]  /*12aa0*/  @P0 LDG.E.U8 R5, desc[UR18][R38.64] ;  /* 0x0000001226050981 */ /* 0x000f22000c1e1100 */
[----:B------:R-:W-:-:S03]  /*12ab0*/  PRMT R14, RZ, 0x7610, R14 ;  /* 0x00007610ff0e7816 */ /* 0x000fc6000000000e */
[----:B----4-:R0:W-:Y:S04]  /*12ac0*/  STL [R1+0x2b4], R5 ;  /* 0x0002b40501007387 */ /* 0x0101e80000100800 */
[----:B0-----:R-:W4:Y:S04]  /*12ad0*/  LDL.LU R5, [R1+0x1630] ;  /* 0x0016300001057983 */ /* 0x001f280000300800 */
[----:B------:R-:W2:Y:S01]  /*12ae0*/  LDL R39, [R1+0x324] ;  /* 0x0003240001277983 */ /* 0x000ea20000100800 */
[----:B------:R-:W-:-:S03]  /*12af0*/  @P0 IMAD.MOV.U32 R38, RZ, RZ, R3 ;  /* 0x000000ffff260224 */ /* 0x000fc600078e0003 */
[----:B------:R-:W3:Y:S04]  /*12b00*/  LDL.LU R3, [R1+0x162c] ;  /* 0x00162c0001037983 */ /* 0x000ee80000300800 */
[----:B--2---:R0:W2:Y:S04]  /*12b10*/  @P0 LDG.E.U8 R14, desc[UR18][R38.64] ;  /* 0x00000012260e0981 */ /* 0x0040a8000c1e1100 */
[----:B------:R-:W0:Y:S04]  /*12b20*/  LDL R38, [R1+0x364] ;  /* 0x0003640001267983 */ /* 0x000e280000100800 */
[----:B------:R-:W0:Y:S01]  /*12b30*/  LDL R39, [R1+0x368] ;  /* 0x0003680001277983 */ /* 0x000e220000100800 */
[----:B---3--:R-:W-:-:S02]  /*12b40*/  PRMT R2, RZ, 0x7610, R2 ;  /* 0x00007610ff027816 */ /* 0x008fc40000000002 */
[----:B0-----:R-:W-:-:S04]  /*12b50*/  @P0 LOP3.LUT R39, R39, R38, RZ, 0x3c, !PT ;  /* 0x0000002627270212 */ /* 0x001fc800078e3cff */
[----:B------:R-:W-:-:S04]  /*12b60*/  @P0 LOP3.LUT R38, R39, R38, RZ, 0x3c, !PT ;  /* 0x0000002627260212 */ /* 0x000fc800078e3cff */
[----:B------:R-:W-:-:S05]  /*12b70*/  @P0 LOP3.LUT R39, R39, R38, RZ, 0x3c, !PT ;  /* 0x0000002627270212 */ /* 0x000fca00078e3cff */
[----:B------:R-:W3:Y:S04]  /*12b80*/  @P0 LDG.E.U8 R2, desc[UR18][R38.64] ;  /* 0x0000001226020981 */ /* 0x000ee8000c1e1100 */
[----:B--2---:R0:W-:Y:S04]  /*12b90*/  STL [R1+0x2a4], R14 ;  /* 0x0002a40e01007387 */ /* 0x0041e80000100800 */
[----:B0-----:R-:W2:Y:S04]  /*12ba0*/  LDL R14, [R1+0x528] ;  /* 0x00052800010e7983 */ /* 0x001ea80000100800 */
[----:B---3--:R0:W-:Y:S04]  /*12bb0*/  STL [R1+0x29c], R2 ;  /* 0x00029c0201007387 */ /* 0x0081e80000100800 */
[----:B0-----:R-:W3:Y:S04]  /*12bc0*/  LDL.LU R2, [R1+0x1628] ;  /* 0x0016280001027983 */ /* 0x001ee80000300800 */
[----:B------:R-:W2:Y:S01]  /*12bd0*/  LDL R39, [R1+0x3a4] ;  /* 0x0003a40001277983 */ /* 0x000ea20000100800 */
[----:B----4-:R-:W-:Y:S01]  /*12be0*/  PRMT R5, RZ, 0x7610, R5 ;  /* 0x00007610ff057816 */ /* 0x010fe20000000005 */
[----:B------:R-:W-:-:S02]  /*12bf0*/  @P0 IMAD.MOV.U32 R38, RZ, RZ, R4 ;  /* 0x000000ffff260224 */ /* 0x000fc400078e0004 */
[----:B------:R-:W4:Y:S04]  /*12c00*/  LDL.LU R4, [R1+0x1624] ;  /* 0x0016240001047983 */ /* 0x000f280000300800 */
[----:B--2---:R-:W2:Y:S04]  /*12c10*/  @P0 LDG.E.U8 R5, desc[UR18][R38.64] ;  /* 0x0000001226050981 */ /* 0x004ea8000c1e1100 */
[----:B--2---:R0:W-:Y:S04]  /*12c20*/  STL [R1+0x7c], R5 ;  /* 0x00007c0501007387 */ /* 0x0041e80000100800 */
[----:B0-----:R-:W2:Y:S04]  /*12c30*/  LDL.LU R5, [R1+0x1620] ;  /* 0x0016200001057983 */ /* 0x001ea80000300800 */
[----:B------:R-:W2:Y:S04]  /*12c40*/  LDL R38, [R1+0x3e4] ;  /* 0x0003e40001267983 */ /* 0x000ea80000100800 */
[----:B------:R-:W2:Y:S01]  /*12c50*/  LDL R39, [R1+0x3e8] ;  /* 0x0003e80001277983 */ /* 0x000ea20000100800 */
[----:B------:R-:W-:-:S02]  /*12c60*/  PRMT R3, RZ, 0x7610, R3 ;  /* 0x00007610ff037816 */ /* 0x000fc40000000003 */
[----:B---3--:R-:W-:Y:S02]  /*12c70*/  PRMT R2, RZ, 0x7610, R2 ;  /* 0x00007610ff027816 */ /* 0x008fe40000000002 */
[----:B--2---:R-:W-:-:S04]  /*12c80*/  @P0 LOP3.LUT R39, R39, R38, RZ, 0x3c, !PT ;  /* 0x0000002627270212 */ /* 0x004fc800078e3cff */
[----:B------:R-:W-:-:S04]  /*12c90*/  @P0 LOP3.LUT R38, R39, R38, RZ, 0x3c, !PT ;  /* 0x0000002627260212 */ /* 0x000fc800078e3cff */
[----:B------:R-:W-:-:S05]  /*12ca0*/  @P0 LOP3.LUT R39, R39, R38, RZ, 0x3c, !PT ;  /* 0x0000002627270212 */ /* 0x000fca00078e3cff */
[----:B------:R0:W2:Y:S02]  /*12cb0*/  @P0 LDG.E.U8 R3, desc[UR18][R38.64] ;  /* 0x0000001226030981 */ /* 0x0000a4000c1e1100 */
[----:B0-----:R-:W-:Y:S02]  /*12cc0*/  @P0 IMAD.MOV.U32 R38, RZ, RZ, R85 ;  /* 0x000000ffff260224 */ /* 0x001fe400078e0055 */
[----:B------:R-:W-:-:S05]  /*12cd0*/  @P0 IMAD.MOV.U32 R39, RZ, RZ, R12 ;  /* 0x000000ffff270224 */ /* 0x000fca00078e000c */
[----:B------:R0:W3:Y:S01]  /*12ce0*/  @P0 LDG.E.U8 R2, desc[UR18][R38.64] ;  /* 0x0000001226020981 */ /* 0x0000e2000c1e1100 */
[----:B----4-:R-:W-:Y:S01]  /*12cf0*/  PRMT R4, RZ, 0x7610, R4 ;  /* 0x00007610ff047816 */ /* 0x010fe20000000004 */
[----:B0-----:R-:W-:Y:S02]  /*12d00*/  @P0 IMAD.MOV.U32 R38, RZ, RZ, R35 ;  /* 0x000000ffff260224 */ /* 0x001fe400078e0023 */
[----:B------:R-:W-:-:S05]  /*12d10*/  @P0 IMAD.MOV.U32 R39, RZ, RZ, R93 ;  /* 0x000000ffff270224 */ /* 0x000fca00078e005d */
[----:B------:R-:W4:Y:S04]  /*12d20*/  @P0 LDG.E.U8 R4, desc[UR18][R38.64] ;  /* 0x0000001226040981 */ /* 0x000f28000c1e1100 */
[----:B--2---:R0:W-:Y:S04]  /*12d30*/  STL [R1+0x149c], R3 ;  /* 0x00149c0301007387 */ /* 0x0041e80000100800 */
[----:B0-----:R-:W2:Y:S04]  /*12d40*/  LDL R3, [R1+0x5a4] ;  /* 0x0005a40001037983 */ /* 0x001ea80000100800 */
[----:B------:R-:W2:Y:S04]  /*12d50*/  LDL.LU R85, [R1+0x161c] ;  /* 0x00161c0001557983 */ /* 0x000ea80000300800 */
[----:B---3--:R0:W-:Y:S04]  /*12d60*/  STL [R1+0x14a0], R2 ;  /* 0x0014a00201007387 */ /* 0x0081e80000100800 */
[----:B0-----:R-:W3:Y:S04]  /*12d70*/  LDL R2, [R1+0x564] ;  /* 0x0005640001027983 */ /* 0x001ee80000100800 */
[----:B------:R-:W2:Y:S04]  /*12d80*/  LDL.LU R93, [R1+0x1618] ;  /* 0x00161800015d7983 */ /* 0x000ea80000300800 */
[----:B------:R-:W2:Y:S04]  /*12d90*/  LDL.LU R35, [R1+0x1614] ;  /* 0x0016140001237983 */ /* 0x000ea80000300800 */
[----:B------:R-:W2:Y:S04]  /*12da0*/  LDL R38, [R1+0x4a4] ;  /* 0x0004a40001267983 */ /* 0x000ea80000100800 */
[----:B------:R-:W2:Y:S01]  /*12db0*/  LDL R39, [R1+0x4a8] ;  /* 0x0004a80001277983 */ /* 0x000ea20000100800 */
[----:B------:R-:W-:-:S03]  /*12dc0*/  PRMT R5, RZ, 0x7610, R5 ;  /* 0x00007610ff057816 */ /* 0x000fc60000000005 */
[----:B------:R-:W3:Y:S04]  /*12dd0*/  LDL R12, [R1+0x5e4] ;  /* 0x0005e400010c7983 */ /* 0x000ee80000100800 */
[----:B----4-:R0:W-:Y:S04]  /*12de0*/  STL [R1+0x14a4], R4 ;  /* 0x0014a40401007387 */ /* 0x0101e80000100800 */
[----:B0-----:R-:W4:Y:S01]  /*12df0*/  LDL R4, [R1+0x524] ;  /* 0x0005240001047983 */ /* 0x001f220000100800 */
[----:B--2---:R-:W-:-:S04]  /*12e00*/  @P0 LOP3.LUT R39, R39, R38, RZ, 0x3c, !PT ;  /* 0x0000002627270212 */ /* 0x004fc800078e3cff */
[----:B------:R-:W-:-:S04]  /*12e10*/  @P0 LOP3.LUT R38, R39, R38, RZ, 0x3c, !PT ;  /* 0x0000002627260212 */ /* 0x000fc800078e3cff */
[----:B------:R-:W-:-:S05]  /*12e20*/  @P0 LOP3.LUT R39, R39, R38, RZ, 0x3c, !PT ;  /* 0x0000002627270212 */ /* 0x000fca00078e3cff */
[----:B------:R0:W2:Y:S04]  /*12e30*/  @P0 LDG.E.U8 R5, desc[UR18][R38.64] ;  /* 0x0000001226050981 */ /* 0x0000a8000c1e1100 */
[----:B------:R-:W0:Y:S04]  /*12e40*/  LDL R38, [R1+0x4e4] ;  /* 0x0004e40001267983 */ /* 0x000e280000100800 */
[----:B------:R-:W0:Y:S01]  /*12e50*/  LDL R39, [R1+0x4e8] ;  /* 0x0004e80001277983 */ /* 0x000e220000100800 */
[----:B------:R-:W-:Y:S02]  /*12e60*/  PRMT R85, RZ, 0x7610, R85 ;  /* 0x00007610ff557816 */ /* 0x000fe40000000055 */
[----:B------:R-:W-:-:S02]  /*12e70*/  PRMT R93, RZ, 0x7610, R93 ;  /* 0x00007610ff5d7816 */ /* 0x000fc4000000005d */
[----:B------:R-:W-:Y:S02]  /*12e80*/  PRMT R35, RZ, 0x7610, R35 ;  /* 0x00007610ff237816 */ /* 0x000fe40000000023 */
[----:B------:R-:W-:Y:S02]  /*12e90*/  PRMT R91, RZ, 0x7610, R91 ;  /* 0x00007610ff5b7816 */ /* 0x000fe4000000005b */
[----:B0-----:R-:W-:-:S04]  /*12ea0*/  @P0 LOP3.LUT R39, R39, R38, RZ, 0x3c, !PT ;  /* 0x0000002627270212 */ /* 0x001fc800078e3cff */
[----:B------:R-:W-:-:S04]  /*12eb0*/  @P0 LOP3.LUT R38, R39, R38, RZ, 0x3c, !PT ;  /* 0x0000002627260212 */ /* 0x000fc800078e3cff */
[----:B------:R-:W-:-:S05]  /*12ec0*/  @P0 LOP3.LUT R39, R39, R38, RZ, 0x3c, !PT ;  /* 0x0000002627270212 */ /* 0x000fca00078e3cff */
[----:B------:R0:W2:Y:S02]  /*12ed0*/  @P0 LDG.E.U8 R85, desc[UR18][R38.64] ;  /* 0x0000001226550981 */ /* 0x0000a4000c1e1100 */
[----:B0-----:R-:W-:Y:S02]  /*12ee0*/  @P0 IMAD.MOV.U32 R38, RZ, RZ, R14 ;  /* 0x000000ffff260224 */ /* 0x001fe400078e000e */
[----:B----4-:R-:W-:-:S05]  /*12ef0*/  @P0 IMAD.MOV.U32 R39, RZ, RZ, R4 ;  /* 0x000000ffff270224 */ /* 0x010fca00078e0004 */
[----:B------:R0:W4:Y:S02]  /*12f00*/  @P0 LDG.E.U8 R93, desc[UR18][R38.64] ;  /* 0x00000012265d0981 */ /* 0x000124000c1e1100 */
[----:B0-----:R-:W-:Y:S02]  /*12f10*/  @P0 IMAD.MOV.U32 R38, RZ, RZ, R87 ;  /* 0x000000ffff260224 */ /* 0x001fe400078e0057 */
[----:B---3--:R-:W-:-:S05]  /*12f20*/  @P0 IMAD.MOV.U32 R39, RZ, RZ, R2 ;  /* 0x000000ffff270224 */ /* 0x008fca00078e0002 */
[----:B------:R0:W3:Y:S02]  /*12f30*/  @P0 LDG.E.U8 R35, desc[UR18][R38.64] ;  /* 0x0000001226230981 */ /* 0x0000e4000c1e1100 */
[----:B0-----:R-:W-:Y:S02]  /*12f40*/  @P0 IMAD.MOV.U32 R38, RZ, RZ, R84 ;  /* 0x000000ffff260224 */ /* 0x001fe400078e0054 */
[----:B------:R-:W-:-:S05]  /*12f50*/  @P0 IMAD.MOV.U32 R39, RZ, RZ, R3 ;  /* 0x000000ffff270224 */ /* 0x000fca00078e0003 */
[----:B------:R0:W3:Y:S04]  /*12f60*/  @P0 LDG.E.U8 R91, desc[UR18][R38.64] ;  /* 0x00000012265b0981 */ /* 0x0000e8000c1e1100 */
[----:B--2---:R1:W-:Y:S01]  /*12f70*/  STL [R1+0x14a8], R5 ;  /* 0x0014a80501007387 */ /* 0x0043e20000100800 */
[----:B------:R-:W-:Y:S01]  /*12f80*/  PRMT R89, RZ, 0x7610, R89 ;  /* 0x00007610ff597816 */ /* 0x000fe20000000059 */
[----:B0-----:R-:W-:Y:S02]  /*12f90*/  @P0 IMAD.MOV.U32 R38, RZ, RZ, R82 ;  /* 0x000000ffff260224 */ /* 0x001fe400078e0052 */
[----:B------:R-:W-:-:S05]  /*12fa0*/  @P0 IMAD.MOV.U32 R39, RZ, RZ, R12 ;  /* 0x000000ffff270224 */ /* 0x000fca00078e000c */
[----:B------:R0:W2:Y:S04]  /*12fb0*/  @P0 LDG.E.U8 R89, desc[UR18][R38.64] ;  /* 0x0000001226590981 */ /* 0x0000a8000c1e1100 */
[----:B------:R0:W-:Y:S04]  /*12fc0*/  STL [R1+0x14ac], R85 ;  /* 0x0014ac5501007387 */ /* 0x0001e80000100800 */
[----:B-1----:R-:W2:Y:S04]  /*12fd0*/  LDL R5, [R1+0x6e4] ;  /* 0x0006e40001057983 */ /* 0x002ea80000100800 */
[----:B------:R-:W2:Y:S04]  /*12fe0*/  LDL R14, [R1+0x6e8] ;  /* 0x0006e800010e7983 */ /* 0x000ea80000100800 */
[----:B0-----:R-:W2:Y:S04]  /*12ff0*/  LDL R85, [R1+0x6a4] ;  /* 0x0006a40001557983 */ /* 0x001ea80000100800 */
[----:B----4-:R0:W-:Y:S04]  /*13000*/  STL [R1+0x14b0], R93 ;  /* 0x0014b05d01007387 */ /* 0x0101e80000100800 */
[----:B0-----:R-:W4:Y:S04]  /*13010*/  LDL R93, [R1+0x668] ;  /* 0x00066800015d7983 */ /* 0x001f280000100800 */
[----:B------:R-:W2:Y:S04]  /*13020*/  LDL.LU R87, [R1+0x1610] ;  /* 0x0016100001577983 */ /* 0x000ea80000300800 */
[----:B---3--:R-:W-:Y:S04]  /*13030*/  STL [R1+0x14b4], R35 ;  /* 0x0014b42301007387 */ /* 0x008fe80000100800 */
[----:B------:R-:W3:Y:S04]  /*13040*/  LDL.LU R84, [R1+0x160c] ;  /* 0x00160c0001547983 */ /* 0x000ee80000300800 */
[----:B------:R-:W4:Y:S04]  /*13050*/  LDL R4, [R1+0x724] ;  /* 0x0007240001047983 */ /* 0x000f280000100800 */
[----:B------:R-:W4:Y:S04]  /*13060*/  LDL R2, [R1+0x728] ;  /* 0x0007280001027983 */ /* 0x000f280000100800 */
[----:B------:R0:W-:Y:S04]  /*13070*/  STL [R1+0x14b8], R91 ;  /* 0x0014b85b01007387 */ /* 0x0001e80000100800 */
[----:B0-----:R-:W4:Y:S04]  /*13080*/  LDL R91, [R1+0x664] ;  /* 0x00066400015b7983 */ /* 0x001f280000100800 */
[----:B------:R-:W4:Y:S04]  /*13090*/  LDL.LU R82, [R1+0x1608] ;  /* 0x0016080001527983 */ /* 0x000f280000300800 */
[----:B------:R-:W4:Y:S04]  /*130a0*/  LDL R39, [R1+0x628] ;  /* 0x0006280001277983 */ /* 0x000f280000100800 */
[----:B------:R-:W4:Y:S04]  /*130b0*/  LDL R3, [R1+0x764] ;  /* 0x0007640001037983 */ /* 0x000f280000100800 */
[----:B------:R-:W4:Y:S01]  /*130c0*/  LDL R12, [R1+0x768] ;  /* 0x00076800010c7983 */ /* 0x000f220000100800 */
[----:B--2---:R-:W-:-:S02]  /*130d0*/  PRMT R87, RZ, 0x7610, R87 ;  /* 0x00007610ff577816 */ /* 0x004fc40000000057 */
[----:B---3--:R-:W-:Y:S01]  /*130e0*/  PRMT R84, RZ, 0x7610, R84 ;  /* 0x00007610ff547816 */ /* 0x008fe20000000054 */
[----:B----4-:R-:W-:Y:S02]  /*130f0*/  @P0 IMAD.MOV.U32 R38, RZ, RZ, R39 ;  /* 0x000000ffff260224 */ /* 0x010fe400078e0027 */
[----:B------:R-:W-:-:S05]  /*13100*/  @P0 IMAD.MOV.U32 R39, RZ, RZ, R78 ;  /* 0x000000ffff270224 */ /* 0x000fca00078e004e */
[----:B------:R0:W2:Y:S02]  /*13110*/  @P0 LDG.E.U8 R87, desc[UR18][R38.64] ;  /* 0x0000001226570981 */ /* 0x0000a4000c1e1100 */
[----:B0-----:R-:W-:Y:S02]  /*13120*/  @P0 IMAD.MOV.U32 R38, RZ, RZ, R93 ;  /* 0x000000ffff260224 */ /* 0x001fe400078e005d */
[----:B------:R-:W-:-:S05]  /*13130*/  @P0 IMAD.MOV.U32 R39, RZ, RZ, R91 ;  /* 0x000000ffff270224 */ /* 0x000fca00078e005b */
[----:B------:R0:W3:Y:S04]  /*13140*/  @P0 LDG.E.U8 R84, desc[UR18][R38.64] ;  /* 0x0000001226540981 */ /* 0x0000e8000c1e1100 */
[----:B------:R-:W-:Y:S04]  /*13150*/  STL [R1+0x14bc], R89 ;  /* 0x0014bc5901007387 */ /* 0x000fe80000100800 */
[----:B------:R-:W4:Y:S01]  /*13160*/  LDL.LU R78, [R1+0x1604] ;  /* 0x00160400014e7983 */ /* 0x000f220000300800 */
[----:B0-----:R-:W-:-:S03]  /*13170*/  @P0 IMAD.MOV.U32 R38, RZ, RZ, R76 ;  /* 0x000000ffff260224 */ /* 0x001fc600078e004c */
[----:B--2---:R0:W-:Y:S04]  /*13180*/  STL [R1+0x14c0], R87 ;  /* 0x0014c05701007387 */ /* 0x0041e80000100800 */
[----:B0-----:R-:W2:Y:S04]  /*13190*/  LDL R87, [R1+0x7e4] ;  /* 0x0007e40001577983 */ /* 0x001ea80000100800 */
[----:B---3--:R-:W-:Y:S04]  /*131a0*/  STL [R1+0x14c4], R84 ;  /* 0x0014c45401007387 */ /* 0x008fe80000100800 */
[----:B------:R-:W3:Y:S01]  /*131b0*/  LDL.LU R76, [R1+0x1600] ;  /* 0x00160000014c7983 */ /* 0x000ee20000300800 */
[----:B------:R-:W-:Y:S01]  /*131c0*/  PRMT R82, RZ, 0x7610, R82 ;  /* 0x00007610ff527816 */ /* 0x000fe20000000052 */
[----:B------:R-:W-:Y:S01]  /*131d0*/  @P0 IMAD.MOV.U32 R39, RZ, RZ, R85 ;  /* 0x000000ffff270224 */ /* 0x000fe200078e0055 */
[----:B------:R-:W-:Y:S01]  /*131e0*/  PRMT R80, RZ, 0x7610, R80 ;  /* 0x00007610ff507816 */ /* 0x000fe20000000050 */
[----:B------:R-:W2:Y:S04]  /*131f0*/  LDL R89, [R1+0x828] ;  /* 0x0008280001597983 */ /* 0x000ea80000100800 */
[----:B------:R0:W2:Y:S01]  /*13200*/  @P0 LDG.E.U8 R82, desc[UR18][R38.64] ;  /* 0x0000001226520981 */ /* 0x0000a2000c1e1100 */
[----:B----4-:R-:W-:Y:S01]  /*13210*/  PRMT R78, RZ, 0x7610, R78 ;  /* 0x00007610ff4e7816 */ /* 0x010fe2000000004e */
[----:B0-----:R-:W-:-:S02]  /*13220*/  @P0 IMAD.MOV.U32 R38, RZ, RZ, R14 ;  /* 0x000000ffff260224 */ /* 0x001fc400078e000e */
[----:B------:R-:W-:-:S05]  /*13230*/  @P0 IMAD.MOV.U32 R39, RZ, RZ, R5 ;  /* 0x000000ffff270224 */ /* 0x000fca00078e0005 */
[----:B------:R0:W4:Y:S02]  /*13240*/  @P0 LDG.E.U8 R80, desc[UR18][R38.64] ;  /* 0x0000001226500981 */ /* 0x000124000c1e1100 */
[----:B0-----:R-:W-:Y:S02]  /*13250*/  @P0 IMAD.MOV.U32 R38, RZ, RZ, R2 ;  /* 0x000000ffff260224 */ /* 0x001fe400078e0002 */
[----:B------:R-:W-:-:S05]  /*13260*/  @P0 IMAD.MOV.U32 R39, RZ, RZ, R4 ;  /* 0x000000ffff270224 */ /* 0x000fca00078e0004 */
[----:B------:R0:W4:Y:S02]  /*13270*/  @P0 LDG.E.U8 R78, desc[UR18][R38.64] ;  /* 0x00000012264e0981 */ /* 0x000124000c1e1100 */
[----:B0-----:R-:W-:Y:S02]  /*13280*/  @P0 IMAD.MOV.U32 R38, RZ, RZ, R12 ;  /* 0x000000ffff260224 */ /* 0x001fe400078e000c */
[----:B------:R-:W-:Y:S01]  /*13290*/  @P0 IMAD.MOV.U32 R39, RZ, RZ, R3 ;  /* 0x000000ffff270224 */ /* 0x000fe200078e0003 */
[----:B------:R-:W-:Y:S02]  /*132a0*/  PRMT R74, RZ, 0x7610, R74 ;  /* 0x00007610ff4a7816 */ /* 0x000fe4000000004a */
[----:B------:R-:W-:Y:S02]  /*132b0*/  PRMT R72, RZ, 0x7610, R72 ;  /* 0x00007610ff487816 */ /* 0x000fe40000000048 */
[----:B---3--:R-:W-:-:S06]  /*132c0*/  PRMT R76, RZ, 0x7610, R76 ;  /* 0x00007610ff4c7816 */ /* 0x008fcc000000004c */
[----:B------:R0:W3:Y:S02]  /*132d0*/  @P0 LDG.E.U8 R76, desc[UR18][R38.64] ;  /* 0x00000012264c0981 */ /* 0x0000e4000c1e1100 */
[----:B0-----:R-:W-:Y:S02]  /*132e0*/  @P0 IMAD.MOV.U32 R38, RZ, RZ, R66 ;  /* 0x000000ffff260224 */ /* 0x001fe400078e0042 */
[----:B------:R-:W-:-:S05]  /*132f0*/  @P0 IMAD.MOV.U32 R39, RZ, RZ, R68 ;  /* 0x000000ffff270224 */ /* 0x000fca00078e0044 */
[----:B------:R0:W3:Y:S02]  /*13300*/  @P0 LDG.E.U8 R74, desc[UR18][R38.64] ;  /* 0x00000012264a0981 */ /* 0x0000e4000c1e1100 */
[----:B0-----:R-:W-:Y:S02]  /*13310*/  @P0 IMAD.MOV.U32 R38, RZ, RZ, R64 ;  /* 0x000000ffff260224 */ /* 0x001fe400078e0040 */
[----:B--2---:R-:W-:-:S05]  /*13320*/  @P0 IMAD.MOV.U32 R39, RZ, RZ, R87 ;  /* 0x000000ffff270224 */ /* 0x004fca00078e0057 */
[----:B------:R0:W2:Y:S04]  /*13330*/  @P0 LDG.E.U8 R72, desc[UR18][R38.64] ;  /* 0x0000001226480981 */ /* 0x0000a8000c1e1100 */
[----:B------:R-:W-:Y:S04]  /*13340*/  STL [R1+0x14c8], R82 ;  /* 0x0014c85201007387 */ /* 0x000fe80000100800 */
[----:B------:R-:W2:Y:S04]  /*13350*/  LDL R91, [R1+0x864] ;  /* 0x00086400015b7983 */ /* 0x000ea80000100800 */
[----:B------:R-:W2:Y:S04]  /*13360*/  LDL R14, [R1+0x868] ;  /* 0x00086800010e7983 */ /* 0x000ea80000100800 */
[----:B------:R-:W2:Y:S04]  /*13370*/  LDL R93, [R1+0x8a4] ;  /* 0x0008a400015d7983 */ /* 0x000ea80000100800 */
[----:B------:R-:W2:Y:S04]  /*13380*/  LDL R85, [R1+0x8a8] ;  /* 0x0008a80001557983 */ /* 0x000ea80000100800 */
[----:B----4-:R-:W-:Y:S04]  /*13390*/  STL [R1+0x14cc], R80 ;  /* 0x0014cc5001007387 */ /* 0x010fe80000100800 */
[----:B------:R-:W4:Y:S04]  /*133a0*/  LDL R5, [R1+0x8e8] ;  /* 0x0008e80001057983 */ /* 0x000f280000100800 */
[----:B------:R-:W-:Y:S04]  /*133b0*/  STL [R1+0x14d0], R78 ;  /* 0x0014d04e01007387 */ /* 0x000fe80000100800 */
[----:B------:R-:W4:Y:S04]  /*133c0*/  LDL R4, [R1+0x924] ;  /* 0x0009240001047983 */ /* 0x000f280000100800 */
[----:B------:R-:W4:Y:S01]  /*133d0*/  LDL R2, [R1+0x928] ;  /* 0x0009280001027983 */ /* 0x000f220000100800 */
[----:B0-----:R-:W-:-:S03]  /*133e0*/  @P0 IMAD.MOV.U32 R39, RZ, RZ, R62 ;  /* 0x000000ffff270224 */ /* 0x001fc600078e003e */
[----:B---3--:R-:W-:Y:S04]  /*133f0*/  STL [R1+0x14d4], R76 ;  /* 0x0014d44c01007387 */ /* 0x008fe80000100800 */
[----:B------:R-:W3:Y:S04]  /*13400*/  LDL.LU R68, [R1+0x15fc] ;  /* 0x0015fc0001447983 */ /* 0x000ee80000300800 */
[----:B------:R-:W4:Y:S04]  /*13410*/  LDL.LU R66, [R1+0x15f8] ;  /* 0x0015f80001427983 */ /* 0x000f280000300800 */
[----:B------:R-:W4:Y:S04]  /*13420*/  LDL R3, [R1+0x964] ;  /* 0x0009640001037983 */ /* 0x000f280000100800 */
[----:B------:R-:W4:Y:S04]  /*13430*/  LDL R12, [R1+0x968] ;  /* 0x00096800010c7983 */ /* 0x000f280000100800 */
[----:B------:R-:W-:Y:S04]  /*13440*/  STL [R1+0x14d8], R74 ;  /* 0x0014d84a01007387 */ /* 0x000fe80000100800 */
[----:B------:R-:W4:Y:S04]  /*13450*/  LDL.LU R64, [R1+0x15f4] ;  /* 0x0015f40001407983 */ /* 0x000f280000300800 */
[----:B--2---:R-:W-:Y:S04]  /*13460*/  STL [R1+0x14dc], R72 ;  /* 0x0014dc4801007387 */ /* 0x004fe80000100800 */
[----:B------:R-:W2:Y:S01]  /*13470*/  LDL.LU R62, [R1+0x15f0] ;  /* 0x0015f000013e7983 */ /* 0x000ea20000300800 */
[----:B------:R-:W-:Y:S01]  /*13480*/  PRMT R70, RZ, 0x7610, R70 ;  /* 0x00007610ff467816 */ /* 0x000fe20000000046 */
[----:B------:R-:W-:-:S05]  /*13490*/  @P0 IMAD.MOV.U32 R38, RZ, RZ, R89 ;  /* 0x000000ffff260224 */ /* 0x000fca00078e0059 */
[----:B------:R0:W2:Y:S02]  /*134a0*/  @P0 LDG.E.U8 R70, desc[UR18][R38.64] ;  /* 0x0000001226460981 */ /* 0x0000a4000c1e1100 */
[----:B0-----:R-:W-:Y:S02]  /*134b0*/  @P0 IMAD.MOV.U32 R38, RZ, RZ, R14 ;  /* 0x000000ffff260224 */ /* 0x001fe400078e000e */
[----:B------:R-:W-:Y:S01]  /*134c0*/  @P0 IMAD.MOV.U32 R39, RZ, RZ, R91 ;  /* 0x000000ffff270224 */ /* 0x000fe200078e005b */
[----:B------:R-:W-:Y:S02]  /*134d0*/  PRMT R60, RZ, 0x7610, R60 ;  /* 0x00007610ff3c7816 */ /* 0x000fe4000000003c */
[----:B---3--:R-:W-:Y:S02]  /*134e0*/  PRMT R68, RZ, 0x7610, R68 ;  /* 0x00007610ff447816 */ /* 0x008fe40000000044 */
[----:B----4-:R-:W-:-:S04]  /*134f0*/  PRMT R66, RZ, 0x7610, R66 ;  /* 0x00007610ff427816 */ /* 0x010fc80000000042 */
[----:B------:R0:W3:Y:S02]  /*13500*/  @P0 LDG.E.U8 R68, desc[UR18][R38.64] ;  /* 0x0000001226440981 */ /* 0x0000e4000c1e1100 */
[----:B0-----:R-:W-:Y:S02]  /*13510*/  @P0 IMAD.MOV.U32 R38, RZ, RZ, R85 ;  /* 0x000000ffff260224 */ /* 0x001fe400078e0055 */
[----:B------:R-:W-:Y:S01]  /*13520*/  @P0 IMAD.MOV.U32 R39, RZ, RZ, R93 ;  /* 0x000000ffff270224 */ /* 0x000fe200078e005d */
[----:B------:R-:W-:-:S04]  /*13530*/  PRMT R64, RZ, 0x7610, R64 ;  /* 0x00007610ff407816 */ /* 0x000fc80000000040 */
[----:B------:R0:W4:Y:S02]  /*13540*/  @P0 LDG.E.U8 R66, desc[UR18][R38.64] ;  /* 0x0000001226420981 */ /* 0x000124000c1e1100 */
[----:B0-----:R-:W-:Y:S02]  /*13550*/  @P0 IMAD.MOV.U32 R38, RZ, RZ, R5 ;  /* 0x000000ffff260224 */ /* 0x001fe400078e0005 */
[----:B------:R-:W-:Y:S01]  /*13560*/  @P0 IMAD.MOV.U32 R39, RZ, RZ, R58 ;  /* 0x000000ffff270224 */ /* 0x000fe200078e003a */
[----:B--2---:R-:W-:-:S04]  /*13570*/  PRMT R62, RZ, 0x7610, R62 ;  /* 0x00007610ff3e7816 */ /* 0x004fc8000000003e */
[----:B------:R0:W2:Y:S02]  /*13580*/  @P0 LDG.E.U8 R64, desc[UR18][R38.64] ;  /* 0x0000001226400981 */ /* 0x0000a4000c1e1100 */
[----:B0-----:R-:W-:Y:S02]  /*13590*/  @P0 IMAD.MOV.U32 R38, RZ, RZ, R2 ;  /* 0x000000ffff260224 */ /* 0x001fe400078e0002 */
[----:B------:R-:W-:-:S05]  /*135a0*/  @P0 IMAD.MOV.U32 R39, RZ, RZ, R4 ;  /* 0x000000ffff270224 */ /* 0x000fca00078e0004 */
[----:B------:R0:W2:Y:S02]  /*135b0*/  @P0 LDG.E.U8 R62, desc[UR18][R38.64] ;  /* 0x00000012263e0981 */ /* 0x0000a4000c1e1100 */
[----:B0-----:R-:W-:Y:S02]  /*135c0*/  @P0 IMAD.MOV.U32 R38, RZ, RZ, R12 ;  /* 0x000000ffff260224 */ /* 0x001fe400078e000c */
[----:B------:R-:W-:-:S05]  /*135d0*/  @P0 IMAD.MOV.U32 R39, RZ, RZ, R3 ;  /* 0x000000ffff270224 */ /* 0x000fca00078e0003 */
[----:B------:R0:W2:Y:S04]  /*135e0*/  @P0 LDG.E.U8 R60, desc[UR18][R38.64] ;  /* 0x00000012263c0981 */ /* 0x0000a8000c1e1100 */
[----:B------:R-:W-:Y:S04]  /*135f0*/  STL [R1+0x14e0], R70 ;  /* 0x0014e04601007387 */ /* 0x000fe80000100800 */
[----:B------:R-:W2:Y:S01]  /*13600*/  LDL R14, [R1+0x9e4] ;  /* 0x0009e400010e7983 */ /* 0x000ea20000100800 */
[----:B0-----:R-:W-:Y:S02]  /*13610*/  @P0 IMAD.MOV.U32 R39, RZ, RZ, R56 ;  /* 0x000000ffff270224 */ /* 0x001fe400078e0038 */
[----:B------:R-:W-:Y:S01]  /*13620*/  @P0 IMAD.MOV.U32 R38, RZ, RZ, R32 ;  /* 0x000000ffff260224 */ /* 0x000fe200078e0020 */
[----:B---3--:R-:W-:Y:S04]  /*13630*/  STL [R1+0x14e4], R68 ;  /* 0x0014e44401007387 */ /* 0x008fe80000100800 */
[----:B------:R-:W3:Y:S04]  /*13640*/  LDL R91, [R1+0xa1c] ;  /* 0x000a1c00015b7983 */ /* 0x000ee80000100800 */
[----:B----4-:R-:W-:Y:S04]  /*13650*/  STL [R1+0x14e8], R66 ;  /* 0x0014e84201007387 */ /* 0x010fe80000100800 */
[----:B------:R-:W4:Y:S04]  /*13660*/  LDL.LU R58, [R1+0x15ec] ;  /* 0x0015ec00013a7983 */ /* 0x000f280000300800 */
[----:B------:R-:W3:Y:S04]  /*13670*/  LDL R93, [R1+0xa54] ;  /* 0x000a5400015d7983 */ /* 0x000ee80000100800 */
[----:B------:R-:W3:Y:S04]  /*13680*/  LDL R85, [R1+0x28c] ;  /* 0x00028c0001557983 */ /* 0x000ee80000100800 */
[----:B--2---:R-:W-:Y:S04]  /*13690*/  STL [R1+0x14ec], R64 ;  /* 0x0014ec4001007387 */ /* 0x004fe80000100800 */
[----:B------:R-:W-:Y:S04]  /*136a0*/  STL [R1+0x14f0], R62 ;  /* 0x0014f03e01007387 */ /* 0x000fe80000100800 */
[----:B------:R-:W2:Y:S04]  /*136b0*/  LDL R5, [R1+0x32c] ;  /* 0x00032c0001057983 */ /* 0x000ea80000100800 */
[----:B------:R-:W2:Y:S04]  /*136c0*/  LDL R4, [R1+0x36c] ;  /* 0x00036c0001047983 */ /* 0x000ea80000100800 */
[----:B------:R-:W-:Y:S04]  /*136d0*/  STL [R1+0x14f4], R60 ;  /* 0x0014f43c01007387 */ /* 0x000fe80000100800 */
[----:B------:R-:W2:Y:S04]  /*136e0*/  LDL.LU R56, [R1+0x15e8] ;  /* 0x0015e80001387983 */ /* 0x000ea80000300800 */
[----:B------:R-:W2:Y:S01]  /*136f0*/  LDL.LU R32, [R1+0x15e4] ;  /* 0x0015e40001207983 */ /* 0x000ea20000300800 */
[----:B------:R-:W-:-:S02]  /*13700*/  PRMT R59, RZ, 0x7610, R59 ;  /* 0x00007610ff3b7816 */ /* 0x000fc4000000003b */
[----:B------:R-:W-:Y:S01]  /*13710*/  PRMT R57, RZ, 0x7610, R57 ;  /* 0x00007610ff397816 */ /* 0x000fe20000000039 */
[----:B------:R-:W2:Y:S04]  /*13720*/  LDL R2, [R1+0x3ac] ;  /* 0x0003ac0001027983 */ /* 0x000ea80000100800 */
[----:B------:R0:W2:Y:S04]  /*13730*/  @P0 LDG.E.U8 R59, desc[UR18][R38.64] ;  /* 0x00000012263b0981 */ /* 0x0000a8000c1e1100 */
[----:B------:R-:W2:Y:S04]  /*13740*/  LDL R3, [R1+0x3b0] ;  /* 0x0003b00001037983 */ /* 0x000ea80000100800 */
[----:B------:R-:W2:Y:S01]  /*13750*/  LDL R12, [R1+0x3ec] ;  /* 0x0003ec00010c7983 */ /* 0x000ea20000100800 */
[----:B0-----:R-:W-:-:S02]  /*13760*/  @P0 IMAD.MOV.U32 R38, RZ, RZ, R30 ;  /* 0x000000ffff260224 */ /* 0x001fc400078e001e */
[----:B------:R-:W-:Y:S01]  /*13770*/  @P0 IMAD.MOV.U32 R39, RZ, RZ, R14 ;  /* 0x000000ffff270224 */ /* 0x000fe200078e000e */
[----:B----4-:R-:W-:-:S06]  /*13780*/  PRMT R58, RZ, 0x7610, R58 ;  /* 0x00007610ff3a7816 */ /* 0x010fcc000000003a */
[----:B------:R0:W4:Y:S02]  /*13790*/  @P0 LDG.E.U8 R58, desc[UR18][R38.64] ;  /* 0x00000012263a0981 */ /* 0x000124000c1e1100 */
[----:B0-----:R-:W-:Y:S02]  /*137a0*/  @P0 IMAD.MOV.U32 R38, RZ, RZ, R23 ;  /* 0x000000ffff260224 */ /* 0x001fe400078e0017 */
[----:B---3--:R-:W-:-:S05]  /*137b0*/  @P0 IMAD.MOV.U32 R39, RZ, RZ, R91 ;  /* 0x000000ffff270224 */ /* 0x008fca00078e005b */
[----:B------:R0:W3:Y:S02]  /*137c0*/  @P0 LDG.E.U8 R57, desc[UR18][R38.64] ;  /* 0x0000001226390981 */ /* 0x0000e4000c1e1100 */
[----:B0-----:R-:W-:Y:S02]  /*137d0*/  @P0 IMAD.MOV.U32 R38, RZ, RZ, R22 ;  /* 0x000000ffff260224 */ /* 0x001fe400078e0016 */
[----:B------:R-:W-:Y:S01]  /*137e0*/  @P0 IMAD.MOV.U32 R39, RZ, RZ, R93 ;  /* 0x000000ffff270224 */ /* 0x000fe200078e005d */
[----:B--2---:R-:W-:-:S06]  /*137f0*/  PRMT R56, RZ, 0x7610, R56 ;  /* 0x00007610ff387816 */ /* 0x004fcc0000000038 */
[----:B------:R0:W2:Y:S01]  /*13800*/  @P0 LDG.E.U8 R56, desc[UR18][R38.64] ;  /* 0x0000001226380981 */ /* 0x0000a2000c1e1100 */
[----:B------:R-:W-:Y:S01]  /*13810*/  PRMT R32, RZ, 0x7610, R32 ;  /* 0x00007610ff207816 */ /* 0x000fe20000000020 */
[----:B0-----:R-:W-:Y:S02]  /*13820*/  @P0 IMAD.MOV.U32 R38, RZ, RZ, R24 ;  /* 0x000000ffff260224 */ /* 0x001fe400078e0018 */
[----:B------:R-:W-:-:S05]  /*13830*/  @P0 IMAD.MOV.U32 R39, RZ, RZ, R85 ;  /* 0x000000ffff270224 */ /* 0x000fca00078e0055 */
[----:B------:R0:W2:Y:S04]  /*13840*/  @P0 LDG.E.U8 R32, desc[UR18][R38.64] ;  /* 0x0000001226200981 */ /* 0x0000a8000c1e1100 */
[----:B------:R-:W-:Y:S04]  /*13850*/  STL [R1+0x14f8], R59 ;  /* 0x0014f83b01007387 */ /* 0x000fe80000100800 */
[----:B------:R-:W2:Y:S04]  /*13860*/  LDL.LU R30, [R1+0x15e0] ;  /* 0x0015e000011e7983 */ /* 0x000ea80000300800 */
[----:B------:R-:W2:Y:S01]  /*13870*/  LDL R14, [R1+0x42c] ;  /* 0x00042c00010e7983 */ /* 0x000ea20000100800 */
[----:B0-----:R-:W-:-:S03]  /*13880*/  @P0 IMAD.MOV.U32 R39, RZ, RZ, R25 ;  /* 0x000000ffff270224 */ /* 0x001fc600078e0019 */
[----:B----4-:R-:W-:Y:S04]  /*13890*/  STL [R1+0x14fc], R58 ;  /* 0x0014fc3a01007387 */ /* 0x010fe80000100800 */
[----:B------:R-:W4:Y:S04]  /*138a0*/  LDL.LU R23, [R1+0x15dc] ;  /* 0x0015dc0001177983 */ /* 0x000f280000300800 */
[----:B---3--:R-:W-:Y:S04]  /*138b0*/  STL [R1+0x1500], R57 ;  /* 0x0015003901007387 */ /* 0x008fe80000100800 */
[----:B------:R-:W3:Y:S04]  /*138c0*/  LDL.LU R22, [R1+0x15d8] ;  /* 0x0015d80001167983 */ /* 0x000ee80000300800 */
[----:B--2---:R-:W-:Y:S04]  /*138d0*/  STL [R1+0x1504], R56 ;  /* 0x0015043801007387 */ /* 0x004fe80000100800 */
[----:B------:R-:W2:Y:S04]  /*138e0*/  LDL.LU R24, [R1+0x15d4] ;  /* 0x0015d40001187983 */ /* 0x000ea80000300800 */
[----:B------:R0:W-:Y:S04]  /*138f0*/  STL [R1+0x1508], R32 ;  /* 0x0015082001007387 */ /* 0x0001e80000100800 */
[----:B------:R-:W2:Y:S01]  /*13900*/  LDL.LU R25, [R1+0x15d0] ;  /* 0x0015d00001197983 */ /* 0x000ea20000300800 */
[----:B------:R-:W-:-:S03]  /*13910*/  @P0 IMAD.MOV.U32 R38, RZ, RZ, R27 ;  /* 0x000000ffff260224 */ /* 0x000fc600078e001b */
[----:B------:R-:W2:Y:S01]  /*13920*/  LDL.LU R27, [R1+0x15cc] ;  /* 0x0015cc00011b7983 */ /* 0x000ea20000300800 */
[----:B------:R-:W-:-:S06]  /*13930*/  PRMT R30, RZ, 0x7610, R30 ;  /* 0x00007610ff1e7816 */ /* 0x000fcc000000001e */
[----:B------:R1:W2:Y:S02]  /*13940*/  @P0 LDG.E.U8 R30, desc[UR18][R38.64] ;  /* 0x00000012261e0981 */ /* 0x0002a4000c1e1100 */
[----:B-1----:R-:W-:Y:S02]  /*13950*/  @P0 IMAD.MOV.U32 R38, RZ, RZ, R26 ;  /* 0x000000ffff260224 */ /* 0x002fe400078e001a */
[----:B------:R-:W-:Y:S01]  /*13960*/  @P0 IMAD.MOV.U32 R39, RZ, RZ, R5 ;  /* 0x000000ffff270224 */ /* 0x000fe200078e0005 */
[----:B------:R-:W2:Y:S01]  /*13970*/  LDL.LU R26, [R1+0x15c8] ;  /* 0x0015c800011a7983 */ /* 0x000ea20000300800 */
[----:B----4-:R-:W-:-:S06]  /*13980*/  PRMT R23, RZ, 0x7610, R23 ;  /* 0x00007610ff177816 */ /* 0x010fcc0000000017 */
[----:B------:R1:W4:Y:S02]  /*13990*/  @P0 LDG.E.U8 R23, desc[UR18][R38.64] ;  /* 0x0000001226170981 */ /* 0x000324000c1e1100 */
[----:B-1----:R-:W-:Y:S01]  /*139a0*/  @P0 IMAD.MOV.U32 R38, RZ, RZ, R36 ;  /* 0x000000ffff260224 */ /* 0x002fe200078e0024 */
[----:B---3--:R-:W-:Y:S01]  /*139b0*/  PRMT R22, RZ, 0x7610, R22 ;  /* 0x00007610ff167816 */ /* 0x008fe20000000016 */
[----:B------:R-:W-:Y:S01]  /*139c0*/  @P0 IMAD.MOV.U32 R39, RZ, RZ, R4 ;  /* 0x000000ffff270224 */ /* 0x000fe200078e0004 */
[----:B------:R-:W3:Y:S04]  /*139d0*/  LDL.LU R36, [R1+0x15c4] ;  /* 0x0015c40001247983 */ /* 0x000ee80000300800 */
[----:B------:R1:W4:Y:S02]  /*139e0*/  @P0 LDG.E.U8 R22, desc[UR18][R38.64] ;  /* 0x0000001226160981 */ /* 0x000324000c1e1100 */
[----:B-1----:R-:W-:-:S02]  /*139f0*/  @P0 IMAD.MOV.U32 R38, RZ, RZ, R3 ;  /* 0x000000ffff260224 */ /* 0x002fc400078e0003 */
[----:B------:R-:W-:Y:S01]  /*13a00*/  @P0 IMAD.MOV.U32 R39, RZ, RZ, R2 ;  /* 0x000000ffff270224 */ /* 0x000fe200078e0002 */
[----:B--2---:R-:W-:-:S06]  /*13a10*/  PRMT R24, RZ, 0x7610, R24 ;  /* 0x00007610ff187816 */ /* 0x004fcc0000000018 */
[----:B------:R1:W2:Y:S02]  /*13a20*/  @P0 LDG.E.U8 R24, desc[UR18][R38.64] ;  /* 0x0000001226180981 */ /* 0x0002a4000c1e1100 */
[----:B-1----:R-:W-:Y:S02]  /*13a30*/  @P0 IMAD.MOV.U32 R38, RZ, RZ, R28 ;  /* 0x000000ffff260224 */ /* 0x002fe400078e001c */
[----:B------:R-:W2:Y:S01]  /*13a40*/  LDL.LU R28, [R1+0x15c0] ;  /* 0x0015c000011c7983 */ /* 0x000ea20000300800 */
[----:B------:R-:W-:Y:S01]  /*13a50*/  PRMT R25, RZ, 0x7610, R25 ;  /* 0x00007610ff197816 */ /* 0x000fe20000000019 */
[----:B------:R-:W-:-:S05]  /*13a60*/  @P0 IMAD.MOV.U32 R39, RZ, RZ, R12 ;  /* 0x000000ffff270224 */ /* 0x000fca00078e000c */
[----:B------:R1:W4:Y:S02]  /*13a70*/  @P0 LDG.E.U8 R25, desc[UR18][R38.64] ;  /* 0x0000001226190981 */ /* 0x000324000c1e1100 */
[----:B-1----:R-:W-:Y:S02]  /*13a80*/  @P0 IMAD.MOV.U32 R38, RZ, RZ, R29 ;  /* 0x000000ffff260224 */ /* 0x002fe400078e001d */
[----:B------:R-:W4:Y:S01]  /*13a90*/  LDL.LU R29, [R1+0x15bc] ;  /* 0x0015bc00011d7983 */ /* 0x000f220000300800 */
[----:B------:R-:W-:Y:S01]  /*13aa0*/  PRMT R27, RZ, 0x7610, R27 ;  /* 0x00007610ff1b7816 */ /* 0x000fe2000000001b */
[----:B------:R-:W-:-:S05]  /*13ab0*/  @P0 IMAD.MOV.U32 R39, RZ, RZ, R14 ;  /* 0x000000ffff270224 */ /* 0x000fca00078e000e */
[----:B------:R1:W4:Y:S01]  /*13ac0*/  @P0 LDG.E.U8 R27, desc[UR18][R38.64] ;  /* 0x00000012261b0981 */ /* 0x000322000c1e1100 */
[----:B------:R-:W-:Y:S01]  /*13ad0*/  PRMT R26, RZ, 0x7610, R26 ;  /* 0x00007610ff1a7816 */ /* 0x000fe2000000001a */
[----:B-1----:R-:W-:Y:S02]  /*13ae0*/  @P0 IMAD.MOV.U32 R39, RZ, RZ, R53 ;  /* 0x000000ffff270224 */ /* 0x002fe400078e0035 */
[----:B------:R-:W-:Y:S01]  /*13af0*/  @P0 IMAD.MOV.U32 R38, RZ, RZ, R92 ;  /* 0x000000ffff260224 */ /* 0x000fe200078e005c */
[----:B------:R-:W4:Y:S04]  /*13b00*/  LDL.LU R53, [R1+0x15b8] ;  /* 0x0015b80001357983 */ /* 0x000f280000300800 */
[----:B------:R-:W4:Y:S04]  /*13b10*/  LDL.LU R92, [R1+0x15b4] ;  /* 0x0015b400015c7983 */ /* 0x000f280000300800 */
[----:B------:R1:W4:Y:S02]  /*13b20*/  @P0 LDG.E.U8 R26, desc[UR18][R38.64] ;  /* 0x00000012261a0981 */ /* 0x000324000c1e1100 */
[----:B-1----:R-:W-:-:S02]  /*13b30*/  @P0 IMAD.MOV.U32 R38, RZ, RZ, R90 ;  /* 0x000000ffff260224 */ /* 0x002fc400078e005a */
[----:B------:R-:W-:Y:S02]  /*13b40*/  @P0 IMAD.MOV.U32 R39, RZ, RZ, R55 ;  /* 0x000000ffff270224 */ /* 0x000fe400078e0037 */
[----:B------:R-:W4:Y:S04]  /*13b50*/  LDL.LU R55, [R1+0x15b0] ;  /* 0x0015b00001377983 */ /* 0x000f280000300800 */
[----:B------:R-:W4:Y:S01]  /*13b60*/  LDL.LU R90, [R1+0x15ac] ;  /* 0x0015ac00015a7983 */ /* 0x000f220000300800 */
[----:B---3--:R-:W-:-:S06]  /*13b70*/  PRMT R36, RZ, 0x7610, R36 ;  /* 0x00007610ff247816 */ /* 0x008fcc0000000024 */
[----:B------:R1:W3:Y:S02]  /*13b80*/  @P0 LDG.E.U8 R36, desc[UR18][R38.64] ;  /* 0x0000001226240981 */ /* 0x0002e4000c1e1100 */
[----:B-1----:R-:W-:Y:S02]  /*13b90*/  @P0 IMAD.MOV.U32 R39, RZ, RZ, R63 ;  /* 0x000000ffff270224 */ /* 0x002fe400078e003f */
[----:B------:R-:W-:Y:S01]  /*13ba0*/  @P0 IMAD.MOV.U32 R38, RZ, RZ, R88 ;  /* 0x000000ffff260224 */ /* 0x000fe200078e0058 */
[----:B------:R-:W3:Y:S04]  /*13bb0*/  LDL.LU R63, [R1+0x15a8] ;  /* 0x0015a800013f7983 */ /* 0x000ee80000300800 */
[----:B------:R-:W3:Y:S01]  /*13bc0*/  LDL.LU R88, [R1+0x15a4] ;  /* 0x0015a40001587983 */ /* 0x000ee20000300800 */
[----:B--2---:R-:W-:-:S06]  /*13bd0*/  PRMT R28, RZ, 0x7610, R28 ;  /* 0x00007610ff1c7816 */ /* 0x004fcc000000001c */
[----:B------:R1:W2:Y:S02]  /*13be0*/  @P0 LDG.E.U8 R28, desc[UR18][R38.64] ;  /* 0x00000012261c0981 */ /* 0x0002a4000c1e1100 */
[----:B-1----:R-:W-:Y:S02]  /*13bf0*/  @P0 IMAD.MOV.U32 R39, RZ, RZ, R65 ;  /* 0x000000ffff270224 */ /* 0x002fe400078e0041 */
[----:B------:R-:W-:Y:S01]  /*13c00*/  @P0 IMAD.MOV.U32 R38, RZ, RZ, R86 ;  /* 0x000000ffff260224 */ /* 0x000fe200078e0056 */
[----:B------:R-:W2:Y:S04]  /*13c10*/  LDL.LU R65, [R1+0x15a0] ;  /* 0x0015a00001417983 */ /* 0x000ea80000300800 */
[----:B------:R-:W2:Y:S01]  /*13c20*/  LDL.LU R86, [R1+0x159c] ;  /* 0x00159c0001567983 */ /* 0x000ea20000300800 */
[----:B----4-:R-:W-:-:S06]  /*13c30*/  PRMT R29, RZ, 0x7610, R29 ;  /* 0x00007610ff1d7816 */ /* 0x010fcc000000001d */
[----:B------:R1:W4:Y:S02]  /*13c40*/  @P0 LDG.E.U8 R29, desc[UR18][R38.64] ;  /* 0x00000012261d0981 */ /* 0x000324000c1e1100 */
[----:B-1----:R-:W-:Y:S02]  /*13c50*/  @P0 IMAD.MOV.U32 R39, RZ, RZ, R79 ;  /* 0x000000ffff270224 */ /* 0x002fe400078e004f */
[----:B------:R-:W-:Y:S01]  /*13c60*/  @P0 IMAD.MOV.U32 R38, RZ, RZ, R83 ;  /* 0x000000ffff260224 */ /* 0x000fe200078e0053 */
[----:B------:R-:W4:Y:S04]  /*13c70*/  LDL.LU R79, [R1+0x1598] ;  /* 0x00159800014f7983 */ /* 0x000f280000300800 */
[----:B------:R-:W4:Y:S01]  /*13c80*/  LDL.LU R83, [R1+0x1594] ;  /* 0x0015940001537983 */ /* 0x000f220000300800 */
[----:B------:R-:W-:-:S06]  /*13c90*/  PRMT R92, RZ, 0x7610, R92 ;  /* 0x00007610ff5c7816 */ /* 0x000fcc000000005c */
        /* <DEDUP_REMOVED lines=20> */
[----:B------:R-:W2:Y:S01]  /*13de0*/  LDL.LU R73, [R1+0x1578] ;  /* 0x0015780001497983 */ /* 0x000ea20000300800 */
[----:B------:R-:W-:-:S03]  /*13df0*/  @P0 IMAD.MOV.U32 R38, RZ, RZ, R71 ;  /* 0x000000ffff260224 */ /* 0x000fc600078e0047 */
[----:B------:R-:W2:Y:S01]  /*13e00*/  LDL.LU R71, [R1+0x1574] ;  /* 0x0015740001477983 */ /* 0x000ea20000300800 */
[----:B----4-:R-:W-:-:S06]  /*13e10*/  PRMT R83, RZ, 0x7610, R83 ;  /* 0x00007610ff537816 */ /* 0x010fcc0000000053 */
[----:B------:R1:W4:Y:S02]  /*13e20*/  @P0 LDG.E.U8 R83, desc[UR18][R38.64] ;  /* 0x0000001226530981 */ /* 0x000324000c1e1100 */
[----:B-1----:R-:W-:Y:S02]  /*13e30*/  @P0 IMAD.MOV.U32 R39, RZ, RZ, R69 ;  /* 0x000000ffff270224 */ /* 0x002fe400078e0045 */
[----:B------:R-:W4:Y:S01]  /*13e40*/  LDL.LU R69, [R1+0x1570] ;  /* 0x0015700001457983 */ /* 0x000f220000300800 */
[----:B------:R-:W-:Y:S01]  /*13e50*/  @P0 IMAD.MOV.U32 R38, RZ, RZ, R0 ;  /* 0x000000ffff260224 */ /* 0x000fe200078e0000 */
[----:B------:R-:W-:Y:S02]  /*13e60*/  PRMT R79, RZ, 0x7610, R79 ;  /* 0x00007610ff4f7816 */ /* 0x000fe4000000004f */
[----:B------:R-:W-:Y:S01]  /*13e70*/  PRMT R77, RZ, 0x7610, R77 ;  /* 0x00007610ff4d7816 */ /* 0x000fe2000000004d */
[----:B------:R-:W4:Y:S01]  /*13e80*/  LDL.LU R0, [R1+0x156c] ;  /* 0x00156c0001007983 */ /* 0x000f220000300800 */
[----:B------:R-:W-:-:S03]  /*13e90*/  PRMT R81, RZ, 0x7610, R81 ;  /* 0x00007610ff517816 */ /* 0x000fc60000000051 */
[----:B------:R-:W4:Y:S04]  /*13ea0*/  LDL.LU R12, [R1+0x1c0] ;  /* 0x0001c000010c7983 */ /* 0x000f280000300800 */
[----:B------:R1:W4:Y:S02]  /*13eb0*/  @P0 LDG.E.U8 R81, desc[UR18][R38.64] ;  /* 0x0000001226510981 */ /* 0x000324000c1e1100 */
[----:B-1----:R-:W-:Y:S02]  /*13ec0*/  @P0 IMAD.MOV.U32 R38, RZ, RZ, R20 ;  /* 0x000000ffff260224 */ /* 0x002fe400078e0014 */
[----:B------:R-:W-:Y:S02]  /*13ed0*/  @P0 IMAD.MOV.U32 R39, RZ, RZ, R9 ;  /* 0x000000ffff270224 */ /* 0x000fe400078e0009 */
[----:B------:R-:W4:Y:S04]  /*13ee0*/  LDL.LU R9, [R1+0x1568] ;  /* 0x0015680001097983 */ /* 0x000f280000300800 */
[----:B------:R1:W4:Y:S04]  /*13ef0*/  @P0 LDG.E.U8 R79, desc[UR18][R38.64] ;  /* 0x00000012264f0981 */ /* 0x000328000c1e1100 */
[----:B------:R-:W4:Y:S01]  /*13f00*/  LDL.LU R20, [R1+0x1564] ;  /* 0x0015640001147983 */ /* 0x000f220000300800 */
[----:B-1----:R-:W-:-:S02]  /*13f10*/  @P0 IMAD.MOV.U32 R38, RZ, RZ, R18 ;  /* 0x000000ffff260224 */ /* 0x002fc400078e0012 */
[----:B------:R-:W-:Y:S02]  /*13f20*/  @P0 IMAD.MOV.U32 R39, RZ, RZ, R19 ;  /* 0x000000ffff270224 */ /* 0x000fe400078e0013 */
[----:B------:R-:W4:Y:S04]  /*13f30*/  LDL.LU R19, [R1+0x1560] ;  /* 0x0015600001137983 */ /* 0x000f280000300800 */
[----:B------:R-:W4:Y:S04]  /*13f40*/  LDL.LU R18, [R1+0x155c] ;  /* 0x00155c0001127983 */ /* 0x000f280000300800 */
[----:B------:R1:W4:Y:S04]  /*13f50*/  @P0 LDG.E.U8 R77, desc[UR18][R38.64] ;  /* 0x00000012264d0981 */ /* 0x000328000c1e1100 */
[----:B------:R-:W4:Y:S01]  /*13f60*/  LDL.LU R14, [R1+0x1bc] ;  /* 0x0001bc00010e7983 */ /* 0x000f220000300800 */
[----:B-1----:R-:W-:-:S03]  /*13f70*/  @P0 IMAD.MOV.U32 R38, RZ, RZ, R67 ;  /* 0x000000ffff260224 */ /* 0x002fc600078e0043 */
[----:B------:R-:W4:Y:S01]  /*13f80*/  LDL.LU R67, [R1+0x1558] ;  /* 0x0015580001437983 */ /* 0x000f220000300800 */
[----:B------:R-:W-:-:S03]  /*13f90*/  @P0 IMAD.MOV.U32 R39, RZ, RZ, R40 ;  /* 0x000000ffff270224 */ /* 0x000fc600078e0028 */
[----:B------:R-:W4:Y:S01]  /*13fa0*/  LDL.LU R40, [R1+0x1b8] ;  /* 0x0001b80001287983 */ /* 0x000f220000300800 */
[----:B---3--:R-:W-:-:S06]  /*13fb0*/  PRMT R75, RZ, 0x7610, R75 ;  /* 0x00007610ff4b7816 */ /* 0x008fcc000000004b */
[----:B------:R1:W3:Y:S02]  /*13fc0*/  @P0 LDG.E.U8 R75, desc[UR18][R38.64] ;  /* 0x00000012264b0981 */ /* 0x0002e4000c1e1100 */
[----:B-1----:R-:W-:Y:S02]  /*13fd0*/  @P0 IMAD.MOV.U32 R38, RZ, RZ, R17 ;  /* 0x000000ffff260224 */ /* 0x002fe400078e0011 */
[----:B------:R-:W-:Y:S02]  /*13fe0*/  @P0 IMAD.MOV.U32 R39, RZ, RZ, R21 ;  /* 0x000000ffff270224 */ /* 0x000fe400078e0015 */
[----:B------:R-:W3:Y:S04]  /*13ff0*/  LDL.LU R21, [R1+0x1554] ;  /* 0x0015540001157983 */ /* 0x000ee80000300800 */
[----:B------:R-:W3:Y:S01]  /*14000*/  LDL.LU R17, [R1+0x1550] ;  /* 0x0015500001117983 */ /* 0x000ee20000300800 */
[----:B--2---:R-:W-:-:S06]  /*14010*/  PRMT R73, RZ, 0x7610, R73 ;  /* 0x00007610ff497816 */ /* 0x004fcc0000000049 */
[----:B------:R1:W2:Y:S01]  /*14020*/  @P0 LDG.E.U8 R73, desc[UR18][R38.64] ;  /* 0x0000001226490981 */ /* 0x0002a2000c1e1100 */
[----:B------:R-:W-:Y:S01]  /*14030*/  PRMT R71, RZ, 0x7610, R71 ;  /* 0x00007610ff477816 */ /* 0x000fe20000000047 */
[----:B-1----:R-:W-:Y:S02]  /*14040*/  @P0 IMAD.MOV.U32 R39, RZ, RZ, R16 ;  /* 0x000000ffff270224 */ /* 0x002fe400078e0010 */
[----:B------:R-:W-:Y:S01]  /*14050*/  @P0 IMAD.MOV.U32 R38, RZ, RZ, R11 ;  /* 0x000000ffff260224 */ /* 0x000fe200078e000b */
[----:B------:R-:W2:Y:S04]  /*14060*/  LDL.LU R16, [R1+0x154c] ;  /* 0x00154c0001107983 */ /* 0x000ea80000300800 */
[----:B------:R-:W2:Y:S01]  /*14070*/  LDL.LU R11, [R1+0x1548] ;  /* 0x00154800010b7983 */ /* 0x000ea20000300800 */
[----:B----4-:R-:W-:-:S03]  /*14080*/  PRMT R69, RZ, 0x7610, R69 ;  /* 0x00007610ff457816 */ /* 0x010fc60000000045 */
[----:B------:R1:W4:Y:S02]  /*14090*/  @P0 LDG.E.U8 R71, desc[UR18][R38.64] ;  /* 0x0000001226470981 */ /* 0x000324000c1e1100 */
[----:B-1----:R-:W-:Y:S02]  /*140a0*/  @P0 IMAD.MOV.U32 R38, RZ, RZ, R33 ;  /* 0x000000ffff260224 */ /* 0x002fe400078e0021 */
[----:B------:R-:W-:Y:S02]  /*140b0*/  @P0 IMAD.MOV.U32 R39, RZ, RZ, R10 ;  /* 0x000000ffff270224 */ /* 0x000fe400078e000a */
[----:B------:R-:W4:Y:S04]  /*140c0*/  LDL.LU R10, [R1+0x1544] ;  /* 0x00154400010a7983 */ /* 0x000f280000300800 */
[----:B------:R1:W4:Y:S04]  /*140d0*/  @P0 LDG.E.U8 R69, desc[UR18][R38.64] ;  /* 0x0000001226450981 */ /* 0x000328000c1e1100 */
[----:B------:R-:W4:Y:S01]  /*140e0*/  LDL.LU R33, [R1+0x1540] ;  /* 0x0015400001217983 */ /* 0x000f220000300800 */
[----:B-1----:R-:W-:-:S02]  /*140f0*/  @P0 IMAD.MOV.U32 R39, RZ, RZ, R15 ;  /* 0x000000ffff270224 */ /* 0x002fc400078e000f */
[----:B------:R-:W-:Y:S01]  /*14100*/  @P0 IMAD.MOV.U32 R38, RZ, RZ, R13 ;  /* 0x000000ffff260224 */ /* 0x000fe200078e000d */
[----:B------:R-:W4:Y:S04]  /*14110*/  LDL.LU R15, [R1+0x153c] ;  /* 0x00153c00010f7983 */ /* 0x000f280000300800 */
[----:B------:R-:W4:Y:S01]  /*14120*/  LDL.LU R13, [R1+0x1538] ;  /* 0x00153800010d7983 */ /* 0x000f220000300800 */
[----:B------:R-:W-:Y:S02]  /*14130*/  PRMT R65, RZ, 0x7610, R65 ;  /* 0x00007610ff417816 */ /* 0x000fe40000000041 */
[----:B------:R-:W-:Y:S02]  /*14140*/  PRMT R63, RZ, 0x7610, R63 ;  /* 0x00007610ff3f7816 */ /* 0x000fe4000000003f */
[----:B------:R-:W-:-:S02]  /*14150*/  PRMT R35, RZ, 0x7610, R35 ;  /* 0x00007610ff237816 */ /* 0x000fc40000000023 */
[----:B------:R-:W-:-:S06]  /*14160*/  PRMT R67, RZ, 0x7610, R67 ;  /* 0x00007610ff437816 */ /* 0x000fcc0000000043 */
        /* <DEDUP_REMOVED lines=9> */
[----:B------:R3:W4:Y:S01]  /*14200*/  @P0 LDG.E.U8 R63, desc[UR18][R38.64] ;  /* 0x00000012263f0981 */ /* 0x000722000c1e1100 */
[----:B------:R-:W-:Y:S02]  /*14210*/  PRMT R61, RZ, 0x7610, R61 ;  /* 0x00007610ff3d7816 */ /* 0x000fe4000000003d */
[----:B------:R-:W-:Y:S01]  /*14220*/  PRMT R55, RZ, 0x7610, R55 ;  /* 0x00007610ff377816 */ /* 0x000fe20000000037 */
[----:B---3--:R-:W-:-:S02]  /*14230*/  @!P3 IMAD.MOV.U32 R39, RZ, RZ, R17 ;  /* 0x000000ffff27b224 */ /* 0x008fc400078e0011 */
[----:B------:R-:W3:Y:S01]  /*14240*/  LDL.LU R17, [R1+0x1528] ;  /* 0x0015280001117983 */ /* 0x000ee20000300800 */
[----:B--2---:R-:W-:-:S03]  /*14250*/  @!P3 IMAD.MOV.U32 R38, RZ, RZ, R16 ;  /* 0x000000ffff26b224 */ /* 0x004fc600078e0010 */
[----:B------:R-:W2:Y:S01]  /*14260*/  LDL.LU R16, [R1+0x1524] ;  /* 0x0015240001107983 */ /* 0x000ea20000300800 */
[C---:B------:R-:W-:Y:S02]  /*14270*/  SEL R12, R11.reuse, R12, !P4 ;  /* 0x0000000c0b0c7207 */ /* 0x040fe40006000000 */
[C---:B------:R-:W-:Y:S01]  /*14280*/  SEL R14, R11.reuse, R14, !P4 ;  /* 0x0000000e0b0e7207 */ /* 0x040fe20006000000 */
[----:B------:R1:W2:Y:S02]  /*14290*/  @!P3 LDG.E.U8 R35, desc[UR18][R38.64] ;  /* 0x000000122623b981 */ /* 0x0002a4000c1e1100 */
[----:B------:R-:W-:Y:S01]  /*142a0*/  IMAD R37, R12, UR5, RZ ;  /* 0x000000050c257c24 */ /* 0x000fe2000f8e02ff */
[----:B------:R-:W4:Y:S01]  /*142b0*/  LDCU UR5, c[0x0][0x3b0] ;  /* 0x00007600ff0577ac */ /* 0x000f220008000800 */
[----:B------:R-:W-:-:S03]  /*142c0*/  SEL R12, R11, R40, !P4 ;  /* 0x000000280b0c7207 */ /* 0x000fc60006000000 */
[----:B------:R-:W-:Y:S01]  /*142d0*/  IADD3 R2, P3, PT, R37, R7, RZ ;  /* 0x0000000725027210 */ /* 0x000fe20007f7e0ff */
[----:B-1----:R-:W-:-:S03]  /*142e0*/  IMAD R38, R14, UR12, RZ ;  /* 0x0000000c0e267c24 */ /* 0x002fc6000f8e02ff */
[----:B------:R-:W-:Y:S01]  /*142f0*/  LEA.HI.X.SX32 R3, R37, R6, 0x1, P3 ;  /* 0x0000000625037211 */ /* 0x000fe200018f0eff */
[----:B------:R-:W-:Y:S01]  /*14300*/  IMAD R37, R12, UR13, RZ ;  /* 0x0000000d0c257c24 */ /* 0x000fe2000f8e02ff */
[----:B------:R1:W-:Y:S01]  /*14310*/  STL [R1+0x930], R2 ;  /* 0x0009300201007387 */ /* 0x0003e20000100800 */
[----:B------:R-:W-:Y:S01]  /*14320*/  PRMT R52, RZ, 0x7610, R52 ;  /* 0x00007610ff347816 */ /* 0x000fe20000000034 */
[----:B------:R-:W2:Y:S01]  /*14330*/  LDCU UR12, c[0x0][0x3b0] ;  /* 0x00007600ff0c77ac */ /* 0x000ea20008000800 */
[CC--:B------:R-:W-:Y:S01]  /*14340*/  IADD3 R5, P3, PT, R38.reuse, R7.reuse, RZ ;  /* 0x0000000726057210 */ /* 0x0c0fe20007f7e0ff */
[----:B------:R-:W-:Y:S01]  /*14350*/  @P0 IMAD.MOV.U32 R12, RZ, RZ, R2 ;  /* 0x000000ffff0c0224 */ /* 0x000fe200078e0002 */
[----:B----4-:R-:W-:Y:S01]  /*14360*/  SEL R10, R11, R10, !P4 ;  /* 0x0000000a0b0a7207 */ /* 0x010fe20006000000 */
[----:B------:R-:W4:Y:S01]  /*14370*/  LDCU UR13, c[0x0][0x3b0] ;  /* 0x00007600ff0d77ac */ /* 0x000f220008000800 */
[----:B0-----:R-:W-:Y:S01]  /*14380*/  LEA.HI.X.SX32 R32, R38, R6, 0x1, P3 ;  /* 0x0000000626207211 */ /* 0x001fe200018f0eff */
[----:B------:R0:W-:Y:S01]  /*14390*/  STL [R1+0x92c], R3 ;  /* 0x00092c0301007387 */ /* 0x0001e20000100800 */
[----:B-1----:R-:W-:-:S03]  /*143a0*/  IADD3 R2, P3, PT, R37, R7, RZ ;  /* 0x0000000725027210 */ /* 0x002fc60007f7e0ff */
[----:B------:R-:W2:Y:S01]  /*143b0*/  LDL R85, [R1+0xf64] ;  /* 0x000f640001557983 */ /* 0x000ea20000100800 */
[C---:B------:R-:W-:Y:S01]  /*143c0*/  SEL R14, R11.reuse, R13, !P4 ;  /* 0x0000000d0b0e7207 */ /* 0x040fe20006000000 */
[----:B------:R-:W-:Y:S01]  /*143d0*/  @P0 IMAD.MOV.U32 R13, RZ, RZ, R3 ;  /* 0x000000ffff0d0224 */ /* 0x000fe200078e0003 */
[----:B------:R-:W-:-:S03]  /*143e0*/  SEL R15, R11, R15, !P4 ;  /* 0x0000000f0b0f7207 */ /* 0x000fc60006000000 */
[----:B------:R-:W-:Y:S01]  /*143f0*/  IMAD R14, R14, UR14, RZ ;  /* 0x0000000e0e0e7c24 */ /* 0x000fe2000f8e02ff */
[-C--:B0-----:R-:W-:Y:S01]  /*14400*/  LEA.HI.X.SX32 R3, R37, R6.reuse, 0x1, P3 ;  /* 0x0000000625037211 */ /* 0x081fe200018f0eff */
[----:B------:R0:W3:Y:S01]  /*14410*/  @P0 LDG.E.U8 R61, desc[UR18][R12.64] ;  /* 0x000000120c3d0981 */ /* 0x0000e2000c1e1100 */
[----:B------:R-:W-:Y:S01]  /*14420*/  IMAD R15, R15, UR5, RZ ;  /* 0x000000050f0f7c24 */ /* 0x000fe2000f8e02ff */
[----:B------:R-:W-:Y:S01]  /*14430*/  PRMT R51, RZ, 0x7610, R51 ;  /* 0x00007610ff337816 */ /* 0x000fe20000000033 */
[----:B------:R-:W-:Y:S01]  /*14440*/  IMAD R10, R10, UR15, RZ ;  /* 0x0000000f0a0a7c24 */ /* 0x000fe2000f8e02ff */
[CC--:B------:R-:W-:Y:S01]  /*14450*/  IADD3 R4, P3, PT, R14.reuse, R7.reuse, RZ ;  /* 0x000000070e047210 */ /* 0x0c0fe20007f7e0ff */
[----:B------:R-:W-:Y:S01]  /*14460*/  STL [R1+0x970], R5 ;  /* 0x0009700501007387 */ /* 0x000fe20000100800 */
[----:B------:R-:W-:Y:S01]  /*14470*/  PRMT R50, RZ, 0x7610, R50 ;  /* 0x00007610ff327816 */ /* 0x000fe20000000032 */
[----:B------:R-:W1:Y:S02]  /*14480*/  LDCU UR5, c[0x0][0x3b0] ;  /* 0x00007600ff0577ac */ /* 0x000e640008000800 */
[----:B------:R0:W-:Y:S02]  /*14490*/  STL [R1+0x96c], R32 ;  /* 0x00096c2001007387 */ /* 0x0001e40000100800 */
[----:B0-----:R-:W-:Y:S01]  /*144a0*/  @P0 IMAD.MOV.U32 R12, RZ, RZ, R5 ;  /* 0x000000ffff0c0224 */ /* 0x001fe200078e0005 */
[----:B------:R-:W-:Y:S01]  /*144b0*/  PRMT R49, RZ, 0x7610, R49 ;  /* 0x00007610ff317816 */ /* 0x000fe20000000031 */
[----:B------:R-:W-:Y:S01]  /*144c0*/  @P0 IMAD.MOV.U32 R13, RZ, RZ, R32 ;  /* 0x000000ffff0d0224 */ /* 0x000fe200078e0020 */
[----:B------:R-:W-:Y:S01]  /*144d0*/  STL [R1+0x9b0], R2 ;  /* 0x0009b00201007387 */ /* 0x000fe20000100800 */
[----:B------:R-:W-:Y:S01]  /*144e0*/  PRMT R54, RZ, 0x7610, R54 ;  /* 0x00007610ff367816 */ /* 0x000fe20000000036 */
[----:B------:R-:W0:Y:S01]  /*144f0*/  LDCU UR14, c[0x0][0x3b0] ;  /* 0x00007600ff0e77ac */ /* 0x000e220008000800 */
[----:B------:R-:W-:Y:S01]  /*14500*/  LEA.HI.X.SX32 R32, R14, R6, 0x1, P3 ;  /* 0x000000060e207211 */ /* 0x000fe200018f0eff */
[----:B------:R0:W-:Y:S01]  /*14510*/  STL [R1+0x9ac], R3 ;  /* 0x0009ac0301007387 */ /* 0x0001e20000100800 */
[----:B------:R-:W-:-:S03]  /*14520*/  IADD3 R5, P3, PT, R15, R7, RZ ;  /* 0x000000070f057210 */ /* 0x000fc60007f7e0ff */
[----:B------:R1:W3:Y:S04]  /*14530*/  @P0 LDG.E.U8 R55, desc[UR18][R12.64] ;  /* 0x000000120c370981 */ /* 0x0002e8000c1e1100 */
[----:B------:R0:W-:Y:S04]  /*14540*/  STL [R1+0x9f0], R4 ;  /* 0x0009f00401007387 */ /* 0x0001e80000100800 */
[----:B------:R-:W-:Y:S01]  /*14550*/  STL [R1+0x9ec], R32 ;  /* 0x0009ec2001007387 */ /* 0x000fe20000100800 */
[----:B-1----:R-:W-:-:S03]  /*14560*/  @P0 IMAD.MOV.U32 R13, RZ, RZ, R3 ;  /* 0x000000ffff0d0224 */ /* 0x002fc600078e0003 */
[----:B0-----:R-:W3:Y:S04]  /*14570*/  LDL.LU R3, [R1+0x2d4] ;  /* 0x0002d40001037983 */ /* 0x001ee80000300800 */
[----:B------:R-:W-:Y:S04]  /*14580*/  STL [R1+0xa28], R5 ;  /* 0x000a280501007387 */ /* 0x000fe80000100800 */
[----:B------:R-:W4:Y:S01]  /*14590*/  LDL R40, [R1+0xf88] ;  /* 0x000f880001287983 */ /* 0x000f220000100800 */
[----:B------:R-:W-:Y:S01]  /*145a0*/  @P0 IMAD.MOV.U32 R12, RZ, RZ, R2 ;  /* 0x000000ffff0c0224 */ /* 0x000fe200078e0002 */
[----:B------:R-:W-:-:S04]  /*145b0*/  LEA.HI.X.SX32 R14, R15, R6, 0x1, P3 ;  /* 0x000000060f0e7211 */ /* 0x000fc800018f0eff */
[----:B------:R0:W4:Y:S01]  /*145c0*/  @P0 LDG.E.U8 R52, desc[UR18][R12.64] ;  /* 0x000000120c340981 */ /* 0x000122000c1e1100 */
[C---:B------:R-:W-:Y:S01]  /*145d0*/  IADD3 R2, P3, PT, R10.reuse, R7, RZ ;  /* 0x000000070a027210 */ /* 0x040fe20007f7e0ff */
[----:B0-----:R-:W-:Y:S02]  /*145e0*/  @P0 IMAD.MOV.U32 R12, RZ, RZ, R4 ;  /* 0x000000ffff0c0224 */ /* 0x001fe400078e0004 */
[----:B------:R-:W-:Y:S01]  /*145f0*/  @P0 IMAD.MOV.U32 R13, RZ, RZ, R32 ;  /* 0x000000ffff0d0224 */ /* 0x000fe200078e0020 */
[----:B------:R-:W-:-:S04]  /*14600*/  LEA.HI.X.SX32 R4, R10, R6, 0x1, P3 ;  /* 0x000000060a047211 */ /* 0x000fc800018f0eff */
[----:B------:R0:W4:Y:S02]  /*14610*/  @P0 LDG.E.U8 R51, desc[UR18][R12.64] ;  /* 0x000000120c330981 */ /* 0x000124000c1e1100 */
[----:B0-----:R-:W-:Y:S02]  /*14620*/  @P0 IMAD.MOV.U32 R12, RZ, RZ, R5 ;  /* 0x000000ffff0c0224 */ /* 0x001fe400078e0005 */
[----:B------:R-:W-:-:S05]  /*14630*/  @P0 IMAD.MOV.U32 R13, RZ, RZ, R14 ;  /* 0x000000ffff0d0224 */ /* 0x000fca00078e000e */
[----:B------:R0:W4:Y:S04]  /*14640*/  @P0 LDG.E.U8 R50, desc[UR18][R12.64] ;  /* 0x000000120c320981 */ /* 0x000128000c1e1100 */
[----:B------:R-:W-:Y:S01]  /*14650*/  STL [R1+0xa24], R14 ;  /* 0x000a240e01007387 */ /* 0x000fe20000100800 */
[----:B0-----:R-:W-:Y:S02]  /*14660*/  @P0 IMAD.MOV.U32 R12, RZ, RZ, R2 ;  /* 0x000000ffff0c0224 */ /* 0x001fe400078e0002 */
[----:B------:R-:W-:Y:S01]  /*14670*/  @P0 IMAD.MOV.U32 R13, RZ, RZ, R4 ;  /* 0x000000ffff0d0224 */ /* 0x000fe200078e0004 */
[----:B------:R0:W-:Y:S04]  /*14680*/  STL [R1+0xa60], R2 ;  /* 0x000a600201007387 */ /* 0x0001e80000100800 */
[----:B------:R1:W4:Y:S04]  /*14690*/  @P0 LDG.E.U8 R49, desc[UR18][R12.64] ;  /* 0x000000120c310981 */ /* 0x000328000c1e1100 */
[----:B------:R0:W-:Y:S01]  /*146a0*/  STL [R1+0xa5c], R4 ;  /* 0x000a5c0401007387 */ /* 0x0001e20000100800 */
[----:B-1----:R-:W-:-:S02]  /*146b0*/  @!P1 IMAD.MOV.U32 R13, RZ, RZ, R18 ;  /* 0x000000ffff0d9224 */ /* 0x002fc400078e0012 */
[----:B------:R-:W-:Y:S01]  /*146c0*/  @!P1 IMAD.MOV.U32 R12, RZ, RZ, R21 ;  /* 0x000000ffff0c9224 */ /* 0x000fe200078e0015 */
[----:B------:R-:W4:Y:S04]  /*146d0*/  LDL.LU R18, [R1+0x1520] ;  /* 0x0015200001127983 */ /* 0x000f280000300800 */
[----:B------:R-:W4:Y:S04]  /*146e0*/  LDL.LU R21, [R1+0x151c] ;  /* 0x00151c0001157983 */ /* 0x000f280000300800 */
[----:B------:R1:W4:Y:S01]  /*146f0*/  @!P1 LDG.E.U8 R54, desc[UR18][R12.64] ;  /* 0x000000120c369981 */ /* 0x000322000c1e1100 */
[----:B------:R-:W-:Y:S01]  /*14700*/  PRMT R53, RZ, 0x7610, R53 ;  /* 0x00007610ff357816 */ /* 0x000fe20000000035 */
[----:B-1----:R-:W-:-:S02]  /*14710*/  @!P5 IMAD.MOV.U32 R13, RZ, RZ, R20 ;  /* 0x000000ffff0dd224 */ /* 0x002fc400078e0014 */
[----:B------:R-:W4:Y:S01]  /*14720*/  LDL.LU R20, [R1+0x1518] ;  /* 0x0015180001147983 */ /* 0x000f220000300800 */
[----:B------:R-:W-:-:S03]  /*14730*/  @!P5 IMAD.MOV.U32 R12, RZ, RZ, R19 ;  /* 0x000000ffff0cd224 */ /* 0x000fc600078e0013 */
[----:B------:R-:W4:Y:S04]  /*14740*/  LDL.LU R19, [R1+0x1514] ;  /* 0x0015140001137983 */ /* 0x000f280000300800 */
[----:B------:R1:W4:Y:S01]  /*14750*/  @!P5 LDG.E.U8 R53, desc[UR18][R12.64] ;  /* 0x000000120c35d981 */ /* 0x000322000c1e1100 */
[----:B------:R-:W-:Y:S01]  /*14760*/  PRMT R48, RZ, 0x7610, R48 ;  /* 0x00007610ff307816 */ /* 0x000fe20000000030 */
[----:B-1----:R-:W-:Y:S02]  /*14770*/  @!P6 IMAD.MOV.U32 R13, RZ, RZ, R0 ;  /* 0x000000ffff0de224 */ /* 0x002fe400078e0000 */
[----:B------:R-:W-:-:S05]  /*14780*/  @!P6 IMAD.MOV.U32 R12, RZ, RZ, R9 ;  /* 0x000000ffff0ce224 */ /* 0x000fca00078e0009 */
[----:B------:R1:W4:Y:S01]  /*14790*/  @!P6 LDG.E.U8 R48, desc[UR18][R12.64] ;  /* 0x000000120c30e981 */ /* 0x000322000c1e1100 */
[----:B--2---:R-:W-:-:S03]  /*147a0*/  ISETP.GE.AND P3, PT, R85, RZ, PT ;  /* 0x000000ff5500720c */ /* 0x004fc60003f66270 */
[----:B------:R-:W2:Y:S04]  /*147b0*/  LDL R85, [R1+0xfac] ;  /* 0x000fac0001557983 */ /* 0x000ea80000100800 */
[----:B------:R-:W2:Y:S04]  /*147c0*/  LDL.LU R0, [R1+0x1510] ;  /* 0x0015100001007983 */ /* 0x000ea80000300800 */
[----:B------:R-:W2:Y:S04]  /*147d0*/  LDL.LU R9, [R1+0x150c] ;  /* 0x00150c0001097983 */ /* 0x000ea80000300800 */
[----:B0-----:R-:W2:Y:S01]  /*147e0*/  LDL R2, [R1+0x1024] ;  /* 0x0010240001027983 */ /* 0x001ea20000100800 */
[----:B---3--:R-:W-:-:S03]  /*147f0*/  SEL R10, R11, R3, !P4 ;  /* 0x000000030b0a7207 */ /* 0x008fc60006000000 */
[----:B------:R-:W3:Y:S01]  /*14800*/  LDL R3, [R1+0x1128] ;  /* 0x0011280001037983 */ /* 0x000ee20000100800 */
[----:B----4-:R-:W-:-:S03]  /*14810*/  ISETP.GE.AND P6, PT, R40, RZ, PT ;  /* 0x000000ff2800720c */ /* 0x010fc60003fc6270 */
[----:B------:R-:W4:Y:S01]  /*14820*/  LDL R40, [R1+0x10c0] ;  /* 0x0010c00001287983 */ /* 0x000f220000100800 */
[----:B------:R-:W-:Y:S01]  /*14830*/  ISETP.GT.U32.AND P1, PT, R8, R17, PT ;  /* 0x000000110800720c */ /* 0x000fe20003f24070 */
[----:B------:R-:W-:Y:S02]  /*14840*/  @!P3 IMAD.MOV R16, RZ, RZ, -R16 ;  /* 0x000000ffff10b224 */ /* 0x000fe400078e0a10 */
[----:B------:R-:W-:-:S03]  /*14850*/  IMAD R10, R10, UR11, RZ ;  /* 0x0000000b0a0a7c24 */ /* 0x000fc6000f8e02ff */
[----:B------:R-:W-:-:S05]  /*14860*/  SEL R16, R11, R16, !P4 ;  /* 0x000000100b107207 */ /* 0x000fca0006000000 */
[----:B------:R-:W-:Y:S02]  /*14870*/  IMAD R16, R16, UR11, RZ ;  /* 0x0000000b10107c24 */ /* 0x000fe4000f8e02ff */
[----:B------:R-:W-:-:S04]  /*14880*/  @!P1 IMAD.IADD R17, R17, 0x1, -R8 ;  /* 0x0000000111119824 */ /* 0x000fc800078e0a08 */
[----:B------:R-:W-:Y:S01]  /*14890*/  @!P6 IMAD.MOV R17, RZ, RZ, -R17 ;  /* 0x000000ffff11e224 */ /* 0x000fe200078e0a11 */
[----:B------:R-:W-:-:S04]  /*148a0*/  PRMT R47, RZ, 0x7610, R47 ;  /* 0x00007610ff2f7816 */ /* 0x000fc8000000002f */
[----:B------:R-:W-:Y:S02]  /*148b0*/  SEL R17, R11, R17, !P4 ;  /* 0x000000110b117207 */ /* 0x000fe40006000000 */
[----:B------:R-:W-:-:S03]  /*148c0*/  PRMT R46, RZ, 0x7610, R46 ;  /* 0x00007610ff2e7816 */ /* 0x000fc6000000002e */
[----:B------:R-:W-:Y:S01]  /*148d0*/  IMAD R17, R17, UR5, RZ ;  /* 0x0000000511117c24 */ /* 0x000fe2000f8e02ff */
[----:B------:R-:W0:Y:S01]  /*148e0*/  LDCU UR5, c[0x0][0x3b0] ;  /* 0x00007600ff0577ac */ /* 0x000e220008000800 */
[C---:B------:R-:W-:Y:S02]  /*148f0*/  ISETP.GT.U32.AND P5, PT, R8.reuse, R18, PT ;  /* 0x000000120800720c */ /* 0x040fe40003fa4070 */
[----:B------:R-:W-:-:S11]  /*14900*/  ISETP.GT.U32.AND P3, PT, R8, R21, PT ;  /* 0x000000150800720c */ /* 0x000fd60003f64070 */
[--C-:B------:R-:W-:Y:S01]  /*14910*/  @!P5 IMAD.IADD R18, R18, 0x1, -R8.reuse ;  /* 0x000000011212d824 */ /* 0x100fe200078e0a08 */
[-C--:B------:R-:W-:Y:S01]  /*14920*/  IADD3 R4, P5, PT, R16, R7.reuse, RZ ;  /* 0x0000000710047210 */ /* 0x080fe20007fbe0ff */
[--C-:B------:R-:W-:Y:S01]  /*14930*/  @!P3 IMAD.IADD R21, R21, 0x1, -R8.reuse ;  /* 0x000000011515b824 */ /* 0x100fe200078e0a08 */
[----:B-1----:R-:W-:Y:S02]  /*14940*/  IADD3 R12, P3, PT, R10, R7, RZ ;  /* 0x000000070a0c7210 */ /* 0x002fe40007f7e0ff */
[----:B------:R-:W-:Y:S02]  /*14950*/  ISETP.GT.U32.AND P1, PT, R8, R20, PT ;  /* 0x000000140800720c */ /* 0x000fe40003f24070 */
[-C--:B------:R-:W-:Y:S02]  /*14960*/  LEA.HI.X.SX32 R13, R10, R6.reuse, 0x1, P3 ;  /* 0x000000060a0d7211 */ /* 0x080fe400018f0eff */
[----:B------:R-:W-:Y:S02]  /*14970*/  ISETP.GT.U32.AND P3, PT, R8, R19, PT ;  /* 0x000000130800720c */ /* 0x000fe40003f64070 */
[----:B------:R-:W-:Y:S01]  /*14980*/  LEA.HI.X.SX32 R5, R16, R6, 0x1, P5 ;  /* 0x0000000610057211 */ /* 0x000fe200028f0eff */
[----:B------:R1:W-:Y:S04]  /*14990*/  STL [R1+0x298], R12 ;  /* 0x0002980c01007387 */ /* 0x0003e80000100800 */
[----:B------:R1:W4:Y:S02]  /*149a0*/  @P0 LDG.E.U8 R47, desc[UR18][R12.64] ;  /* 0x000000120c2f0981 */ /* 0x000324000c1e1100 */
[----:B------:R-:W-:-:S04]  /*149b0*/  @!P1 IMAD.IADD R20, R20, 0x1, -R8 ;  /* 0x0000000114149824 */ /* 0x000fc800078e0a08 */
[----:B------:R-:W-:Y:S01]  /*149c0*/  @!P3 IMAD.IADD R19, R19, 0x1, -R8 ;  /* 0x000000011313b824 */ /* 0x000fe200078e0a08 */
[----:B------:R-:W-:Y:S01]  /*149d0*/  STL [R1+0x2d8], R4 ;  /* 0x0002d80401007387 */ /* 0x000fe20000100800 */
[----:B-1----:R-:W-:-:S03]  /*149e0*/  @P0 IMAD.MOV.U32 R12, RZ, RZ, R4 ;  /* 0x000000ffff0c0224 */ /* 0x002fc600078e0004 */
[----:B------:R1:W-:Y:S04]  /*149f0*/  STL [R1+0x294], R13 ;  /* 0x0002940d01007387 */ /* 0x0003e80000100800 */
[----:B------:R-:W-:Y:S01]  /*14a00*/  STL [R1+0x2d4], R5 ;  /* 0x0002d40501007387 */ /* 0x000fe20000100800 */
[----:B-1----:R-:W-:Y:S01]  /*14a10*/  @P0 IMAD.MOV.U32 R13, RZ, RZ, R5 ;  /* 0x000000ffff0d0224 */ /* 0x002fe200078e0005 */
[----:B------:R-:W-:-:S04]  /*14a20*/  PRMT R45, RZ, 0x7610, R45 ;  /* 0x00007610ff2d7816 */ /* 0x000fc8000000002d */
[----:B------:R1:W4:Y:S01]  /*14a30*/  @P0 LDG.E.U8 R46, desc[UR18][R12.64] ;  /* 0x000000120c2e0981 */ /* 0x000322000c1e1100 */
[----:B------:R-:W-:Y:S02]  /*14a40*/  PRMT R43, RZ, 0x7610, R43 ;  /* 0x00007610ff2b7816 */ /* 0x000fe4000000002b */
[----:B------:R-:W-:Y:S02]  /*14a50*/  PRMT R42, RZ, 0x7610, R42 ;  /* 0x00007610ff2a7816 */ /* 0x000fe4000000002a */
[----:B------:R-:W-:Y:S02]  /*14a60*/  PRMT R41, RZ, 0x7610, R41 ;  /* 0x00007610ff297816 */ /* 0x000fe40000000029 */
[----:B------:R-:W-:Y:S02]  /*14a70*/  PRMT R44, RZ, 0x7610, R44 ;  /* 0x00007610ff2c7816 */ /* 0x000fe4000000002c */
[----:B--2---:R-:W-:Y:S02]  /*14a80*/  ISETP.GE.AND P5, PT, R85, RZ, PT ;  /* 0x000000ff5500720c */ /* 0x004fe40003fa6270 */
[----:B------:R-:W-:-:S11]  /*14a90*/  ISETP.GE.AND P1, PT, R2, RZ, PT ;  /* 0x000000ff0200720c */ /* 0x000fd60003f26270 */
[----:B------:R-:W-:Y:S01]  /*14aa0*/  @!P5 IMAD.MOV R18, RZ, RZ, -R18 ;  /* 0x000000ffff12d224 */ /* 0x000fe200078e0a12 */
[----:B------:R-:W-:-:S04]  /*14ab0*/  IADD3 R2, P6, PT, R17, R7, RZ ;  /* 0x0000000711027210 */ /* 0x000fc80007fde0ff */
[----:B------:R-:W-:Y:S01]  /*14ac0*/  SEL R18, R11, R18, !P4 ;  /* 0x000000120b127207 */ /* 0x000fe20006000000 */
[----:B------:R-:W-:-:S04]  /*14ad0*/  @!P1 IMAD.MOV R21, RZ, RZ, -R21 ;  /* 0x000000ffff159224 */ /* 0x000fc800078e0a15 */
[----:B------:R-:W-:Y:S01]  /*14ae0*/  IMAD R18, R18, UR12, RZ ;  /* 0x0000000c12127c24 */ /* 0x000fe2000f8e02ff */
[----:B------:R2:W-:Y:S01]  /*14af0*/  STL [R1+0x338], R2 ;  /* 0x0003380201007387 */ /* 0x0005e20000100800 */
[----:B-1----:R-:W-:Y:S01]  /*14b00*/  @P0 IMAD.MOV.U32 R12, RZ, RZ, R2 ;  /* 0x000000ffff0c0224 */ /* 0x002fe200078e0002 */
[----:B------:R-:W-:Y:S01]  /*14b10*/  SEL R21, R11, R21, !P4 ;  /* 0x000000150b157207 */ /* 0x000fe20006000000 */
[----:B------:R-:W1:Y:S04]  /*14b20*/  LDCU UR12, c[0x0][0x3b0] ;  /* 0x00007600ff0c77ac */ /* 0x000e680008000800 */
[----:B------:R-:W-:Y:S01]  /*14b30*/  IMAD R21, R21, UR13, RZ ;  /* 0x0000000d15157c24 */ /* 0x000fe2000f8e02ff */
[----:B------:R-:W0:Y:S01]  /*14b40*/  LDCU UR13, c[0x0][0x3b0] ;  /* 0x00007600ff0d77ac */ /* 0x000e220008000800 */
[----:B--2---:R-:W-:-:S02]  /*14b50*/  IADD3 R2, P1, PT, R18, R7, RZ ;  /* 0x0000000712027210 */ /* 0x004fc40007f3e0ff */
[----:B---3--:R-:W-:Y:S02]  /*14b60*/  ISETP.GE.AND P3, PT, R3, RZ, PT ;  /* 0x000000ff0300720c */ /* 0x008fe40003f66270 */
[----:B----4-:R-:W-:Y:S02]  /*14b70*/  ISETP.GE.AND P5, PT, R40, RZ, PT ;  /* 0x000000ff2800720c */ /* 0x010fe40003fa6270 */
[----:B------:R-:W-:-:S09]  /*14b80*/  LEA.HI.X.SX32 R3, R17, R6, 0x1, P6 ;  /* 0x0000000611037211 */ /* 0x000fd200030f0eff */
[----:B------:R-:W-:Y:S01]  /*14b90*/  @!P3 IMAD.MOV R20, RZ, RZ, -R20 ;  /* 0x000000ffff14b224 */ /* 0x000fe200078e0a14 */
[----:B------:R2:W-:Y:S01]  /*14ba0*/  STL [R1+0x334], R3 ;  /* 0x0003340301007387 */ /* 0x0005e20000100800 */
[----:B------:R-:W-:-:S03]  /*14bb0*/  @P0 IMAD.MOV.U32 R13, RZ, RZ, R3 ;  /* 0x000000ffff0d0224 */ /* 0x000fc600078e0003 */
[----:B------:R-:W-:Y:S01]  /*14bc0*/  SEL R20, R11, R20, !P4 ;  /* 0x000000140b147207 */ /* 0x000fe20006000000 */
[----:B------:R-:W-:Y:S01]  /*14bd0*/  @!P5 IMAD.MOV R19, RZ, RZ, -R19 ;  /* 0x000000ffff13d224 */ /* 0x000fe200078e0a13 */
[----:B------:R3:W4:Y:S01]  /*14be0*/  @P0 LDG.E.U8 R45, desc[UR18][R12.64] ;  /* 0x000000120c2d0981 */ /* 0x000722000c1e1100 */
[----:B--2---:R-:W-:-:S03]  /*14bf0*/  LEA.HI.X.SX32 R3, R18, R6, 0x1, P1 ;  /* 0x0000000612037211 */ /* 0x004fc600008f0eff */
[----:B------:R-:W-:Y:S01]  /*14c00*/  SEL R19, R11, R19, !P4 ;  /* 0x000000130b137207 */ /* 0x000fe20006000000 */
[----:B------:R-:W-:Y:S01]  /*14c10*/  IMAD R20, R20, UR14, RZ ;  /* 0x0000000e14147c24 */ /* 0x000fe2000f8e02ff */
[----:B------:R-:W-:Y:S01]  /*14c20*/  IADD3 R10, P1, PT, R21, R7, RZ ;  /* 0x00000007150a7210 */ /* 0x000fe20007f3e0ff */
[----:B---3--:R-:W-:-:S03]  /*14c30*/  @P0 IMAD.MOV.U32 R12, RZ, RZ, R2 ;  /* 0x000000ffff0c0224 */ /* 0x008fc600078e0002 */
[-C--:B------:R-:W-:Y:S01]  /*14c40*/  LEA.HI.X.SX32 R14, R21, R6.reuse, 0x1, P1 ;  /* 0x00000006150e7211 */ /* 0x080fe200008f0eff */
[----:B------:R-:W-:Y:S02]  /*14c50*/  @P0 IMAD.MOV.U32 R13, RZ, RZ, R3 ;  /* 0x000000ffff0d0224 */ /* 0x000fe400078e0003 */
[----:B0-----:R-:W-:Y:S01]  /*14c60*/  IMAD R19, R19, UR5, RZ ;  /* 0x0000000513137c24 */ /* 0x001fe2000f8e02ff */
[C---:B------:R-:W-:Y:S01]  /*14c70*/  IADD3 R4, P3, PT, R20.reuse, R7, RZ ;  /* 0x0000000714047210 */ /* 0x040fe20007f7e0ff */
[----:B------:R0:W-:Y:S04]  /*14c80*/  STL [R1+0x378], R2 ;  /* 0x0003780201007387 */ /* 0x0001e80000100800 */
[----:B------:R2:W3:Y:S01]  /*14c90*/  @P0 LDG.E.U8 R43, desc[UR18][R12.64] ;  /* 0x000000120c2b0981 */ /* 0x0004e2000c1e1100 */
[----:B------:R-:W-:-:S02]  /*14ca0*/  LEA.HI.X.SX32 R5, R20, R6, 0x1, P3 ;  /* 0x0000000614057211 */ /* 0x000fc400018f0eff */
[C---:B0-----:R-:W-:Y:S01]  /*14cb0*/  IADD3 R2, P5, PT, R19.reuse, R7, RZ ;  /* 0x0000000713027210 */ /* 0x041fe20007fbe0ff */
[----:B------:R0:W-:Y:S01]  /*14cc0*/  STL [R1+0x374], R3 ;  /* 0x0003740301007387 */ /* 0x0001e20000100800 */
[----:B--2---:R-:W-:Y:S02]  /*14cd0*/  @P0 IMAD.MOV.U32 R12, RZ, RZ, R10 ;  /* 0x000000ffff0c0224 */ /* 0x004fe400078e000a */
[----:B------:R-:W-:Y:S01]  /*14ce0*/  @P0 IMAD.MOV.U32 R13, RZ, RZ, R14 ;  /* 0x000000ffff0d0224 */ /* 0x000fe200078e000e */
[----:B------:R2:W-:Y:S01]  /*14cf0*/  STL [R1+0x3b8], R10 ;  /* 0x0003b80a01007387 */ /* 0x0005e20000100800 */
[----:B0-----:R-:W-:-:S03]  /*14d00*/  LEA.HI.X.SX32 R3, R19, R6, 0x1, P5 ;  /* 0x0000000613037211 */ /* 0x001fc600028f0eff */
[----:B------:R-:W-:Y:S04]  /*14d10*/  STL [R1+0x3f8], R4 ;  /* 0x0003f80401007387 */ /* 0x000fe80000100800 */
[----:B------:R0:W3:Y:S01]  /*14d20*/  @P0 LDG.E.U8 R42, desc[UR18][R12.64] ;  /* 0x000000120c2a0981 */ /* 0x0000e2000c1e1100 */
[----:B--2---:R-:W-:-:S03]  /*14d30*/  VIADD R10, R0, 0xd6 ;  /* 0x000000d6000a7836 */ /* 0x004fc60000000000 */
[----:B------:R-:W-:Y:S04]  /*14d40*/  STL [R1+0x3b4], R14 ;  /* 0x0003b40e01007387 */ /* 0x000fe80000100800 */
[----:B------:R-:W-:Y:S01]  /*14d50*/  STL [R1+0x438], R2 ;  /* 0x0004380201007387 */ /* 0x000fe20000100800 */
[----:B0-----:R-:W-:Y:S02]  /*14d60*/  @P0 IMAD.MOV.U32 R12, RZ, RZ, R4 ;  /* 0x000000ffff0c0224 */ /* 0x001fe400078e0004 */
[----:B------:R-:W-:Y:S01]  /*14d70*/  @P0 IMAD.MOV.U32 R13, RZ, RZ, R5 ;  /* 0x000000ffff0d0224 */ /* 0x000fe200078e0005 */
[----:B------:R0:W-:Y:S04]  /*14d80*/  STL [R1+0x3f4], R5 ;  /* 0x0003f40501007387 */ /* 0x0001e80000100800 */
[----:B------:R-:W-:Y:S04]  /*14d90*/  STL [R1+0x434], R3 ;  /* 0x0004340301007387 */ /* 0x000fe80000100800 */
[----:B------:R2:W-:Y:S01]  /*14da0*/  STL [R1+0xf30], R10 ;  /* 0x000f300a01007387 */ /* 0x0005e20000100800 */
[----:B0-----:R-:W-:-:S03]  /*14db0*/  VIADD R5, R0, 0xd7 ;  /* 0x000000d700057836 */ /* 0x001fc60000000000 */
[----:B------:R0:W3:Y:S01]  /*14dc0*/  @P0 LDG.E.U8 R41, desc[UR18][R12.64] ;  /* 0x000000120c290981 */ /* 0x0000e2000c1e1100 */
[----:B--2---:R-:W-:Y:S01]  /*14dd0*/  IABS R10, R10 ;  /* 0x0000000a000a7213 */ /* 0x004fe20000000000 */
[----:B0-----:R-:W-:Y:S02]  /*14de0*/  @P0 IMAD.MOV.U32 R12, RZ, RZ, R2 ;  /* 0x000000ffff0c0224 */ /* 0x001fe400078e0002 */
[----:B------:R-:W-:Y:S02]  /*14df0*/  @P0 IMAD.MOV.U32 R13, RZ, RZ, R3 ;  /* 0x000000ffff0d0224 */ /* 0x000fe400078e0003 */
[----:B------:R-:W-:-:S03]  /*14e00*/  IMAD.HI.U32 R15, R9, R10, RZ ;  /* 0x0000000a090f7227 */ /* 0x000fc600078e00ff */
[----:B------:R0:W2:Y:S01]  /*14e10*/  @P0 LDG.E.U8 R44, desc[UR18][R12.64] ;  /* 0x000000120c2c0981 */ /* 0x0000a2000c1e1100 */
[----:B------:R-:W-:Y:S02]  /*14e20*/  IMAD.MOV R15, RZ, RZ, -R15 ;  /* 0x000000ffff0f7224 */ /* 0x000fe400078e0a0f */
[C---:B------:R-:W-:Y:S02]  /*14e30*/  VIADD R4, R0.reuse, 0xda ;  /* 0x000000da00047836 */ /* 0x040fe40000000000 */
[C---:B------:R-:W-:Y:S01]  /*14e40*/  VIADD R3, R0.reuse, 0xdb ;  /* 0x000000db00037836 */ /* 0x040fe20000000000 */
[----:B0-----:R-:W-:Y:S01]  /*14e50*/  IABS R12, R5 ;  /* 0x00000005000c7213 */ /* 0x001fe20000000000 */
[----:B------:R-:W-:Y:S01]  /*14e60*/  VIADD R2, R0, 0xdc ;  /* 0x000000dc00027836 */ /* 0x000fe20000000000 */
[----:B------:R0:W-:Y:S01]  /*14e70*/  STL [R1+0xf34], R5 ;  /* 0x000f340501007387 */ /* 0x0001e20000100800 */
[----:B------:R-:W-:Y:S02]  /*14e80*/  IMAD R10, R8, R15, R10 ;  /* 0x0000000f080a7224 */ /* 0x000fe400078e020a */
[----:B------:R-:W-:Y:S01]  /*14e90*/  IMAD.HI.U32 R17, R9, R12, RZ ;  /* 0x0000000c09117227 */ /* 0x000fe200078e00ff */
[----:B------:R0:W-:Y:S01]  /*14ea0*/  STL [R1+0xf3c], R4 ;  /* 0x000f3c0401007387 */ /* 0x0001e20000100800 */
[----:B------:R-:W-:-:S02]  /*14eb0*/  IABS R13, R4 ;  /* 0x00000004000d7213 */ /* 0x000fc40000000000 */
[----:B------:R-:W-:Y:S01]  /*14ec0*/  IMAD.MOV R17, RZ, RZ, -R17 ;  /* 0x000000ffff117224 */ /* 0x000fe200078e0a11 */
[----:B------:R0:W-:Y:S04]  /*14ed0*/  STL [R1+0xf38], R3 ;  /* 0x000f380301007387 */ /* 0x0001e80000100800 */
[----:B------:R-:W-:Y:S01]  /*14ee0*/  STL [R1+0xf40], R2 ;  /* 0x000f400201007387 */ /* 0x000fe20000100800 */
[----:B------:R-:W-:-:S03]  /*14ef0*/  IMAD.HI.U32 R18, R9, R13, RZ ;  /* 0x0000000d09127227 */ /* 0x000fc600078e00ff */
[----:B------:R-:W-:Y:S01]  /*14f00*/  STL [R1+0x1300], R10 ;  /* 0x0013000a01007387 */ /* 0x000fe20000100800 */
[----:B------:R-:W-:-:S03]  /*14f10*/  IMAD R12, R8, R17, R12 ;  /* 0x00000011080c7224 */ /* 0x000fc600078e020c */
[----:B------:R-:W-:Y:S01]  /*14f20*/  STL [R1+0x1320], R10 ;  /* 0x0013200a01007387 */ /* 0x000fe20000100800 */
[----:B------:R-:W-:-:S03]  /*14f30*/  IABS R14, R3 ;  /* 0x00000003000e7213 */ /* 0x000fc60000000000 */
[----:B------:R-:W-:Y:S01]  /*14f40*/  STL [R1+0x1340], R10 ;  /* 0x0013400a01007387 */ /* 0x000fe20000100800 */
[----:B------:R-:W-:-:S03]  /*14f50*/  IMAD.MOV R18, RZ, RZ, -R18 ;  /* 0x000000ffff127224 */ /* 0x000fc600078e0a12 */
[----:B------:R-:W-:Y:S04]  /*14f60*/  STL [R1+0x1354], R10 ;  /* 0x0013540a01007387 */ /* 0x000fe80000100800 */
[----:B------:R-:W-:Y:S04]  /*14f70*/  STL [R1+0x138c], R10 ;  /* 0x00138c0a01007387 */ /* 0x000fe80000100800 */
[----:B------:R-:W-:Y:S04]  /*14f80*/  STL [R1+0x13c4], R10 ;  /* 0x0013c40a01007387 */ /* 0x000fe80000100800 */
[----:B------:R-:W-:Y:S01]  /*14f90*/  STL [R1+0x13fc], R10 ;  /* 0x0013fc0a01007387 */ /* 0x000fe20000100800 */
[----:B------:R-:W-:-:S03]  /*14fa0*/  IMAD.HI.U32 R19, R9, R14, RZ ;  /* 0x0000000e09137227 */ /* 0x000fc600078e00ff */
[----:B------:R-:W-:Y:S01]  /*14fb0*/  STL [R1+0x12f4], R12 ;  /* 0x0012f40c01007387 */ /* 0x000fe20000100800 */
[----:B------:R-:W-:-:S03]  /*14fc0*/  IMAD R13, R8, R18, R13 ;  /* 0x00000012080d7224 */ /* 0x000fc600078e020d */
[----:B------:R-:W-:Y:S04]  /*14fd0*/  STL [R1+0x1310], R12 ;  /* 0x0013100c01007387 */ /* 0x000fe80000100800 */
        /* <DEDUP_REMOVED lines=12> */
[----:B------:R-:W-:Y:S04]  /*150a0*/  STL [R1+0x1348], R13 ;  /* 0x0013480d01007387 */ /* 0x000fe80000100800 */
[----:B------:R-:W-:Y:S01]  /*150b0*/  STL [R1+0x135c], R13 ;  /* 0x00135c0d01007387 */ /* 0x000fe20000100800 */
[----:B------:R-:W-:-:S03]  /*150c0*/  IMAD.MOV R20, RZ, RZ, -R20 ;  /* 0x000000ffff147224 */ /* 0x000fc600078e0a14 */
[----:B------:R-:W-:Y:S01]  /*150d0*/  STL [R1+0x1374], R13 ;  /* 0x0013740d01007387 */ /* 0x000fe20000100800 */
[----:B------:R-:W-:-:S03]  /*150e0*/  VIADD R21, R0, 0xdd ;  /* 0x000000dd00157836 */ /* 0x000fc60000000000 */
[----:B------:R-:W-:Y:S04]  /*150f0*/  STL [R1+0x13ac], R13 ;  /* 0x0013ac0d01007387 */ /* 0x000fe80000100800 */
[----:B------:R-:W-:Y:S04]  /*15100*/  STL [R1+0x13e4], R13 ;  /* 0x0013e40d01007387 */ /* 0x000fe80000100800 */
[----:B------:R-:W-:Y:S01]  /*15110*/  STL [R1+0x141c], R13 ;  /* 0x00141c0d01007387 */ /* 0x000fe20000100800 */
[----:B------:R-:W-:-:S03]  /*15120*/  IMAD R16, R8, R20, R16 ;  /* 0x0000001408107224 */ /* 0x000fc600078e0210 */
[----:B------:R-:W-:Y:S04]  /*15130*/  STL [R1+0x12f0], R14 ;  /* 0x0012f00e01007387 */ /* 0x000fe80000100800 */
[----:B------:R-:W-:Y:S01]  /*15140*/  STL [R1+0x1378], R14 ;  /* 0x0013780e01007387 */ /* 0x000fe20000100800 */
[----:B------:R-:W-:-:S03]  /*15150*/  IABS R15, R21 ;  /* 0x00000015000f7213 */ /* 0x000fc60000000000 */
[----:B------:R-:W-:Y:S04]  /*15160*/  STL [R1+0x1394], R14 ;  /* 0x0013940e01007387 */ /* 0x000fe80000100800 */
[----:B------:R-:W-:Y:S04]  /*15170*/  STL [R1+0x13b0], R14 ;  /* 0x0013b00e01007387 */ /* 0x000fe80000100800 */
[----:B------:R-:W-:Y:S04]  /*15180*/  STL [R1+0x13cc], R14 ;  /* 0x0013cc0e01007387 */ /* 0x000fe80000100800 */
[----:B------:R-:W-:Y:S04]  /*15190*/  STL [R1+0x13e8], R14 ;  /* 0x0013e80e01007387 */ /* 0x000fe80000100800 */
[----:B------:R-:W-:Y:S01]  /*151a0*/  STL [R1+0x1404], R14 ;  /* 0x0014040e01007387 */ /* 0x000fe20000100800 */
[----:B0-----:R-:W-:-:S03]  /*151b0*/  VIADD R5, R0, 0xde ;  /* 0x000000de00057836 */ /* 0x001fc60000000000 */
[----:B------:R-:W-:Y:S04]  /*151c0*/  STL [R1+0x1420], R14 ;  /* 0x0014200e01007387 */ /* 0x000fe80000100800 */
[----:B------:R-:W-:Y:S04]  /*151d0*/  STL [R1+0x12f8], R16 ;  /* 0x0012f81001007387 */ /* 0x000fe80000100800 */
[----:B------:R0:W-:Y:S01]  /*151e0*/  STL [R1+0xf2c], R21 ;  /* 0x000f2c1501007387 */ /* 0x0001e20000100800 */
[C---:B------:R-:W-:Y:S01]  /*151f0*/  VIADD R4, R0.reuse, 0xdf ;  /* 0x000000df00047836 */ /* 0x040fe20000000000 */
[----:B------:R-:W-:Y:S01]  /*15200*/  IABS R17, R5 ;  /* 0x0000000500117213 */ /* 0x000fe20000000000 */
[----:B------:R-:W-:-:S02]  /*15210*/  VIADD R3, R0, 0xe2 ;  /* 0x000000e200037836 */ /* 0x000fc40000000000 */
[----:B0-----:R-:W-:-:S04]  /*15220*/  IMAD.HI.U32 R21, R9, R15, RZ ;  /* 0x0000000f09157227 */ /* 0x001fc800078e00ff */
[----:B------:R-:W-:Y:S02]  /*15230*/  IMAD.MOV R21, RZ, RZ, -R21 ;  /* 0x000000ffff157224 */ /* 0x000fe400078e0a15 */
[----:B------:R-:W-:Y:S01]  /*15240*/  VIADD R2, R0, 0xe3 ;  /* 0x000000e300027836 */ /* 0x000fe20000000000 */
[----:B------:R-:W-:Y:S01]  /*15250*/  STL [R1+0xf28], R5 ;  /* 0x000f280501007387 */ /* 0x000fe20000100800 */
[----:B------:R-:W-:Y:S02]  /*15260*/  IMAD R15, R8, R21, R15 ;  /* 0x00000015080f7224 */ /* 0x000fe400078e020f */
[----:B------:R-:W-:Y:S01]  /*15270*/  IMAD.HI.U32 R39, R9, R17, RZ ;  /* 0x0000001109277227 */ /* 0x000fe200078e00ff */
[----:B------:R-:W-:Y:S01]  /*15280*/  STL [R1+0xf24], R4 ;  /* 0x000f240401007387 */ /* 0x000fe20000100800 */
[----:B------:R-:W-:-:S03]  /*15290*/  IABS R18, R4 ;  /* 0x0000000400127213 */ /* 0x000fc60000000000 */
[----:B------:R-:W-:Y:S01]  /*152a0*/  STL [R1+0xf20], R3 ;  /* 0x000f200301007387 */ /* 0x000fe20000100800 */
[----:B------:R-:W-:-:S03]  /*152b0*/  IMAD.MOV R39, RZ, RZ, -R39 ;  /* 0x000000ffff277224 */ /* 0x000fc600078e0a27 */
[----:B------:R0:W-:Y:S01]  /*152c0*/  STL [R1+0xf1c], R2 ;  /* 0x000f1c0201007387 */ /* 0x0001e20000100800 */
[----:B------:R-:W-:-:S03]  /*152d0*/  IABS R19, R3 ;  /* 0x0000000300137213 */ /* 0x000fc60000000000 */
[----:B------:R-:W-:Y:S04]  /*152e0*/  STL [R1+0x1304], R15 ;  /* 0x0013040f01007387 */ /* 0x000fe80000100800 */
[----:B------:R-:W-:Y:S01]  /*152f0*/  STL [R1+0x1330], R15 ;  /* 0x0013300f01007387 */ /* 0x000fe20000100800 */
[----:B------:R-:W-:-:S03]  /*15300*/  IMAD R17, R8, R39, R17 ;  /* 0x0000002708117224 */ /* 0x000fc600078e0211 */
[----:B------:R-:W-:Y:S01]  /*15310*/  STL [R1+0x1360], R15 ;  /* 0x0013600f01007387 */ /* 0x000fe20000100800 */
[----:B------:R-:W-:-:S03]  /*15320*/  IMAD.HI.U32 R38, R9, R18, RZ ;  /* 0x0000001209267227 */ /* 0x000fc600078e00ff */
[----:B------:R-:W-:Y:S01]  /*15330*/  STL [R1+0x137c], R15 ;  /* 0x00137c0f01007387 */ /* 0x000fe20000100800 */
[----:B------:R-:W-:-:S03]  /*15340*/  IABS R20, R2 ;  /* 0x0000000200147213 */ /* 0x000fc60000000000 */
[----:B------:R-:W-:Y:S01]  /*15350*/  STL [R1+0x1398], R15 ;  /* 0x0013980f01007387 */ /* 0x000fe20000100800 */
[----:B------:R-:W-:-:S03]  /*15360*/  IMAD.HI.U32 R37, R9, R19, RZ ;  /* 0x0000001309257227 */ /* 0x000fc600078e00ff */
[----:B------:R-:W-:Y:S04]  /*15370*/  STL [R1+0x13b4], R15 ;  /* 0x0013b40f01007387 */ /* 0x000fe80000100800 */
[----:B------:R-:W-:Y:S01]  /*15380*/  STL [R1+0x13d0], R15 ;  /* 0x0013d00f01007387 */ /* 0x000fe20000100800 */
[----:B------:R-:W-:-:S03]  /*15390*/  IMAD.MOV R38, RZ, RZ, -R38 ;  /* 0x000000ffff267224 */ /* 0x000fc600078e0a26 */
[----:B------:R-:W-:Y:S01]  /*153a0*/  STL [R1+0x13ec], R15 ;  /* 0x0013ec0f01007387 */ /* 0x000fe20000100800 */
[----:B------:R-:W-:-:S03]  /*153b0*/  IMAD.MOV R37, RZ, RZ, -R37 ;  /* 0x000000ffff257224 */ /* 0x000fc600078e0a25 */
[----:B------:R-:W-:Y:S01]  /*153c0*/  STL [R1+0x1408], R15 ;  /* 0x0014080f01007387 */ /* 0x000fe20000100800 */
[----:B------:R-:W-:-:S03]  /*153d0*/  IMAD.HI.U32 R40, R9, R20, RZ ;  /* 0x0000001409287227 */ /* 0x000fc600078e00ff */
[----:B------:R-:W-:Y:S04]  /*153e0*/  STL [R1+0x1424], R15 ;  /* 0x0014240f01007387 */ /* 0x000fe80000100800 */
[----:B------:R-:W-:Y:S01]  /*153f0*/  STL [R1+0x1308], R17 ;  /* 0x0013081101007387 */ /* 0x000fe20000100800 */
[----:B------:R-:W-:-:S03]  /*15400*/  IMAD R18, R8, R38, R18 ;  /* 0x0000002608127224 */ /* 0x000fc600078e0212 */
[----:B------:R-:W-:Y:S01]  /*15410*/  STL [R1+0x1364], R17 ;  /* 0x0013641101007387 */ /* 0x000fe20000100800 */
[----:B------:R-:W-:-:S03]  /*15420*/  IMAD R19, R8, R37, R19 ;  /* 0x0000002508137224 */ /* 0x000fc600078e0213 */
[----:B------:R-:W-:Y:S01]  /*15430*/  STL [R1+0x1380], R17 ;  /* 0x0013801101007387 */ /* 0x000fe20000100800 */
[----:B------:R-:W-:-:S03]  /*15440*/  IMAD.MOV R21, RZ, RZ, -R40 ;  /* 0x000000ffff157224 */ /* 0x000fc600078e0a28 */
[----:B------:R-:W-:Y:S01]  /*15450*/  STL [R1+0x139c], R17 ;  /* 0x00139c1101007387 */ /* 0x000fe20000100800 */
[----:B0-----:R-:W-:-:S03]  /*15460*/  VIADD R2, R0, 0xe4 ;  /* 0x000000e400027836 */ /* 0x001fc60000000000 */
[----:B------:R-:W-:Y:S04]  /*15470*/  STL [R1+0x13b8], R17 ;  /* 0x0013b81101007387 */ /* 0x000fe80000100800 */
[----:B------:R-:W-:Y:S01]  /*15480*/  STL [R1+0x13d4], R17 ;  /* 0x0013d41101007387 */ /* 0x000fe20000100800 */
[----:B------:R-:W-:-:S03]  /*15490*/  VIADD R5, R0, 0xe5 ;  /* 0x000000e500057836 */ /* 0x000fc60000000000 */
[----:B------:R-:W-:Y:S01]  /*154a0*/  STL [R1+0x13f0], R17 ;  /* 0x0013f01101007387 */ /* 0x000fe20000100800 */
[----:B------:R-:W-:-:S03]  /*154b0*/  IMAD R20, R8, R21, R20 ;  /* 0x0000001508147224 */ /* 0x000fc600078e0214 */
[----:B------:R-:W-:Y:S01]  /*154c0*/  STL [R1+0x140c], R17 ;  /* 0x00140c1101007387 */ /* 0x000fe20000100800 */
[----:B------:R-:W-:-:S03]  /*154d0*/  VIADD R4, R0, 0xe6 ;  /* 0x000000e600047836 */ /* 0x000fc60000000000 */
[----:B------:R-:W-:Y:S01]  /*154e0*/  STL [R1+0x1428], R17 ;  /* 0x0014281101007387 */ /* 0x000fe20000100800 */
[----:B------:R-:W-:Y:S01]  /*154f0*/  IABS R21, R2 ;  /* 0x0000000200157213 */ /* 0x000fe20000000000 */
[C---:B------:R-:W-:Y:S02]  /*15500*/  VIADD R3, R0.reuse, 0xe7 ;  /* 0x000000e700037836 */ /* 0x040fe40000000000 */
[----:B------:R-:W-:Y:S04]  /*15510*/  STL [R1+0x1314], R18 ;  /* 0x0013141201007387 */ /* 0x000fe80000100800 */
[----:B------:R-:W-:Y:S04]  /*15520*/  STL [R1+0x1318], R19 ;  /* 0x0013181301007387 */ /* 0x000fe80000100800 */
[----:B------:R0:W-:Y:S04]  /*15530*/  STL [R1+0xf18], R2 ;  /* 0x000f180201007387 */ /* 0x0001e80000100800 */
[----:B------:R-:W-:Y:S01]  /*15540*/  STL [R1+0xf14], R5 ;  /* 0x000f140501007387 */ /* 0x000fe20000100800 */
[----:B0-----:R-:W-:-:S03]  /*15550*/  VIADD R2, R0, 0xea ;  /* 0x000000ea00027836 */ /* 0x001fc60000000000 */
[----:B------:R-:W-:Y:S04]  /*15560*/  STL [R1+0xf10], R4 ;  /* 0x000f100401007387 */ /* 0x000fe80000100800 */
[----:B------:R0:W-:Y:S04]  /*15570*/  STL [R1+0xf0c], R3 ;  /* 0x000f0c0301007387 */ /* 0x0001e80000100800 */
[----:B------:R0:W-:Y:S04]  /*15580*/  STL [R1+0xf08], R2 ;  /* 0x000f080201007387 */ /* 0x0001e80000100800 */
[----:B------:R-:W2:Y:S01]  /*15590*/  LDL.LU R78, [R1+0x658] ;  /* 0x00065800014e7983 */ /* 0x000ea20000300800 */
[----:B------:R-:W-:-:S03]  /*155a0*/  IABS R40, R2 ;  /* 0x0000000200287213 */ /* 0x000fc60000000000 */
[----:B------:R-:W3:Y:S01]  /*155b0*/  LDL.LU R80, [R1+0x654] ;  /* 0x0006540001507983 */ /* 0x000ee20000300800 */
[----:B------:R-:W-:-:S03]  /*155c0*/  IABS R37, R3 ;  /* 0x0000000300257213 */ /* 0x000fc60000000000 */
[----:B------:R-:W4:Y:S01]  /*155d0*/  LDL.LU R82, [R1+0x650] ;  /* 0x0006500001527983 */ /* 0x000f220000300800 */
[----:B------:R-:W-:-:S03]  /*155e0*/  IABS R38, R4 ;  /* 0x0000000400267213 */ /* 0x000fc60000000000 */
[----:B------:R-:W4:Y:S01]  /*155f0*/  LDL.LU R84, [R1+0x648] ;  /* 0x0006480001547983 */ /* 0x000f220000300800 */
[----:B0-----:R-:W-:-:S03]  /*15600*/  IMAD.HI.U32 R3, R9, R21, RZ ;  /* 0x0000001509037227 */ /* 0x001fc600078e00ff */
[----:B------:R-:W4:Y:S04]  /*15610*/  LDL.LU R87, [R1+0x640] ;  /* 0x0006400001577983 */ /* 0x000f280000300800 */
[----:B------:R-:W4:Y:S01]  /*15620*/  LDL.LU R2, [R1+0x638] ;  /* 0x0006380001027983 */ /* 0x000f220000300800 */
[----:B------:R-:W-:-:S03]  /*15630*/  IMAD.MOV R56, RZ, RZ, -R3 ;  /* 0x000000ffff387224 */ /* 0x000fc600078e0a03 */
[----:B------:R-:W4:Y:S01]  /*15640*/  LDL.LU R91, [R1+0x634] ;  /* 0x00063400015b7983 */ /* 0x000f220000300800 */
[----:B------:R-:W-:-:S03]  /*15650*/  IMAD.HI.U32 R32, R9, R38, RZ ;  /* 0x0000002609207227 */ /* 0x000fc600078e00ff */
[----:B------:R-:W4:Y:S01]  /*15660*/  LDL.LU R93, [R1+0x618] ;  /* 0x00061800015d7983 */ /* 0x000f220000300800 */
[----:B------:R-:W-:-:S03]  /*15670*/  IMAD.HI.U32 R4, R9, R37, RZ ;  /* 0x0000002509047227 */ /* 0x000fc600078e00ff */
[----:B------:R-:W4:Y:S01]  /*15680*/  LDL.LU R85, [R1+0x614] ;  /* 0x0006140001557983 */ /* 0x000f220000300800 */
[----:B------:R-:W-:-:S04]  /*15690*/  IMAD.HI.U32 R3, R9, R40, RZ ;  /* 0x0000002809037227 */ /* 0x000fc800078e00ff */
[----:B------:R-:W-:Y:S02]  /*156a0*/  IMAD R21, R8, R56, R21 ;  /* 0x0000003808157224 */ /* 0x000fe400078e0215 */
[----:B------:R-:W-:Y:S02]  /*156b0*/  IMAD.MOV R56, RZ, RZ, -R32 ;  /* 0x000000ffff387224 */ /* 0x000fe400078e0a20 */
[----:B------:R-:W-:Y:S02]  /*156c0*/  IMAD.MOV R32, RZ, RZ, -R4 ;  /* 0x000000ffff207224 */ /* 0x000fe400078e0a04 */
[----:B------:R-:W-:Y:S02]  /*156d0*/  IMAD.MOV R4, RZ, RZ, -R3 ;  /* 0x000000ffff047224 */ /* 0x000fe400078e0a03 */
[----:B------:R-:W4:Y:S01]  /*156e0*/  LDL.LU R3, [R1+0x608] ;  /* 0x0006080001037983 */ /* 0x000f220000300800 */
[----:B------:R-:W-:Y:S01]  /*156f0*/  IABS R39, R5 ;  /* 0x0000000500277213 */ /* 0x000fe20000000000 */
[----:B------:R-:W-:-:S04]  /*15700*/  @!UP1 UIADD3 UR4, UPT, UPT, -UR4, 0x100000, URZ ;  /* 0x0010000004049890 */ /* 0x000fc8000fffe1ff */
[----:B------:R-:W-:Y:S02]  /*15710*/  @!UP1 USHF.L.U32 UR5, UR4, 0xb, URZ ;  /* 0x0000000b04059899 */ /* 0x000fe400080006ff */
[----:B------:R-:W-:Y:S01]  /*15720*/  @!UP1 USHF.L.U32 UR4, UR4, 0x1, URZ ;  /* 0x0000000104049899 */ /* 0x000fe200080006ff */
[----:B------:R-:W-:Y:S01]  /*15730*/  IMAD.HI.U32 R5, R9, R39, RZ ;  /* 0x0000002709057227 */ /* 0x000fe200078e00ff */
[----:B------:R-:W-:-:S03]  /*15740*/  VOTEU.ALL UP1, P2 ;  /* 0x0000000000ff7886 */ /* 0x000fc60001020000 */
[----:B------:R-:W-:-:S04]  /*15750*/  IMAD.MOV R5, RZ, RZ, -R5 ;  /* 0x000000ffff057224 */ /* 0x000fc800078e0a05 */
[----:B------:R-:W-:-:S03]  /*15760*/  IMAD R39, R8, R5, R39 ;  /* 0x0000000508277224 */ /* 0x000fc600078e0227 */
[----:B------:R0:W1:Y:S01]  /*15770*/  @!UP1 SYNCS.EXCH.64 URZ, [UR9+0x18008], UR4 ;  /* 0x0180080409ff95b2 */ /* 0x0000620008000100 */
[----:B------:R-:W4:Y:S01]  /*15780*/  LDL.LU R5, [R1+0x600] ;  /* 0x0006000001057983 */ /* 0x000f220000300800 */
[----:B------:R-:W-:-:S03]  /*15790*/  IMAD R40, R8, R4, R40 ;  /* 0x0000000408287224 */ /* 0x000fc600078e0228 */
[----:B------:R-:W4:Y:S04]  /*157a0*/  LDL.LU R89, [R1+0x5f8] ;  /* 0x0005f80001597983 */ /* 0x000f280000300800 */
[----:B------:R-:W4:Y:S01]  /*157b0*/  LDL.LU R4, [R1+0x5e0] ;  /* 0x0005e00001047983 */ /* 0x000f220000300800 */
[C---:B------:R-:W-:Y:S02]  /*157c0*/  IMAD R37, R8.reuse, R32, R37 ;  /* 0x0000002008257224 */ /* 0x040fe400078e0225 */
[----:B------:R-:W-:Y:S01]  /*157d0*/  IMAD R38, R8, R56, R38 ;  /* 0x0000003808267224 */ /* 0x000fe200078e0226 */
[----:B------:R-:W4:Y:S01]  /*157e0*/  LDL.LU R60, [R1+0x5d8] ;  /* 0x0005d800013c7983 */ /* 0x000f220000300800 */
[----:B0-----:R-:W0:Y:S01]  /*157f0*/  LDCU UR4, c[0x0][0x3b0] ;  /* 0x00007600ff0477ac */ /* 0x001e220008000800 */
[----:B------:R-:W-:Y:S01]  /*15800*/  PRMT R13, RZ, 0x7610, R13 ;  /* 0x00007610ff0d7816 */ /* 0x000fe2000000000d */
[----:B------:R-:W0:Y:S01]  /*15810*/  LDCU UR5, c[0x0][0x3b0] ;  /* 0x00007600ff0577ac */ /* 0x000e220008000800 */
[----:B--2---:R-:W-:Y:S04]  /*15820*/  STS.U8 [R33+UR9+0x10000], R78 ;  /* 0x0100004e21007988 */ /* 0x004fe80008000009 */
[----:B---3--:R-:W-:Y:S04]  /*15830*/  STS.U8 [R33+UR9+0x10400], R80 ;  /* 0x0104005021007988 */ /* 0x008fe80008000009 */
[----:B----4-:R-:W-:Y:S04]  /*15840*/  STS.U8 [R33+UR9+0x10800], R82 ;  /* 0x0108005221007988 */ /* 0x010fe80008000009 */
[----:B------:R-:W-:Y:S04]  /*15850*/  STS.U8 [R33+UR9+0x10c00], R84 ;  /* 0x010c005421007988 */ /* 0x000fe80008000009 */
[----:B------:R-:W-:Y:S04]  /*15860*/  STS.U8 [R33+UR9+0x11000], R87 ;  /* 0x0110005721007988 */ /* 0x000fe80008000009 */
[----:B------:R2:W-:Y:S04]  /*15870*/  STS.U8 [R33+UR9+0x11400], R2 ;  /* 0x0114000221007988 */ /* 0x0005e80008000009 */
[----:B------:R3:W-:Y:S04]  /*15880*/  STS.U8 [R33+UR9+0x11800], R91 ;  /* 0x0118005b21007988 */ /* 0x0007e80008000009 */
[----:B--2---:R-:W2:Y:S04]  /*15890*/  LDL.LU R2, [R1+0x5c8] ;  /* 0x0005c80001027983 */ /* 0x004ea80000300800 */
[----:B------:R-:W4:Y:S04]  /*158a0*/  LDL.LU R62, [R1+0x5d4] ;  /* 0x0005d400013e7983 */ /* 0x000f280000300800 */
[----:B---3--:R-:W3:Y:S04]  /*158b0*/  LDL.LU R91, [R1+0x5c4] ;  /* 0x0005c400015b7983 */ /* 0x008ee80000300800 */
[----:B------:R-:W3:Y:S04]  /*158c0*/  LDL.LU R64, [R1+0x5b8] ;  /* 0x0005b80001407983 */ /* 0x000ee80000300800 */
[----:B------:R-:W3:Y:S04]  /*158d0*/  LDL.LU R66, [R1+0x5a0] ;  /* 0x0005a00001427983 */ /* 0x000ee80000300800 */
[----:B------:R-:W3:Y:S04]  /*158e0*/  LDL.LU R68, [R1+0x598] ;  /* 0x0005980001447983 */ /* 0x000ee80000300800 */
[----:B------:R-:W3:Y:S04]  /*158f0*/  LDL.LU R70, [R1+0x590] ;  /* 0x0005900001467983 */ /* 0x000ee80000300800 */
[----:B------:R-:W3:Y:S04]  /*15900*/  LDL.LU R72, [R1+0x588] ;  /* 0x0005880001487983 */ /* 0x000ee80000300800 */
[----:B------:R-:W3:Y:S04]  /*15910*/  LDL.LU R74, [R1+0x584] ;  /* 0x00058400014a7983 */ /* 0x000ee80000300800 */
[----:B------:R-:W3:Y:S04]  /*15920*/  LDL.LU R76, [R1+0x578] ;  /* 0x00057800014c7983 */ /* 0x000ee80000300800 */
[----:B------:R0:W-:Y:S04]  /*15930*/  STS.U8 [R33+UR9+0x11c00], R93 ;  /* 0x011c005d21007988 */ /* 0x0001e80008000009 */
[----:B------:R-:W3:Y:S04]  /*15940*/  LDL.LU R84, [R1+0x574] ;  /* 0x0005740001547983 */ /* 0x000ee80000300800 */
[----:B------:R-:W-:Y:S04]  /*15950*/  STS.U8 [R33+UR9+0x12000], R85 ;  /* 0x0120005521007988 */ /* 0x000fe80008000009 */
[----:B0-----:R-:W3:Y:S04]  /*15960*/  LDL.LU R93, [R1+0x558] ;  /* 0x00055800015d7983 */ /* 0x001ee80000300800 */
[----:B------:R0:W-:Y:S04]  /*15970*/  STS.U8 [R33+UR9+0x12400], R3 ;  /* 0x0124000321007988 */ /* 0x0001e80008000009 */
[----:B0-----:R-:W3:Y:S04]  /*15980*/  LDL.LU R3, [R1+0x550] ;  /* 0x0005500001037983 */ /* 0x001ee80000300800 */
[----:B------:R0:W-:Y:S04]  /*15990*/  STS.U8 [R33+UR9+0x12800], R5 ;  /* 0x0128000521007988 */ /* 0x0001e80008000009 */
[----:B------:R-:W3:Y:S04]  /*159a0*/  LDL.LU R85, [R1+0x548] ;  /* 0x0005480001557983 */ /* 0x000ee80000300800 */
[----:B------:R1:W-:Y:S04]  /*159b0*/  STS.U8 [R33+UR9+0x12c00], R31 ;  /* 0x012c001f21007988 */ /* 0x0003e80008000009 */
[----:B0-----:R-:W3:Y:S04]  /*159c0*/  LDL.LU R5, [R1+0x540] ;  /* 0x0005400001057983 */ /* 0x001ee80000300800 */
[----:B------:R-:W3:Y:S01]  /*159d0*/  LDL.LU R78, [R1+0x534] ;  /* 0x00053400014e7983 */ /* 0x000ee20000300800 */
[----:B-1----:R-:W-:-:S03]  /*159e0*/  LOP3.LUT R31, R33, 0x10, RZ, 0x3c, !PT ;  /* 0x00000010211f7812 */ /* 0x002fc600078e3cff */
[----:B------:R-:W3:Y:S04]  /*159f0*/  LDL.LU R80, [R1+0x538] ;  /* 0x0005380001507983 */ /* 0x000ee80000300800 */
[----:B------:R-:W3:Y:S04]  /*15a00*/  LDL.LU R82, [R1+0x518] ;  /* 0x0005180001527983 */ /* 0x000ee80000300800 */
[----:B------:R0:W-:Y:S04]  /*15a10*/  STS.U8 [R33+UR9+0x13000], R89 ;  /* 0x0130005921007988 */ /* 0x0001e80008000009 */
[----:B------:R-:W3:Y:S04]  /*15a20*/  LDL.LU R87, [R1+0x510] ;  /* 0x0005100001577983 */ /* 0x000ee80000300800 */
[----:B------:R1:W-:Y:S04]  /*15a30*/  STS.U8 [R33+UR9+0x13400], R4 ;  /* 0x0134000421007988 */ /* 0x0003e80008000009 */
[----:B0-----:R-:W3:Y:S04]  /*15a40*/  LDL.LU R89, [R1+0x508] ;  /* 0x0005080001597983 */ /* 0x001ee80000300800 */
[----:B------:R-:W-:Y:S04]  /*15a50*/  STS.U8 [R33+UR9+0x13800], R60 ;  /* 0x0138003c21007988 */ /* 0x000fe80008000009 */
[----:B-1----:R-:W3:Y:S04]  /*15a60*/  LDL.LU R4, [R1+0x500] ;  /* 0x0005000001047983 */ /* 0x002ee80000300800 */
[----:B--2---:R0:W-:Y:S04]  /*15a70*/  STS.U8 [R33+UR9+0x13c00], R2 ;  /* 0x013c000221007988 */ /* 0x0041e80008000009 */
[----:B----4-:R-:W-:Y:S04]  /*15a80*/  STS.U8 [R31+UR9+0x10080], R62 ;  /* 0x0100803e1f007988 */ /* 0x010fe80008000009 */
[----:B---3--:R1:W-:Y:S04]  /*15a90*/  STS.U8 [R31+UR9+0x10480], R91 ;  /* 0x0104805b1f007988 */ /* 0x0083e80008000009 */
[----:B0-----:R-:W2:Y:S04]  /*15aa0*/  LDL.LU R2, [R1+0x4fc] ;  /* 0x0004fc0001027983 */ /* 0x001ea80000300800 */
[----:B------:R-:W-:Y:S04]  /*15ab0*/  STS.U8 [R31+UR9+0x10880], R64 ;  /* 0x010880401f007988 */ /* 0x000fe80008000009 */
[----:B------:R-:W-:Y:S04]  /*15ac0*/  STS.U8 [R31+UR9+0x10c80], R66 ;  /* 0x010c80421f007988 */ /* 0x000fe80008000009 */
[----:B------:R-:W-:Y:S04]  /*15ad0*/  STS.U8 [R31+UR9+0x11080], R68 ;  /* 0x011080441f007988 */ /* 0x000fe80008000009 */
[----:B------:R-:W-:Y:S04]  /*15ae0*/  STS.U8 [R31+UR9+0x11480], R70 ;  /* 0x011480461f007988 */ /* 0x000fe80008000009 */
[----:B------:R-:W-:Y:S04]  /*15af0*/  STS.U8 [R31+UR9+0x11880], R72 ;  /* 0x011880481f007988 */ /* 0x000fe80008000009 */
[----:B------:R-:W-:Y:S04]  /*15b00*/  STS.U8 [R31+UR9+0x11c80], R74 ;  /* 0x011c804a1f007988 */ /* 0x000fe80008000009 */
[----:B------:R-:W-:Y:S04]  /*15b10*/  STS.U8 [R31+UR9+0x12080], R76 ;  /* 0x0120804c1f007988 */ /* 0x000fe80008000009 */
[----:B------:R-:W-:Y:S04]  /*15b20*/  STS.U8 [R31+UR9+0x12480], R84 ;  /* 0x012480541f007988 */ /* 0x000fe80008000009 */
[----:B-1----:R-:W3:Y:S04]  /*15b30*/  LDL.LU R91, [R1+0x4f8] ;  /* 0x0004f800015b7983 */ /* 0x002ee80000300800 */
[----:B------:R-:W-:Y:S04]  /*15b40*/  STS.U8 [R31+UR9+0x12880], R93 ;  /* 0x0128805d1f007988 */ /* 0x000fe80008000009 */
[----:B------:R-:W-:Y:S04]  /*15b50*/  STS.U8 [R31+UR9+0x12c80], R34 ;  /* 0x012c80221f007988 */ /* 0x000fe80008000009 */
[----:B------:R0:W-:Y:S04]  /*15b60*/  STS.U8 [R31+UR9+0x13080], R3 ;  /* 0x013080031f007988 */ /* 0x0001e80008000009 */
[----:B0-----:R-:W4:Y:S01]  /*15b70*/  LDL.LU R3, [R1+0x4f4] ;  /* 0x0004f40001037983 */ /* 0x001f220000300800 */
[----:B------:R-:W-:-:S03]  /*15b80*/  LOP3.LUT R34, R33, 0x20, RZ, 0x3c, !PT ;  /* 0x0000002021227812 */ /* 0x000fc600078e3cff */
[----:B------:R-:W4:Y:S04]  /*15b90*/  LDL.LU R93, [R1+0x4e0] ;  /* 0x0004e000015d7983 */ /* 0x000f280000300800 */
[----:B------:R0:W-:Y:S04]  /*15ba0*/  STS.U8 [R31+UR9+0x13480], R85 ;  /* 0x013480551f007988 */ /* 0x0001e80008000009 */
[----:B------:R1:W-:Y:S04]  /*15bb0*/  STS.U8 [R31+UR9+0x13880], R5 ;  /* 0x013880051f007988 */ /* 0x0003e80008000009 */
[----:B------:R-:W-:Y:S04]  /*15bc0*/  STS.U8 [R31+UR9+0x13c80], R78 ;  /* 0x013c804e1f007988 */ /* 0x000fe80008000009 */
[----:B------:R-:W-:Y:S04]  /*15bd0*/  STS.U8 [R34+UR9+0x10100], R80 ;  /* 0x0101005022007988 */ /* 0x000fe80008000009 */
[----:B------:R-:W4:Y:S04]  /*15be0*/  LDL.LU R84, [R1+0x4dc] ;  /* 0x0004dc0001547983 */ /* 0x000f280000300800 */
[----:B------:R-:W-:Y:S04]  /*15bf0*/  STS.U8 [R34+UR9+0x10500], R82 ;  /* 0x0105005222007988 */ /* 0x000fe80008000009 */
[----:B0-----:R-:W4:Y:S04]  /*15c00*/  LDL.LU R85, [R1+0x4d8] ;  /* 0x0004d80001557983 */ /* 0x001f280000300800 */
[----:B------:R-:W-:Y:S04]  /*15c10*/  STS.U8 [R34+UR9+0x10900], R87 ;  /* 0x0109005722007988 */ /* 0x000fe80008000009 */
[----:B-1----:R-:W4:Y:S04]  /*15c20*/  LDL.LU R5, [R1+0x4d0] ;  /* 0x0004d00001057983 */ /* 0x002f280000300800 */
[----:B------:R-:W-:Y:S04]  /*15c30*/  STS.U8 [R34+UR9+0x10d00], R89 ;  /* 0x010d005922007988 */ /* 0x000fe80008000009 */
[----:B------:R0:W-:Y:S04]  /*15c40*/  STS.U8 [R34+UR9+0x11100], R4 ;  /* 0x0111000422007988 */ /* 0x0001e80008000009 */
[----:B------:R-:W4:Y:S04]  /*15c50*/  LDL.LU R59, [R1+0x4d4] ;  /* 0x0004d400013b7983 */ /* 0x000f280000300800 */
[----:B0-----:R-:W4:Y:S04]  /*15c60*/  LDL.LU R4, [R1+0x4cc] ;  /* 0x0004cc0001047983 */ /* 0x001f280000300800 */
[----:B------:R-:W4:Y:S04]  /*15c70*/  LDL.LU R60, [R1+0x4c8] ;  /* 0x0004c800013c7983 */ /* 0x000f280000300800 */
[----:B--2---:R0:W-:Y:S04]  /*15c80*/  STS.U8 [R34+UR9+0x11500], R2 ;  /* 0x0115000222007988 */ /* 0x0041e80008000009 */
[----:B0-----:R-:W2:Y:S04]  /*15c90*/  LDL.LU R2, [R1+0x4c0] ;  /* 0x0004c00001027983 */ /* 0x001ea80000300800 */
[----:B------:R-:W2:Y:S04]  /*15ca0*/  LDL.LU R62, [R1+0x4c4] ;  /* 0x0004c400013e7983 */ /* 0x000ea80000300800 */
        /* <DEDUP_REMOVED lines=9> */
[----:B---3--:R0:W-:Y:S04]  /*15d40*/  STS.U8 [R34+UR9+0x11900], R91 ;  /* 0x0119005b22007988 */ /* 0x0081e80008000009 */
[----:B------:R-:W3:Y:S04]  /*15d50*/  LDL.LU R89, [R1+0x488] ;  /* 0x0004880001597983 */ /* 0x000ee80000300800 */
[----:B0-----:R-:W3:Y:S04]  /*15d60*/  LDL.LU R91, [R1+0x480] ;  /* 0x00048000015b7983 */ /* 0x001ee80000300800 */
[----:B----4-:R0:W-:Y:S04]  /*15d70*/  STS.U8 [R34+UR9+0x11d00], R3 ;  /* 0x011d000322007988 */ /* 0x0101e80008000009 */
[----:B0-----:R-:W4:Y:S04]  /*15d80*/  LDL.LU R3, [R1+0x484] ;  /* 0x0004840001037983 */ /* 0x001f280000300800 */
[----:B------:R0:W-:Y:S01]  /*15d90*/  STS.U8 [R34+UR9+0x12100], R93 ;  /* 0x0121005d22007988 */ /* 0x0001e20008000009 */
[----:B------:R-:W-:-:S03]  /*15da0*/  LOP3.LUT R32, R33, 0x30, RZ, 0x3c, !PT ;  /* 0x0000003021207812 */ /* 0x000fc600078e3cff */
[----:B0-----:R-:W4:Y:S04]  /*15db0*/  LDL.LU R93, [R1+0x47c] ;  /* 0x00047c00015d7983 */ /* 0x001f280000300800 */
[----:B------:R0:W-:Y:S04]  /*15dc0*/  STS.U8 [R34+UR9+0x12500], R84 ;  /* 0x0125005422007988 */ /* 0x0001e80008000009 */
[----:B------:R1:W-:Y:S04]  /*15dd0*/  STS.U8 [R34+UR9+0x12900], R85 ;  /* 0x0129005522007988 */ /* 0x0003e80008000009 */
[----:B------:R0:W-:Y:S04]  /*15de0*/  STS.U8 [R34+UR9+0x12d00], R5 ;  /* 0x012d000522007988 */ /* 0x0001e80008000009 */
[----:B------:R-:W4:Y:S04]  /*15df0*/  LDL.LU R80, [R1+0x478] ;  /* 0x0004780001507983 */ /* 0x000f280000300800 */
[----:B------:R-:W4:Y:S04]  /*15e00*/  LDL.LU R82, [R1+0x460] ;  /* 0x0004600001527983 */ /* 0x000f280000300800 */
[----:B------:R-:W-:Y:S04]  /*15e10*/  STS.U8 [R34+UR9+0x13100], R59 ;  /* 0x0131003b22007988 */ /* 0x000fe80008000009 */
[----:B0-----:R-:W4:Y:S04]  /*15e20*/  LDL.LU R84, [R1+0x474] ;  /* 0x0004740001547983 */ /* 0x001f280000300800 */
[----:B------:R0:W-:Y:S04]  /*15e30*/  STS.U8 [R34+UR9+0x13500], R4 ;  /* 0x0135000422007988 */ /* 0x0001e80008000009 */
[----:B-1----:R-:W4:Y:S04]  /*15e40*/  LDL.LU R85, [R1+0x45c] ;  /* 0x00045c0001557983 */ /* 0x002f280000300800 */
[----:B------:R-:W-:Y:S04]  /*15e50*/  STS.U8 [R34+UR9+0x13900], R60 ;  /* 0x0139003c22007988 */ /* 0x000fe80008000009 */
[----:B------:R-:W4:Y:S04]  /*15e60*/  LDL.LU R5, [R1+0x458] ;  /* 0x0004580001057983 */ /* 0x000f280000300800 */
[----:B0-----:R-:W4:Y:S04]  /*15e70*/  LDL.LU R4, [R1+0x454] ;  /* 0x0004540001047983 */ /* 0x001f280000300800 */
[----:B--2---:R0:W-:Y:S04]  /*15e80*/  STS.U8 [R34+UR9+0x13d00], R2 ;  /* 0x013d000222007988 */ /* 0x0041e80008000009 */
        /* <DEDUP_REMOVED lines=10> */
[----:B0-----:R-:W2:Y:S04]  /*15f30*/  LDL.LU R2, [R1+0x450] ;  /* 0x0004500001027983 */ /* 0x001ea80000300800 */
[----:B---3--:R-:W-:Y:S04]  /*15f40*/  STS.U8 [R32+UR9+0x12980], R89 ;  /* 0x0129805920007988 */ /* 0x008fe80008000009 */
[----:B------:R-:W-:Y:S04]  /*15f50*/  STS.U8 [R32+UR9+0x12d80], R91 ;  /* 0x012d805b20007988 */ /* 0x000fe80008000009 */
[----:B----4-:R0:W-:Y:S04]  /*15f60*/  STS.U8 [R32+UR9+0x13180], R3 ;  /* 0x0131800320007988 */ /* 0x0101e80008000009 */
[----:B0-----:R-:W3:Y:S04]  /*15f70*/  LDL.LU R3, [R1+0x44c] ;  /* 0x00044c0001037983 */ /* 0x001ee80000300800 */
[----:B------:R-:W4:Y:S04]  /*15f80*/  LDL.LU R87, [R1+0x448] ;  /* 0x0004480001577983 */ /* 0x000f280000300800 */
[----:B------:R-:W4:Y:S04]  /*15f90*/  LDL.LU R89, [R1+0x444] ;  /* 0x0004440001597983 */ /* 0x000f280000300800 */
[----:B------:R0:W-:Y:S04]  /*15fa0*/  STS.U8 [R32+UR9+0x13580], R93 ;  /* 0x0135805d20007988 */ /* 0x0001e80008000009 */
[----:B------:R-:W4:Y:S01]  /*15fb0*/  LDL.LU R91, [R1+0x440] ;  /* 0x00044000015b7983 */ /* 0x000f220000300800 */
[----:B------:R-:W-:-:S03]  /*15fc0*/  LOP3.LUT R56, R33, 0x40, RZ, 0x3c, !PT ;  /* 0x0000004021387812 */ /* 0x000fc600078e3cff */
[----:B0-----:R-:W4:Y:S04]  /*15fd0*/  LDL.LU R93, [R1+0x43c] ;  /* 0x00043c00015d7983 */ /* 0x001f280000300800 */
[----:B------:R-:W-:Y:S04]  /*15fe0*/  STS.U8 [R32+UR9+0x13980], R80 ;  /* 0x0139805020007988 */ /* 0x000fe80008000009 */
[----:B------:R-:W-:Y:S04]  /*15ff0*/  STS.U8 [R32+UR9+0x13d80], R82 ;  /* 0x013d805220007988 */ /* 0x000fe80008000009 */
[----:B------:R-:W4:Y:S04]  /*16000*/  LDL.LU R58, [R1+0x420] ;  /* 0x00042000013a7983 */ /* 0x000f280000300800 */
[----:B------:R-:W-:Y:S04]  /*16010*/  STS.U8 [R56+UR9+0x10200], R84 ;  /* 0x0102005438007988 */ /* 0x000fe80008000009 */
[----:B------:R-:W4:Y:S04]  /*16020*/  LDL.LU R59, [R1+0x41c] ;  /* 0x00041c00013b7983 */ /* 0x000f280000300800 */
[----:B------:R0:W-:Y:S04]  /*16030*/  STS.U8 [R56+UR9+0x10600], R85 ;  /* 0x0106005538007988 */ /* 0x0001e80008000009 */
[----:B------:R-:W4:Y:S04]  /*16040*/  LDL.LU R60, [R1+0x418] ;  /* 0x00041800013c7983 */ /* 0x000f280000300800 */
[----:B0-----:R-:W4:Y:S04]  /*16050*/  LDL.LU R85, [R1+0x414] ;  /* 0x0004140001557983 */ /* 0x001f280000300800 */
[----:B------:R-:W4:Y:S04]  /*16060*/  LDL.LU R62, [R1+0x410] ;  /* 0x00041000013e7983 */ /* 0x000f280000300800 */
        /* <DEDUP_REMOVED lines=9> */
[----:B------:R0:W-:Y:S04]  /*16100*/  STS.U8 [R56+UR9+0x10a00], R5 ;  /* 0x010a000538007988 */ /* 0x0001e80008000009 */
[----:B------:R-:W4:Y:S04]  /*16110*/  LDL.LU R82, [R1+0x3d0] ;  /* 0x0003d00001527983 */ /* 0x000f280000300800 */
[----:B------:R1:W-:Y:S04]  /*16120*/  STS.U8 [R56+UR9+0x10e00], R4 ;  /* 0x010e000438007988 */ /* 0x0003e80008000009 */
[----:B0-----:R-:W4:Y:S04]  /*16130*/  LDL.LU R5, [R1+0x3cc] ;  /* 0x0003cc0001057983 */ /* 0x001f280000300800 */
[----:B-1----:R-:W4:Y:S04]  /*16140*/  LDL.LU R4, [R1+0x3c8] ;  /* 0x0003c80001047983 */ /* 0x002f280000300800 */
[----:B--2---:R0:W-:Y:S04]  /*16150*/  STS.U8 [R56+UR9+0x11200], R2 ;  /* 0x0112000238007988 */ /* 0x0041e80008000009 */
[----:B0-----:R-:W2:Y:S04]  /*16160*/  LDL.LU R2, [R1+0x3c4] ;  /* 0x0003c40001027983 */ /* 0x001ea80000300800 */
[----:B---3--:R0:W-:Y:S04]  /*16170*/  STS.U8 [R56+UR9+0x11600], R3 ;  /* 0x0116000338007988 */ /* 0x0081e80008000009 */
[----:B0-----:R-:W3:Y:S04]  /*16180*/  LDL.LU R3, [R1+0x3c0] ;  /* 0x0003c00001037983 */ /* 0x001ee80000300800 */
[----:B----4-:R0:W-:Y:S04]  /*16190*/  STS.U8 [R56+UR9+0x11a00], R87 ;  /* 0x011a005738007988 */ /* 0x0101e80008000009 */
[----:B------:R-:W4:Y:S04]  /*161a0*/  LDL.LU R84, [R1+0x3bc] ;  /* 0x0003bc0001547983 */ /* 0x000f280000300800 */
[----:B------:R1:W-:Y:S04]  /*161b0*/  STS.U8 [R56+UR9+0x11e00], R89 ;  /* 0x011e005938007988 */ /* 0x0003e80008000009 */
[----:B0-----:R-:W4:Y:S04]  /*161c0*/  LDL.LU R87, [R1+0x3a0] ;  /* 0x0003a00001577983 */ /* 0x001f280000300800 */
[----:B------:R0:W-:Y:S04]  /*161d0*/  STS.U8 [R56+UR9+0x12200], R91 ;  /* 0x0122005b38007988 */ /* 0x0001e80008000009 */
[----:B-1----:R-:W4:Y:S04]  /*161e0*/  LDL.LU R89, [R1+0x39c] ;  /* 0x00039c0001597983 */ /* 0x002f280000300800 */
[----:B------:R1:W-:Y:S04]  /*161f0*/  STS.U8 [R56+UR9+0x12600], R93 ;  /* 0x0126005d38007988 */ /* 0x0003e80008000009 */
[----:B0-----:R-:W4:Y:S04]  /*16200*/  LDL.LU R91, [R1+0x398] ;  /* 0x00039800015b7983 */ /* 0x001f280000300800 */
[----:B-1----:R-:W4:Y:S01]  /*16210*/  LDL.LU R93, [R1+0x394] ;  /* 0x00039400015d7983 */ /* 0x002f220000300800 */
[----:B------:R-:W-:-:S03]  /*16220*/  LOP3.LUT R32, R33, 0x50, RZ, 0x3c, !PT ;  /* 0x0000005021207812 */ /* 0x000fc600078e3cff */
[----:B------:R-:W-:Y:S04]  /*16230*/  STS.U8 [R56+UR9+0x12a00], R58 ;  /* 0x012a003a38007988 */ /* 0x000fe80008000009 */
[----:B------:R-:W-:Y:S04]  /*16240*/  STS.U8 [R56+UR9+0x12e00], R59 ;  /* 0x012e003b38007988 */ /* 0x000fe80008000009 */
[----:B------:R-:W-:Y:S04]  /*16250*/  STS.U8 [R56+UR9+0x13200], R60 ;  /* 0x0132003c38007988 */ /* 0x000fe80008000009 */
[----:B------:R0:W-:Y:S04]  /*16260*/  STS.U8 [R56+UR9+0x13600], R85 ;  /* 0x0136005538007988 */ /* 0x0001e80008000009 */
        /* <DEDUP_REMOVED lines=11> */
[----:B0-----:R-:W4:Y:S04]  /*16320*/  LDL.LU R85, [R1+0x390] ;  /* 0x0003900001557983 */ /* 0x001f280000300800 */
[----:B------:R0:W-:Y:S04]  /*16330*/  STS.U8 [R32+UR9+0x12680], R5 ;  /* 0x0126800520007988 */ /* 0x0001e80008000009 */
[----:B------:R1:W-:Y:S04]  /*16340*/  STS.U8 [R32+UR9+0x12a80], R4 ;  /* 0x012a800420007988 */ /* 0x0003e80008000009 */
[----:B0-----:R-:W4:Y:S04]  /*16350*/  LDL.LU R5, [R1+0x38c] ;  /* 0x00038c0001057983 */ /* 0x001f280000300800 */
[----:B-1----:R-:W4:Y:S04]  /*16360*/  LDL.LU R4, [R1+0x388] ;  /* 0x0003880001047983 */ /* 0x002f280000300800 */
[----:B--2---:R0:W-:Y:S04]  /*16370*/  STS.U8 [R32+UR9+0x12e80], R2 ;  /* 0x012e800220007988 */ /* 0x0041e80008000009 */
[----:B0-----:R-:W2:Y:S04]  /*16380*/  LDL.LU R2, [R1+0x384] ;  /* 0x0003840001027983 */ /* 0x001ea80000300800 */
[----:B---3--:R0:W-:Y:S04]  /*16390*/  STS.U8 [R32+UR9+0x13280], R3 ;  /* 0x0132800320007988 */ /* 0x0081e80008000009 */
[----:B0-----:R-:W3:Y:S01]  /*163a0*/  LDL.LU R3, [R1+0x380] ;  /* 0x0003800001037983 */ /* 0x001ee20000300800 */
[----:B------:R-:W-:-:S03]  /*163b0*/  LOP3.LUT R64, R33, 0x60, RZ, 0x3c, !PT ;  /* 0x0000006021407812 */ /* 0x000fc600078e3cff */
[----:B----4-:R-:W-:Y:S04]  /*163c0*/  STS.U8 [R32+UR9+0x13680], R84 ;  /* 0x0136805420007988 */ /* 0x010fe80008000009 */
[----:B------:R-:W-:Y:S04]  /*163d0*/  STS.U8 [R32+UR9+0x13a80], R87 ;  /* 0x013a805720007988 */ /* 0x000fe80008000009 */
[----:B------:R0:W-:Y:S04]  /*163e0*/  STS.U8 [R32+UR9+0x13e80], R89 ;  /* 0x013e805920007988 */ /* 0x0001e80008000009 */
[----:B------:R-:W-:Y:S04]  /*163f0*/  STS.U8 [R64+UR9+0x10300], R91 ;  /* 0x0103005b40007988 */ /* 0x000fe80008000009 */
[----:B0-----:R-:W4:Y:S04]  /*16400*/  LDL.LU R32, [R1+0x37c] ;  /* 0x00037c0001207983 */ /* 0x001f280000300800 */
[----:B------:R-:W4:Y:S04]  /*16410*/  LDL.LU R56, [R1+0x360] ;  /* 0x0003600001387983 */ /* 0x000f280000300800 */
        /* <DEDUP_REMOVED lines=21> */
[----:B------:R1:W-:Y:S04]  /*16570*/  STS.U8 [R64+UR9+0x10f00], R5 ;  /* 0x010f000540007988 */ /* 0x0003e80008000009 */
[----:B------:R1:W-:Y:S04]  /*16580*/  STS.U8 [R64+UR9+0x11300], R4 ;  /* 0x0113000440007988 */ /* 0x0003e80008000009 */
[----:B0-----:R-:W4:Y:S04]  /*16590*/  LDL.LU R85, [R1+0x2bc] ;  /* 0x0002bc0001557983 */ /* 0x001f280000300800 */
[----:B-1----:R-:W4:Y:S04]  /*165a0*/  LDL.LU R5, [R1+0x2b4] ;  /* 0x0002b40001057983 */ /* 0x002f280000300800 */
[----:B------:R-:W4:Y:S04]  /*165b0*/  LDL.LU R4, [R1+0x2a4] ;  /* 0x0002a40001047983 */ /* 0x000f280000300800 */
[----:B--2---:R0:W-:Y:S04]  /*165c0*/  STS.U8 [R64+UR9+0x11700], R2 ;  /* 0x0117000240007988 */ /* 0x0041e80008000009 */
[----:B0-----:R-:W2:Y:S04]  /*165d0*/  LDL.LU R2, [R1+0x29c] ;  /* 0x00029c0001027983 */ /* 0x001ea80000300800 */
[----:B---3--:R0:W-:Y:S04]  /*165e0*/  STS.U8 [R64+UR9+0x11b00], R3 ;  /* 0x011b000340007988 */ /* 0x0081e80008000009 */
[----:B0-----:R-:W3:Y:S04]  /*165f0*/  LDL.LU R3, [R1+0x7c] ;  /* 0x00007c0001037983 */ /* 0x001ee80000300800 */
[----:B----4-:R0:W-:Y:S04]  /*16600*/  STS.U8 [R64+UR9+0x11f00], R32 ;  /* 0x011f002040007988 */ /* 0x0101e80008000009 */
[----:B------:R1:W-:Y:S04]  /*16610*/  STS.U8 [R64+UR9+0x12300], R56 ;  /* 0x0123003840007988 */ /* 0x0003e80008000009 */
[----:B------:R4:W-:Y:S04]  /*16620*/  STS.U8 [R64+UR9+0x12700], R57 ;  /* 0x0127003940007988 */ /* 0x0009e80008000009 */
[----:B0-----:R-:W3:Y:S04]  /*16630*/  LDL.LU R32, [R1+0x1508] ;  /* 0x0015080001207983 */ /* 0x001ee80000300800 */
[----:B------:R-:W-:Y:S04]  /*16640*/  STS.U8 [R64+UR9+0x12b00], R58 ;  /* 0x012b003a40007988 */ /* 0x000fe80008000009 */
[----:B-1----:R-:W3:Y:S04]  /*16650*/  LDL.LU R56, [R1+0x1504] ;  /* 0x0015040001387983 */ /* 0x002ee80000300800 */
[----:B------:R0:W-:Y:S04]  /*16660*/  STS.U8 [R64+UR9+0x12f00], R93 ;  /* 0x012f005d40007988 */ /* 0x0001e80008000009 */
[----:B----4-:R-:W4:Y:S04]  /*16670*/  LDL.LU R57, [R1+0x1500] ;  /* 0x0015000001397983 */ /* 0x010f280000300800 */
[----:B------:R1:W-:Y:S01]  /*16680*/  STS.U8 [R64+UR9+0x13300], R59 ;  /* 0x0133003b40007988 */ /* 0x0003e20008000009 */
[----:B0-----:R-:W-:-:S03]  /*16690*/  LOP3.LUT R93, R33, 0x70, RZ, 0x3c, !PT ;  /* 0x00000070215d7812 */ /* 0x001fc600078e3cff */
[----:B------:R-:W4:Y:S04]  /*166a0*/  LDL.LU R58, [R1+0x14fc] ;  /* 0x0014fc00013a7983 */ /* 0x000f280000300800 */
[----:B------:R0:W-:Y:S04]  /*166b0*/  STS.U8 [R64+UR9+0x13700], R60 ;  /* 0x0137003c40007988 */ /* 0x0001e80008000009 */
[----:B-1----:R-:W4:Y:S04]  /*166c0*/  LDL.LU R59, [R1+0x14f8] ;  /* 0x0014f800013b7983 */ /* 0x002f280000300800 */
[----:B------:R1:W-:Y:S04]  /*166d0*/  STS.U8 [R64+UR9+0x13b00], R62 ;  /* 0x013b003e40007988 */ /* 0x0003e80008000009 */
[----:B0-----:R-:W4:Y:S04]  /*166e0*/  LDL.LU R60, [R1+0x14f4] ;  /* 0x0014f400013c7983 */ /* 0x001f280000300800 */
[----:B------:R0:W-:Y:S04]  /*166f0*/  STS.U8 [R64+UR9+0x13f00], R66 ;  /* 0x013f004240007988 */ /* 0x0001e80008000009 */
[----:B-1----:R-:W4:Y:S04]  /*16700*/  LDL.LU R62, [R1+0x14f0] ;  /* 0x0014f000013e7983 */ /* 0x002f280000300800 */
[----:B------:R1:W-:Y:S04]  /*16710*/  STS.U8 [R93+UR9+0x10380], R68 ;  /* 0x010380445d007988 */ /* 0x0003e80008000009 */
[----:B0-----:R-:W4:Y:S04]  /*16720*/  LDL.LU R64, [R1+0x14ec] ;  /* 0x0014ec0001407983 */ /* 0x001f280000300800 */
[----:B------:R0:W-:Y:S04]  /*16730*/  STS.U8 [R93+UR9+0x10780], R70 ;  /* 0x010780465d007988 */ /* 0x0001e80008000009 */
[----:B------:R-:W4:Y:S04]  /*16740*/  LDL.LU R66, [R1+0x14e8] ;  /* 0x0014e80001427983 */ /* 0x000f280000300800 */
        /* <DEDUP_REMOVED lines=22> */
[----:B------:R-:W-:Y:S04]  /*168b0*/  STS.U8 [R93+UR9+0x13780], R54 ;  /* 0x013780365d007988 */ /* 0x000fe80008000009 */
[----:B------:R-:W4:Y:S04]  /*168c0*/  LDL.LU R91, [R1+0x14b8] ;  /* 0x0014b800015b7983 */ /* 0x000f280000300800 */
[----:B------:R-:W-:Y:S04]  /*168d0*/  STS.U8 [R93+UR9+0x13b80], R53 ;  /* 0x013b80355d007988 */ /* 0x000fe80008000009 */
[----:B-1----:R-:W4:Y:S04]  /*168e0*/  LDL.LU R35, [R1+0x14b4] ;  /* 0x0014b40001237983 */ /* 0x002f280000300800 */
[----:B------:R0:W-:Y:S04]  /*168f0*/  STS.U8 [R93+UR9+0x13f80], R48 ;  /* 0x013f80305d007988 */ /* 0x0001e80008000009 */
[----:B------:R1:W-:Y:S04]  /*16900*/  STS.U8 [R33+UR9], R85 ;  /* 0x0000005521007988 */ /* 0x0003e80008000009 */
[----:B------:R1:W-:Y:S04]  /*16910*/  STS.U8 [R33+UR9+0x400], R5 ;  /* 0x0004000521007988 */ /* 0x0003e80008000009 */
[----:B0-----:R-:W4:Y:S04]  /*16920*/  LDL.LU R93, [R1+0x14b0] ;  /* 0x0014b000015d7983 */ /* 0x001f280000300800 */
[----:B-1----:R-:W4:Y:S04]  /*16930*/  LDL.LU R85, [R1+0x14ac] ;  /* 0x0014ac0001557983 */ /* 0x002f280000300800 */
[----:B------:R-:W4:Y:S04]  /*16940*/  LDL.LU R5, [R1+0x14a8] ;  /* 0x0014a80001057983 */ /* 0x000f280000300800 */
[----:B------:R0:W-:Y:S04]  /*16950*/  STS.U8 [R33+UR9+0x800], R4 ;  /* 0x0008000421007988 */ /* 0x0001e80008000009 */
[----:B0-----:R-:W4:Y:S04]  /*16960*/  LDL.LU R4, [R1+0x14a4] ;  /* 0x0014a40001047983 */ /* 0x001f280000300800 */
[----:B--2---:R0:W-:Y:S04]  /*16970*/  STS.U8 [R33+UR9+0xc00], R2 ;  /* 0x000c000221007988 */ /* 0x0041e80008000009 */
[----:B0-----:R-:W2:Y:S04]  /*16980*/  LDL.LU R2, [R1+0x14a0] ;  /* 0x0014a00001027983 */ /* 0x001ea80000300800 */
[----:B---3--:R0:W-:Y:S04]  /*16990*/  STS.U8 [R33+UR9+0x1000], R3 ;  /* 0x0010000321007988 */ /* 0x0081e80008000009 */
[----:B0-----:R-:W3:Y:S04]  /*169a0*/  LDL.LU R3, [R1+0x149c] ;  /* 0x00149c0001037983 */ /* 0x001ee80000300800 */
[----:B---3--:R0:W-:Y:S04]  /*169b0*/  STS.U8 [R33+UR9+0x1400], R3 ;  /* 0x0014000321007988 */ /* 0x0081e80008000009 */
[----:B--2---:R1:W-:Y:S04]  /*169c0*/  STS.U8 [R33+UR9+0x1800], R2 ;  /* 0x0018000221007988 */ /* 0x0043e80008000009 */
[----:B----4-:R2:W-:Y:S04]  /*169d0*/  STS.U8 [R33+UR9+0x1c00], R4 ;  /* 0x001c000421007988 */ /* 0x0105e80008000009 */
[----:B------:R3:W-:Y:S04]  /*169e0*/  STS.U8 [R33+UR9+0x2000], R5 ;  /* 0x0020000521007988 */ /* 0x0007e80008000009 */
[----:B------:R4:W-:Y:S04]  /*169f0*/  STS.U8 [R33+UR9+0x2400], R85 ;  /* 0x0024005521007988 */ /* 0x0009e80008000009 */
[----:B------:R0:W-:Y:S04]  /*16a00*/  STS.U8 [R33+UR9+0x2800], R93 ;  /* 0x0028005d21007988 */ /* 0x0001e80008000009 */
        /* <DEDUP_REMOVED lines=15> */
[----:B------:R-:W-:Y:S04]  /*16b00*/  STS.U8 [R33+UR9+0x6400], R64 ;  /* 0x0064004021007988 */ /* 0x000fe80008000009 */
[----:B-1----:R-:W4:Y:S04]  /*16b10*/  LDL.LU R2, [R1+0x1494] ;  /* 0x0014940001027983 */ /* 0x002f280000300800 */
[----:B------:R-:W-:Y:S04]  /*16b20*/  STS.U8 [R33+UR9+0x6800], R62 ;  /* 0x0068003e21007988 */ /* 0x000fe80008000009 */
[----:B--2---:R-:W2:Y:S04]  /*16b30*/  LDL.LU R4, [R1+0x1490] ;  /* 0x0014900001047983 */ /* 0x004ea80000300800 */
[----:B------:R-:W-:Y:S04]  /*16b40*/  STS.U8 [R33+UR9+0x6c00], R60 ;  /* 0x006c003c21007988 */ /* 0x000fe80008000009 */
[----:B---3--:R-:W3:Y:S04]  /*16b50*/  LDL.LU R5, [R1+0x148c] ;  /* 0x00148c0001057983 */ /* 0x008ee80000300800 */
[----:B------:R-:W-:Y:S04]  /*16b60*/  STS.U8 [R33+UR9+0x7000], R59 ;  /* 0x0070003b21007988 */ /* 0x000fe80008000009 */
[----:B----4-:R-:W4:Y:S04]  /*16b70*/  LDL.LU R85, [R1+0x1488] ;  /* 0x0014880001557983 */ /* 0x010f280000300800 */
[----:B------:R-:W-:Y:S04]  /*16b80*/  STS.U8 [R33+UR9+0x7400], R58 ;  /* 0x0074003a21007988 */ /* 0x000fe80008000009 */
[----:B------:R-:W2:Y:S04]  /*16b90*/  LDL.LU R93, [R1+0x1484] ;  /* 0x00148400015d7983 */ /* 0x000ea80000300800 */
[----:B------:R-:W-:Y:S04]  /*16ba0*/  STS.U8 [R33+UR9+0x7800], R57 ;  /* 0x0078003921007988 */ /* 0x000fe80008000009 */
[----:B------:R-:W2:Y:S04]  /*16bb0*/  LDL.LU R35, [R1+0x1480] ;  /* 0x0014800001237983 */ /* 0x000ea80000300800 */
[----:B------:R0:W-:Y:S04]  /*16bc0*/  STS.U8 [R33+UR9+0x7c00], R56 ;  /* 0x007c003821007988 */ /* 0x0001e80008000009 */
[----:B------:R1:W-:Y:S04]  /*16bd0*/  STS.U8 [R31+UR9+0x80], R32 ;  /* 0x000080201f007988 */ /* 0x0003e80008000009 */
[----:B------:R1:W-:Y:S04]  /*16be0*/  STS.U8 [R31+UR9+0x480], R30 ;  /* 0x0004801e1f007988 */ /* 0x0003e80008000009 */
[----:B0-----:R-:W2:Y:S04]  /*16bf0*/  LDL.LU R33, [R1+0x147c] ;  /* 0x00147c0001217983 */ /* 0x001ea80000300800 */
[----:B-1----:R-:W2:Y:S04]  /*16c00*/  LDL.LU R32, [R1+0x1478] ;  /* 0x0014780001207983 */ /* 0x002ea80000300800 */
[----:B------:R-:W2:Y:S04]  /*16c10*/  LDL.LU R30, [R1+0x1474] ;  /* 0x00147400011e7983 */ /* 0x000ea80000300800 */
[----:B------:R0:W-:Y:S04]  /*16c20*/  STS.U8 [R31+UR9+0x880], R23 ;  /* 0x000880171f007988 */ /* 0x0001e80008000009 */
[----:B------:R1:W-:Y:S04]  /*16c30*/  STS.U8 [R31+UR9+0xc80], R22 ;  /* 0x000c80161f007988 */ /* 0x0003e80008000009 */
[----:B0-----:R-:W2:Y:S04]  /*16c40*/  LDL.LU R23, [R1+0x1470] ;  /* 0x0014700001177983 */ /* 0x001ea80000300800 */
[----:B-1----:R-:W2:Y:S04]  /*16c50*/  LDL.LU R22, [R1+0x146c] ;  /* 0x00146c0001167983 */ /* 0x002ea80000300800 */
[----:B------:R0:W-:Y:S04]  /*16c60*/  STS.U8 [R31+UR9+0x1080], R24 ;  /* 0x001080181f007988 */ /* 0x0001e80008000009 */
[----:B------:R1:W-:Y:S04]  /*16c70*/  STS.U8 [R31+UR9+0x1480], R25 ;  /* 0x001480191f007988 */ /* 0x0003e80008000009 */
[----:B------:R1:W-:Y:S04]  /*16c80*/  STS.U8 [R31+UR9+0x1880], R27 ;  /* 0x0018801b1f007988 */ /* 0x0003e80008000009 */
[----:B0-----:R-:W3:Y:S04]  /*16c90*/  LDL.LU R24, [R1+0x1468] ;  /* 0x0014680001187983 */ /* 0x001ee80000300800 */
[----:B-1----:R-:W3:Y:S04]  /*16ca0*/  LDL.LU R25, [R1+0x1464] ;  /* 0x0014640001197983 */ /* 0x002ee80000300800 */
[----:B------:R0:W-:Y:S04]  /*16cb0*/  STS.U8 [R31+UR9+0x1c80], R26 ;  /* 0x001c801a1f007988 */ /* 0x0001e80008000009 */
[----:B------:R-:W3:Y:S04]  /*16cc0*/  LDL.LU R27, [R1+0x1460] ;  /* 0x00146000011b7983 */ /* 0x000ee80000300800 */
[----:B------:R1:W-:Y:S04]  /*16cd0*/  STS.U8 [R31+UR9+0x2080], R36 ;  /* 0x002080241f007988 */ /* 0x0003e80008000009 */
[----:B0-----:R-:W3:Y:S04]  /*16ce0*/  LDL.LU R26, [R1+0x145c] ;  /* 0x00145c00011a7983 */ /* 0x001ee80000300800 */
[----:B------:R0:W-:Y:S04]  /*16cf0*/  STS.U8 [R31+UR9+0x2480], R28 ;  /* 0x0024801c1f007988 */ /* 0x0001e80008000009 */
[----:B-1----:R-:W3:Y:S04]  /*16d00*/  LDL R36, [R1+0xf54] ;  /* 0x000f540001247983 */ /* 0x002ee80000100800 */
[----:B0-----:R-:W3:Y:S04]  /*16d10*/  LDL R28, [R1+0xf4c] ;  /* 0x000f4c00011c7983 */ /* 0x001ee80000100800 */
[----:B------:R0:W-:Y:S04]  /*16d20*/  STS.U8 [R31+UR9+0x2880], R29 ;  /* 0x0028801d1f007988 */ /* 0x0001e80008000009 */
[----:B------:R-:W-:Y:S04]  /*16d30*/  STS.U8 [R31+UR9+0x2c80], R92 ;  /* 0x002c805c1f007988 */ /* 0x000fe80008000009 */
[----:B------:R-:W-:Y:S04]  /*16d40*/  STS.U8 [R31+UR9+0x3080], R90 ;  /* 0x0030805a1f007988 */ /* 0x000fe80008000009 */
[----:B------:R-:W-:Y:S04]  /*16d50*/  STS.U8 [R31+UR9+0x3480], R88 ;  /* 0x003480581f007988 */ /* 0x000fe80008000009 */
[----:B0-----:R-:W4:Y:S04]  /*16d60*/  LDL R29, [R1+0xf48] ;  /* 0x000f4800011d7983 */ /* 0x001f280000100800 */
        /* <DEDUP_REMOVED lines=21> */
[----:B------:R0:W-:Y:S01]  /*16ec0*/  STS.U8 [R34+UR9+0xd00], R43 ;  /* 0x000d002b22007988 */ /* 0x0001e20008000009 */
[----:B--2---:R-:W-:-:S13]  /*16ed0*/  ISETP.GT.U32.AND P6, PT, R8, R22, PT ;  /* 0x000000160800720c */ /* 0x004fda0003fc4070 */
[--C-:B------:R-:W-:Y:S01]  /*16ee0*/  @!P6 IMAD.IADD R22, R22, 0x1, -R8.reuse ;  /* 0x000000011616e824 */ /* 0x100fe200078e0a08 */
[----:B---3--:R-:W-:Y:S02]  /*16ef0*/  ISETP.GE.AND P6, PT, R28, RZ, PT ;  /* 0x000000ff1c00720c */ /* 0x008fe40003fc6270 */
[----:B------:R-:W2:Y:S04]  /*16f00*/  LDL.LU R28, [R1+0x1458] ;  /* 0x00145800011c7983 */ /* 0x000ea80000300800 */
[----:B0-----:R-:W3:Y:S01]  /*16f10*/  LDL R43, [R1+0xf58] ;  /* 0x000f5800012b7983 */ /* 0x001ee20000100800 */
[C---:B------:R-:W-:Y:S02]  /*16f20*/  ISETP.GT.U32.AND P1, PT, R8.reuse, R23, PT ;  /* 0x000000170800720c */ /* 0x040fe40003f24070 */
[----:B------:R-:W-:Y:S01]  /*16f30*/  ISETP.GT.U32.AND P3, PT, R8, R24, PT ;  /* 0x000000180800720c */ /* 0x000fe20003f64070 */
[----:B------:R-:W-:Y:S04]  /*16f40*/  STS.U8 [R34+UR9+0x1100], R42 ;  /* 0x0011002a22007988 */ /* 0x000fe80008000009 */
[----:B------:R-:W2:Y:S06]  /*16f50*/  LDL R31, [R1+0xf68] ;  /* 0x000f6800011f7983 */ /* 0x000eac0000100800 */
[----:B------:R-:W-:-:S05]  /*16f60*/  @!P1 IMAD.IADD R23, R23, 0x1, -R8 ;  /* 0x0000000117179824 */ /* 0x000fca00078e0a08 */
[----:B------:R-:W-:Y:S01]  /*16f70*/  ISETP.GT.U32.AND P5, PT, R8, R23, PT ;  /* 0x000000170800720c */ /* 0x000fe20003fa4070 */
[----:B------:R-:W-:Y:S01]  /*16f80*/  @!P3 IMAD.IADD R24, R24, 0x1, -R8 ;  /* 0x000000011818b824 */ /* 0x000fe200078e0a08 */
[----:B------:R-:W-:-:S11]  /*16f90*/  ISETP.GT.U32.AND P3, PT, R8, R22, PT ;  /* 0x000000160800720c */ /* 0x000fd60003f64070 */
[----:B------:R-:W-:-:S04]  /*16fa0*/  @!P5 IMAD.IADD R23, R23, 0x1, -R8 ;  /* 0x000000011717d824 */ /* 0x000fc800078e0a08 */
[----:B------:R-:W-:Y:S01]  /*16fb0*/  @!P6 IMAD.MOV R23, RZ, RZ, -R23 ;  /* 0x000000ffff17e224 */ /* 0x000fe200078e0a17 */
[----:B----4-:R-:W-:Y:S02]  /*16fc0*/  ISETP.GE.AND P6, PT, R29, RZ, PT ;  /* 0x000000ff1d00720c */ /* 0x010fe40003fc6270 */
[----:B------:R-:W-:Y:S01]  /*16fd0*/  ISETP.GT.U32.AND P5, PT, R8, R24, PT ;  /* 0x000000180800720c */ /* 0x000fe20003fa4070 */
[----:B------:R-:W-:Y:S01]  /*16fe0*/  @!P3 IMAD.IADD R22, R22, 0x1, -R8 ;  /* 0x000000011616b824 */ /* 0x000fe200078e0a08 */
[----:B------:R-:W-:Y:S01]  /*16ff0*/  SEL R23, R11, R23, !P4 ;  /* 0x000000170b177207 */ /* 0x000fe20006000000 */
[----:B------:R-:W-:Y:S04]  /*17000*/  STS.U8 [R34+UR9+0x1500], R41 ;  /* 0x0015002922007988 */ /* 0x000fe80008000009 */
[----:B------:R-:W-:Y:S01]  /*17010*/  IMAD R23, R23, UR11, RZ ;  /* 0x0000000b17177c24 */ /* 0x000fe2000f8e02ff */
[----:B------:R0:W-:Y:S03]  /*17020*/  STS.U8 [R34+UR9+0x1900], R44 ;  /* 0x0019002c22007988 */ /* 0x0001e60008000009 */
[----:B------:R-:W-:Y:S01]  /*17030*/  @!P6 IMAD.MOV R22, RZ, RZ, -R22 ;  /* 0x000000ffff16e224 */ /* 0x000fe200078e0a16 */
[----:B------:R-:W4:Y:S01]  /*17040*/  LDL.LU R29, [R1+0x1454] ;  /* 0x00145400011d7983 */ /* 0x000f220000300800 */
[----:B------:R-:W-:Y:S01]  /*17050*/  @!P5 IMAD.IADD R24, R24, 0x1, -R8 ;  /* 0x000000011818d824 */ /* 0x000fe200078e0a08 */
[----:B0-----:R-:W-:-:S02]  /*17060*/  IADD3 R34, P6, PT, R23, R7, RZ ;  /* 0x0000000717227210 */ /* 0x001fc40007fde0ff */
[----:B------:R-:W-:Y:S02]  /*17070*/  ISETP.GE.AND P5, PT, R36, RZ, PT ;  /* 0x000000ff2400720c */ /* 0x000fe40003fa6270 */
[----:B------:R-:W-:Y:S01]  /*17080*/  LEA.HI.X.SX32 R42, R23, R6, 0x1, P6 ;  /* 0x00000006172a7211 */ /* 0x000fe200030f0eff */
[----:B------:R-:W4:Y:S01]  /*17090*/  LDL R36, [R1+0xf6c] ;  /* 0x000f6c0001247983 */ /* 0x000f220000100800 */
[----:B------:R-:W-:-:S03]  /*170a0*/  PRMT R32, RZ, 0x7610, R32 ;  /* 0x00007610ff207816 */ /* 0x000fc60000000020 */
[----:B------:R-:W-:Y:S04]  /*170b0*/  STL [R1+0x2a0], R34 ;  /* 0x0002a02201007387 */ /* 0x000fe80000100800 */
[----:B------:R0:W-:Y:S01]  /*170c0*/  STL [R1+0x29c], R42 ;  /* 0x00029c2a01007387 */ /* 0x0001e20000100800 */
[----:B---3--:R-:W-:Y:S01]  /*170d0*/  ISETP.GE.AND P6, PT, R43, RZ, PT ;  /* 0x000000ff2b00720c */ /* 0x008fe20003fc6270 */
[----:B------:R-:W-:Y:S02]  /*170e0*/  @P0 IMAD.MOV.U32 R43, RZ, RZ, R42 ;  /* 0x000000ffff2b0224 */ /* 0x000fe400078e002a */
[----:B0-----:R-:W-:Y:S01]  /*170f0*/  @P0 IMAD.MOV.U32 R42, RZ, RZ, R34 ;  /* 0x000000ffff2a0224 */ /* 0x001fe200078e0022 */
[C---:B------:R-:W-:Y:S02]  /*17100*/  ISETP.GT.U32.AND P3, PT, R8.reuse, R27, PT ;  /* 0x0000001b0800720c */ /* 0x040fe40003f64070 */
[----:B------:R-:W-:Y:S01]  /*17110*/  ISETP.GT.U32.AND P1, PT, R8, R25, PT ;  /* 0x000000190800720c */ /* 0x000fe20003f24070 */
[----:B------:R-:W-:Y:S01]  /*17120*/  @!P5 IMAD.MOV R24, RZ, RZ, -R24 ;  /* 0x000000ffff18d224 */ /* 0x000fe200078e0a18 */
[----:B------:R-:W3:Y:S01]  /*17130*/  @P0 LDG.E.U8 R32, desc[UR18][R42.64] ;  /* 0x000000122a200981 */ /* 0x000ee2000c1e1100 */
[----:B------:R-:W-:-:S03]  /*17140*/  SEL R22, R11, R22, !P4 ;  /* 0x000000160b167207 */ /* 0x000fc60006000000 */
[----:B------:R-:W4:Y:S05]  /*17150*/  LDL R34, [R1+0xf70] ;  /* 0x000f700001227983 */ /* 0x000f2a0000100800 */
[--C-:B------:R-:W-:Y:S02]  /*17160*/  @!P3 IMAD.IADD R27, R27, 0x1, -R8.reuse ;  /* 0x000000011b1bb824 */ /* 0x100fe400078e0a08 */
[----:B------:R-:W-:-:S03]  /*17170*/  @!P1 IMAD.IADD R25, R25, 0x1, -R8 ;  /* 0x0000000119199824 */ /* 0x000fc600078e0a08 */
[C---:B------:R-:W-:Y:S02]  /*17180*/  ISETP.GT.U32.AND P5, PT, R8.reuse, R27, PT ;  /* 0x0000001b0800720c */ /* 0x040fe40003fa4070 */
[----:B------:R-:W-:Y:S01]  /*17190*/  ISETP.GT.U32.AND P1, PT, R8, R25, PT ;  /* 0x000000190800720c */ /* 0x000fe20003f24070 */
[----:B------:R-:W-:Y:S01]  /*171a0*/  IMAD R22, R22, UR11, RZ ;  /* 0x0000000b16167c24 */ /* 0x000fe2000f8e02ff */
[----:B------:R-:W-:-:S05]  /*171b0*/  SEL R24, R11, R24, !P4 ;  /* 0x000000180b187207 */ /* 0x000fca0006000000 */
[----:B------:R-:W-:-:S04]  /*171c0*/  IMAD R24, R24, UR11, RZ ;  /* 0x0000000b18187c24 */ /* 0x000fc8000f8e02ff */
[--C-:B------:R-:W-:Y:S01]  /*171d0*/  @!P5 IMAD.IADD R27, R27, 0x1, -R8.reuse ;  /* 0x000000011b1bd824 */ /* 0x100fe200078e0a08 */
[----:B------:R-:W-:Y:S01]  /*171e0*/  IADD3 R23, P5, PT, R22, R7, RZ ;  /* 0x0000000716177210 */ /* 0x000fe20007fbe0ff */
[----:B------:R-:W-:Y:S01]  /*171f0*/  @!P1 IMAD.IADD R25, R25, 0x1, -R8 ;  /* 0x0000000119199824 */ /* 0x000fe200078e0a08 */
[----:B------:R-:W-:Y:S02]  /*17200*/  ISETP.GT.U32.AND P1, PT, R8, R26, PT ;  /* 0x0000001a0800720c */ /* 0x000fe40003f24070 */
[----:B------:R-:W-:Y:S01]  /*17210*/  LEA.HI.X.SX32 R22, R22, R6, 0x1, P5 ;  /* 0x0000000616167211 */ /* 0x000fe200028f0eff */
[----:B------:R-:W-:Y:S01]  /*17220*/  @!P6 IMAD.MOV R25, RZ, RZ, -R25 ;  /* 0x000000ffff19e224 */ /* 0x000fe200078e0a19 */
[----:B------:R-:W-:Y:S02]  /*17230*/  PRMT R30, RZ, 0x7610, R30 ;  /* 0x00007610ff1e7816 */ /* 0x000fe4000000001e */
[----:B------:R-:W-:-:S07]  /*17240*/  PRMT R33, RZ, 0x7610, R33 ;  /* 0x00007610ff217816 */ /* 0x000fce0000000021 */
[----:B------:R-:W-:Y:S01]  /*17250*/  @!P1 IMAD.IADD R26, R26, 0x1, -R8 ;  /* 0x000000011a1a9824 */ /* 0x000fe200078e0a08 */
[----:B--2---:R-:W-:Y:S01]  /*17260*/  ISETP.GE.AND P1, PT, R31, RZ, PT ;  /* 0x000000ff1f00720c */ /* 0x004fe20003f26270 */
[----:B---3--:R0:W-:Y:S04]  /*17270*/  STL [R1+0xec0], R32 ;  /* 0x000ec02001007387 */ /* 0x0081e80000100800 */
[----:B------:R1:W-:Y:S01]  /*17280*/  STL [R1+0x2a8], R23 ;  /* 0x0002a81701007387 */ /* 0x0003e20000100800 */
[----:B0-----:R-:W-:Y:S02]  /*17290*/  IADD3 R32, P6, PT, R24, R7, RZ ;  /* 0x0000000718207210 */ /* 0x001fe40007fde0ff */
[----:B-1----:R-:W-:-:S03]  /*172a0*/  @P0 LOP3.LUT R23, R23, R22, RZ, 0x3c, !PT ;  /* 0x0000001617170212 */ /* 0x002fc600078e3cff */
[----:B------:R-:W-:Y:S04]  /*172b0*/  STL [R1+0x2b8], R32 ;  /* 0x0002b82001007387 */ /* 0x000fe80000100800 */
[----:B------:R0:W-:Y:S01]  /*172c0*/  STL [R1+0x2a4], R22 ;  /* 0x0002a41601007387 */ /* 0x0001e20000100800 */
[----:B------:R-:W-:Y:S02]  /*172d0*/  LEA.HI.X.SX32 R31, R24, R6, 0x1, P6 ;  /* 0x00000006181f7211 */ /* 0x000fe400030f0eff */
[----:B0-----:R-:W-:-:S04]  /*172e0*/  @P0 LOP3.LUT R22, R23, R22, RZ, 0x3c, !PT ;  /* 0x0000001617160212 */ /* 0x001fc800078e3cff */
[----:B------:R-:W-:-:S05]  /*172f0*/  @P0 LOP3.LUT R23, R23, R22, RZ, 0x3c, !PT ;  /* 0x0000001617170212 */ /* 0x000fca00078e3cff */
[----:B------:R0:W2:Y:S02]  /*17300*/  @P0 LDG.E.U8 R30, desc[UR18][R22.64] ;  /* 0x00000012161e0981 */ /* 0x0000a4000c1e1100 */
[----:B0-----:R-:W-:Y:S02]  /*17310*/  @P0 IMAD.MOV.U32 R22, RZ, RZ, R32 ;  /* 0x000000ffff160224 */ /* 0x001fe400078e0020 */
[----:B------:R-:W-:-:S05]  /*17320*/  @P0 IMAD.MOV.U32 R23, RZ, RZ, R31 ;  /* 0x000000ffff170224 */ /* 0x000fca00078e001f */
[----:B------:R0:W3:Y:S01]  /*17330*/  @P0 LDG.E.U8 R33, desc[UR18][R22.64] ;  /* 0x0000001216210981 */ /* 0x0000e2000c1e1100 */
[C---:B------:R-:W-:Y:S01]  /*17340*/  ISETP.GT.U32.AND P3, PT, R8.reuse, R28, PT ;  /* 0x0000001c0800720c */ /* 0x040fe20003f64070 */
[----:B------:R-:W-:Y:S01]  /*17350*/  @!P1 IMAD.MOV R27, RZ, RZ, -R27 ;  /* 0x000000ffff1b9224 */ /* 0x000fe200078e0a1b */
[----:B----4-:R-:W-:Y:S02]  /*17360*/  ISETP.GT.U32.AND P6, PT, R8, R29, PT ;  /* 0x0000001d0800720c */ /* 0x010fe40003fc4070 */
[----:B------:R-:W-:-:S09]  /*17370*/  ISETP.GE.AND P1, PT, R36, RZ, PT ;  /* 0x000000ff2400720c */ /* 0x000fd20003f26270 */
[----:B------:R-:W-:Y:S01]  /*17380*/  @!P3 IMAD.IADD R28, R28, 0x1, -R8 ;  /* 0x000000011c1cb824 */ /* 0x000fe200078e0a08 */
[C---:B------:R-:W-:Y:S02]  /*17390*/  ISETP.GT.U32.AND P3, PT, R8.reuse, R26, PT ;  /* 0x0000001a0800720c */ /* 0x040fe40003f64070 */
[C---:B------:R-:W-:Y:S02]  /*173a0*/  SEL R25, R11.reuse, R25, !P4 ;  /* 0x000000190b197207 */ /* 0x040fe40006000000 */
[----:B------:R-:W-:Y:S02]  /*173b0*/  ISETP.GT.U32.AND P5, PT, R8, R28, PT ;  /* 0x0000001c0800720c */ /* 0x000fe40003fa4070 */
[----:B------:R-:W-:Y:S01]  /*173c0*/  SEL R27, R11, R27, !P4 ;  /* 0x0000001b0b1b7207 */ /* 0x000fe20006000000 */
[----:B------:R-:W-:Y:S01]  /*173d0*/  IMAD R25, R25, UR11, RZ ;  /* 0x0000000b19197c24 */ /* 0x000fe2000f8e02ff */
[----:B------:R-:W-:Y:S03]  /*173e0*/  STL [R1+0x2b4], R31 ;  /* 0x0002b41f01007387 */ /* 0x000fe60000100800 */
[----:B------:R-:W-:-:S02]  /*173f0*/  IMAD R27, R27, UR11, RZ ;  /* 0x0000000b1b1b7c24 */ /* 0x000fc4000f8e02ff */
[--C-:B------:R-:W-:Y:S02]  /*17400*/  @!P3 IMAD.IADD R26, R26, 0x1, -R8.reuse ;  /* 0x000000011a1ab824 */ /* 0x100fe400078e0a08 */
[----:B------:R-:W-:Y:S01]  /*17410*/  @!P6 IMAD.IADD R29, R29, 0x1, -R8 ;  /* 0x000000011d1de824 */ /* 0x000fe200078e0a08 */
[-C--:B0-----:R-:W-:Y:S01]  /*17420*/  IADD3 R22, P6, PT, R25, R7.reuse, RZ ;  /* 0x0000000719167210 */ /* 0x081fe20007fde0ff */
[----:B------:R-:W-:Y:S01]  /*17430*/  @!P1 IMAD.MOV R26, RZ, RZ, -R26 ;  /* 0x000000ffff1a9224 */ /* 0x000fe200078e0a1a */
[----:B------:R-:W-:Y:S01]  /*17440*/  IADD3 R36, P1, PT, R27, R7, RZ ;  /* 0x000000071b247210 */ /* 0x000fe20007f3e0ff */
[----:B------:R-:W-:Y:S01]  /*17450*/  @!P5 IMAD.IADD R28, R28, 0x1, -R8 ;  /* 0x000000011c1cd824 */ /* 0x000fe200078e0a08 */
[----:B------:R-:W-:Y:S02]  /*17460*/  PRMT R35, RZ, 0x7610, R35 ;  /* 0x00007610ff237816 */ /* 0x000fe40000000023 */
[----:B------:R-:W-:Y:S02]  /*17470*/  LEA.HI.X.SX32 R23, R25, R6, 0x1, P6 ;  /* 0x0000000619177211 */ /* 0x000fe400030f0eff */
[----:B------:R-:W-:-:S02]  /*17480*/  ISETP.GE.AND P5, PT, R34, RZ, PT ;  /* 0x000000ff2200720c */ /* 0x000fc40003fa6270 */
[----:B------:R-:W-:Y:S01]  /*17490*/  LEA.HI.X.SX32 R34, R27, R6, 0x1, P1 ;  /* 0x000000061b227211 */ /* 0x000fe200008f0eff */
[----:B------:R0:W4:Y:S01]  /*174a0*/  @P0 LDG.E.U8 R35, desc[UR18][R22.64] ;  /* 0x0000001216230981 */ /* 0x000122000c1e1100 */
[----:B------:R-:W-:-:S03]  /*174b0*/  PRMT R93, RZ, 0x7610, R93 ;  /* 0x00007610ff5d7816 */ /* 0x000fc6000000005d */
[----:B--2---:R1:W-:Y:S04]  /*174c0*/  STL [R1+0xebc], R30 ;  /* 0x000ebc1e01007387 */ /* 0x0043e80000100800 */
[----:B-1----:R-:W2:Y:S04]  /*174d0*/  LDL.LU R30, [R1+0x1450] ;  /* 0x00145000011e7983 */ /* 0x002ea80000300800 */
[----:B------:R-:W2:Y:S04]  /*174e0*/  LDL.LU R31, [R1+0x144c] ;  /* 0x00144c00011f7983 */ /* 0x000ea80000300800 */
[----:B------:R-:W2:Y:S04]  /*174f0*/  LDL.LU R32, [R1+0x1448] ;  /* 0x0014480001207983 */ /* 0x000ea80000300800 */
[----:B---3--:R1:W-:Y:S04]  /*17500*/  STL [R1+0xeb8], R33 ;  /* 0x000eb82101007387 */ /* 0x0083e80000100800 */
[----:B-1----:R-:W3:Y:S04]  /*17510*/  LDL.LU R33, [R1+0x1444] ;  /* 0x0014440001217983 */ /* 0x002ee80000300800 */
[----:B------:R0:W-:Y:S04]  /*17520*/  STL [R1+0x2c0], R22 ;  /* 0x0002c01601007387 */ /* 0x0001e80000100800 */
[----:B------:R-:W2:Y:S04]  /*17530*/  LDL R25, [R1+0xf78] ;  /* 0x000f780001197983 */ /* 0x000ea80000100800 */
[----:B------:R-:W-:Y:S01]  /*17540*/  STL [R1+0x2e0], R36 ;  /* 0x0002e02401007387 */ /* 0x000fe20000100800 */
[----:B0-----:R-:W-:-:S03]  /*17550*/  @P0 IMAD.MOV.U32 R22, RZ, RZ, R36 ;  /* 0x000000ffff160224 */ /* 0x001fc600078e0024 */
[----:B------:R0:W-:Y:S02]  /*17560*/  STL [R1+0x2bc], R23 ;  /* 0x0002bc1701007387 */ /* 0x0001e40000100800 */
[----:B0-----:R-:W-:-:S05]  /*17570*/  @P0 IMAD.MOV.U32 R23, RZ, RZ, R34 ;  /* 0x000000ffff170224 */ /* 0x001fca00078e0022 */
[----:B------:R-:W2:Y:S04]  /*17580*/  @P0 LDG.E.U8 R93, desc[UR18][R22.64] ;  /* 0x00000012165d0981 */ /* 0x000ea8000c1e1100 */
[----:B------:R-:W-:Y:S04]  /*17590*/  STL [R1+0x2dc], R34 ;  /* 0x0002dc2201007387 */ /* 0x000fe80000100800 */
[----:B----4-:R0:W-:Y:S04]  /*175a0*/  STL [R1+0xeb4], R35 ;  /* 0x000eb42301007387 */ /* 0x0101e80000100800 */
[----:B0-----:R-:W4:Y:S04]  /*175b0*/  LDL.LU R35, [R1+0x1440] ;  /* 0x0014400001237983 */ /* 0x001f280000300800 */
[----:B------:R-:W3:Y:S04]  /*175c0*/  LDL.LU R34, [R1+0x143c] ;  /* 0x00143c0001227983 */ /* 0x000ee80000300800 */
[----:B------:R-:W3:Y:S04]  /*175d0*/  LDL.LU R36, [R1+0x1438] ;  /* 0x0014380001247983 */ /* 0x000ee80000300800 */
[----:B--2---:R0:W-:Y:S04]  /*175e0*/  STL [R1+0xeb0], R93 ;  /* 0x000eb05d01007387 */ /* 0x0041e80000100800 */
[----:B0-----:R-:W2:Y:S04]  /*175f0*/  LDL.LU R93, [R1+0x1434] ;  /* 0x00143400015d7983 */ /* 0x001ea80000300800 */
[----:B------:R-:W2:Y:S01]  /*17600*/  LDL R23, [R1+0xf74] ;  /* 0x000f740001177983 */ /* 0x000ea20000100800 */
[----:B------:R-:W-:Y:S01]  /*17610*/  SEL R26, R11, R26, !P4 ;  /* 0x0000001a0b1a7207 */ /* 0x000fe20006000000 */
[----:B------:R-:W-:-:S04]  /*17620*/  @!P5 IMAD.MOV R28, RZ, RZ, -R28 ;  /* 0x000000ffff1cd224 */ /* 0x000fc800078e0a1c */
[----:B------:R-:W-:Y:S01]  /*17630*/  IMAD R26, R26, UR11, RZ ;  /* 0x0000000b1a1a7c24 */ /* 0x000fe2000f8e02ff */
[----:B------:R-:W-:-:S04]  /*17640*/  PRMT R85, RZ, 0x7610, R85 ;  /* 0x00007610ff557816 */ /* 0x000fc80000000055 */
[----:B------:R-:W-:Y:S02]  /*17650*/  IADD3 R22, P5, PT, R26, R7, RZ ;  /* 0x000000071a167210 */ /* 0x000fe40007fbe0ff */
[----:B------:R-:W-:Y:S02]  /*17660*/  ISETP.GT.U32.AND P3, PT, R8, R29, PT ;  /* 0x0000001d0800720c */ /* 0x000fe40003f64070 */
[----:B--2---:R-:W-:Y:S02]  /*17670*/  ISETP.GE.AND P6, PT, R23, RZ, PT ;  /* 0x000000ff1700720c */ /* 0x004fe40003fc6270 */
[----:B------:R-:W-:-:S05]  /*17680*/  LEA.HI.X.SX32 R23, R26, R6, 0x1, P5 ;  /* 0x000000061a177211 */ /* 0x000fca00028f0eff */
[----:B------:R-:W2:Y:S01]  /*17690*/  @P0 LDG.E.U8 R85, desc[UR18][R22.64] ;  /* 0x0000001216550981 */ /* 0x000ea2000c1e1100 */
[----:B------:R-:W-:-:S03]  /*176a0*/  SEL R28, R11, R28, !P4 ;  /* 0x0000001c0b1c7207 */ /* 0x000fc60006000000 */
[----:B------:R-:W-:Y:S01]  /*176b0*/  @!P3 IMAD.IADD R29, R29, 0x1, -R8 ;  /* 0x000000011d1db824 */ /* 0x000fe200078e0a08 */
[----:B------:R-:W-:Y:S01]  /*176c0*/  ISETP.GT.U32.AND P3, PT, R8, R31, PT ;  /* 0x0000001f0800720c */ /* 0x000fe20003f64070 */
[----:B------:R-:W-:Y:S01]  /*176d0*/  STL [R1+0x2e8], R22 ;  /* 0x0002e81601007387 */ /* 0x000fe20000100800 */
[----:B------:R-:W-:-:S03]  /*176e0*/  IMAD R28, R28, UR11, RZ ;  /* 0x0000000b1c1c7c24 */ /* 0x000fc6000f8e02ff */
[----:B------:R-:W-:Y:S01]  /*176f0*/  STL [R1+0x2e4], R23 ;  /* 0x0002e41701007387 */ /* 0x000fe20000100800 */
[----:B------:R-:W-:Y:S01]  /*17700*/  @!P6 IMAD.MOV R29, RZ, RZ, -R29 ;  /* 0x000000ffff1de224 */ /* 0x000fe200078e0a1d */
[----:B------:R-:W-:-:S06]  /*17710*/  PRMT R24, RZ, 0x7610, R24 ;  /* 0x00007610ff187816 */ /* 0x000fcc0000000018 */
[----:B------:R-:W-:Y:S01]  /*17720*/  @!P3 IMAD.IADD R31, R31, 0x1, -R8 ;  /* 0x000000011f1fb824 */ /* 0x000fe200078e0a08 */
[----:B------:R-:W-:Y:S01]  /*17730*/  ISETP.GE.AND P3, PT, R25, RZ, PT ;  /* 0x000000ff1900720c */ /* 0x000fe20003f66270 */
[----:B--2---:R0:W-:Y:S04]  /*17740*/  STL [R1+0xeac], R85 ;  /* 0x000eac5501007387 */ /* 0x0041e80000100800 */
[----:B------:R-:W2:Y:S01]  /*17750*/  LDL R25, [R1+0xf90] ;  /* 0x000f900001197983 */ /* 0x000ea20000100800 */
[----:B0-----:R-:W-:-:S04]  /*17760*/  IADD3 R85, P6, PT, R28, R7, RZ ;  /* 0x000000071c557210 */ /* 0x001fc80007fde0ff */
[----:B------:R-:W-:Y:S01]  /*17770*/  LEA.HI.X.SX32 R22, R28, R6, 0x1, P6 ;  /* 0x000000061c167211 */ /* 0x000fe200030f0eff */
[----:B------:R-:W-:Y:S04]  /*17780*/  STL [R1+0x2f0], R85 ;  /* 0x0002f05501007387 */ /* 0x000fe80000100800 */
[----:B------:R0:W-:Y:S01]  /*17790*/  STL [R1+0x2ec], R22 ;  /* 0x0002ec1601007387 */ /* 0x0001e20000100800 */
[----:B------:R-:W-:Y:S02]  /*177a0*/  @P0 IMAD.MOV.U32 R23, RZ, RZ, R22 ;  /* 0x000000ffff170224 */ /* 0x000fe400078e0016 */
[----:B0-----:R-:W-:Y:S01]  /*177b0*/  @P0 IMAD.MOV.U32 R22, RZ, RZ, R85 ;  /* 0x000000ffff160224 */ /* 0x001fe200078e0055 */
[----:B------:R-:W-:Y:S01]  /*177c0*/  ISETP.GT.U32.AND P1, PT, R8, R30, PT ;  /* 0x0000001e0800720c */ /* 0x000fe20003f24070 */
[----:B------:R-:W2:Y:S04]  /*177d0*/  LDL R85, [R1+0xf94] ;  /* 0x000f940001557983 */ /* 0x000ea80000100800 */
[----:B------:R-:W2:Y:S04]  /*177e0*/  @P0 LDG.E.U8 R24, desc[UR18][R22.64] ;  /* 0x0000001216180981 */ /* 0x000ea8000c1e1100 */
[----:B------:R-:W3:Y:S04]  /*177f0*/  LDL R22, [R1+0xf8c] ;  /* 0x000f8c0001167983 */ /* 0x000ee80000100800 */
[----:B------:R-:W-:Y:S01]  /*17800*/  @!P1 IMAD.IADD R30, R30, 0x1, -R8 ;  /* 0x000000011e1e9824 */ /* 0x000fe200078e0a08 */
[----:B------:R-:W-:-:S04]  /*17810*/  SEL R29, R11, R29, !P4 ;  /* 0x0000001d0b1d7207 */ /* 0x000fc80006000000 */
[C---:B------:R-:W-:Y:S01]  /*17820*/  ISETP.GT.U32.AND P1, PT, R8.reuse, R30, PT ;  /* 0x0000001e0800720c */ /* 0x040fe20003f24070 */
[----:B------:R-:W-:Y:S01]  /*17830*/  IMAD R29, R29, UR4, RZ ;  /* 0x000000041d1d7c24 */ /* 0x000fe2000f8e02ff */
[----:B------:R-:W-:Y:S01]  /*17840*/  ISETP.GT.U32.AND P5, PT, R8, R32, PT ;  /* 0x000000200800720c */ /* 0x000fe20003fa4070 */
[----:B------:R-:W0:Y:S10]  /*17850*/  LDCU UR4, c[0x0][0x3b0] ;  /* 0x00007600ff0477ac */ /* 0x000e340008000800 */
[----:B------:R-:W-:Y:S01]  /*17860*/  @!P1 IMAD.IADD R30, R30, 0x1, -R8 ;  /* 0x000000011e1e9824 */ /* 0x000fe200078e0a08 */
[----:B--2---:R1:W-:Y:S02]  /*17870*/  STL [R1+0xea8], R24 ;  /* 0x000ea81801007387 */ /* 0x0043e40000100800 */
[----:B-1----:R-:W-:-:S04]  /*17880*/  IADD3 R24, P1, PT, R29, R7, RZ ;  /* 0x000000071d187210 */ /* 0x002fc80007f3e0ff */
[----:B------:R-:W-:Y:S02]  /*17890*/  LEA.HI.X.SX32 R23, R29, R6, 0x1, P1 ;  /* 0x000000061d177211 */ /* 0x000fe400008f0eff */
[----:B---3--:R-:W-:Y:S01]  /*178a0*/  ISETP.GE.AND P1, PT, R22, RZ, PT ;  /* 0x000000ff1600720c */ /* 0x008fe20003f26270 */
[----:B------:R-:W-:-:S05]  /*178b0*/  @P0 IMAD.MOV.U32 R22, RZ, RZ, R24 ;  /* 0x000000ffff160224 */ /* 0x000fca00078e0018 */
[----:B------:R1:W2:Y:S01]  /*178c0*/  @P0 LDG.E.U8 R13, desc[UR18][R22.64] ;  /* 0x00000012160d0981 */ /* 0x0002a2000c1e1100 */
[----:B------:R-:W-:Y:S02]  /*178d0*/  @!P5 IMAD.IADD R32, R32, 0x1, -R8 ;  /* 0x000000012020d824 */ /* 0x000fe400078e0a08 */
[----:B------:R-:W-:-:S03]  /*178e0*/  @!P3 IMAD.MOV R30, RZ, RZ, -R30 ;  /* 0x000000ffff1eb224 */ /* 0x000fc600078e0a1e */
[----:B------:R-:W-:Y:S02]  /*178f0*/  ISETP.GT.U32.AND P6, PT, R8, R32, PT ;  /* 0x000000200800720c */ /* 0x000fe40003fc4070 */
[----:B------:R-:W-:Y:S01]  /*17900*/  SEL R30, R11, R30, !P4 ;  /* 0x0000001e0b1e7207 */ /* 0x000fe20006000000 */
[----:B------:R3:W-:Y:S04]  /*17910*/  STL [R1+0x2f8], R24 ;  /* 0x0002f81801007387 */ /* 0x0007e80000100800 */
[----:B------:R-:W-:-:S06]  /*17920*/  IMAD R30, R30, UR5, RZ ;  /* 0x000000051e1e7c24 */ /* 0x000fcc000f8e02ff */
[----:B------:R-:W-:Y:S01]  /*17930*/  @!P6 IMAD.IADD R32, R32, 0x1, -R8 ;  /* 0x000000012020e824 */ /* 0x000fe200078e0a08 */
[C---:B---3--:R-:W-:Y:S01]  /*17940*/  IADD3 R24, P6, PT, R30.reuse, R7, RZ ;  /* 0x000000071e187210 */ /* 0x048fe20007fde0ff */
[----:B------:R3:W-:Y:S01]  /*17950*/  STL [R1+0x2f4], R23 ;  /* 0x0002f41701007387 */ /* 0x0007e20000100800 */
[----:B------:R-:W-:Y:S01]  /*17960*/  PRMT R5, RZ, 0x7610, R5 ;  /* 0x00007610ff057816 */ /* 0x000fe20000000005 */
[----:B------:R-:W0:Y:S01]  /*17970*/  LDCU UR5, c[0x0][0x3b0] ;  /* 0x00007600ff0577ac */ /* 0x000e220008000800 */
[----:B-1----:R-:W-:-:S05]  /*17980*/  LEA.HI.X.SX32 R22, R30, R6, 0x1, P6 ;  /* 0x000000061e167211 */ /* 0x002fca00030f0eff */
[----:B---3--:R-:W-:Y:S01]  /*17990*/  @P0 IMAD.MOV.U32 R23, RZ, RZ, R22 ;  /* 0x000000ffff170224 */ /* 0x008fe200078e0016 */
[----:B--2---:R1:W-:Y:S04]  /*179a0*/  STL [R1+0xea4], R13 ;  /* 0x000ea40d01007387 */ /* 0x0043e80000100800 */
[----:B-1----:R-:W2:Y:S04]  /*179b0*/  LDL R13, [R1+0xf9c] ;  /* 0x000f9c00010d7983 */ /* 0x002ea80000100800 */
[----:B------:R-:W-:Y:S04]  /*179c0*/  STL [R1+0x300], R24 ;  /* 0x0003001801007387 */ /* 0x000fe80000100800 */
[----:B------:R1:W-:Y:S02]  /*179d0*/  STL [R1+0x2fc], R22 ;  /* 0x0002fc1601007387 */ /* 0x0003e40000100800 */
[----:B-1----:R-:W-:-:S05]  /*179e0*/  @P0 IMAD.MOV.U32 R22, RZ, RZ, R24 ;  /* 0x000000ffff160224 */ /* 0x002fca00078e0018 */
[----:B------:R-:W3:Y:S01]  /*179f0*/  @P0 LDG.E.U8 R5, desc[UR18][R22.64] ;  /* 0x0000001216050981 */ /* 0x000ee2000c1e1100 */
[C---:B------:R-:W-:Y:S02]  /*17a00*/  ISETP.GT.U32.AND P3, PT, R8.reuse, R33, PT ;  /* 0x000000210800720c */ /* 0x040fe40003f64070 */
[C---:B------:R-:W-:Y:S02]  /*17a10*/  ISETP.GT.U32.AND P5, PT, R8.reuse, R31, PT ;  /* 0x0000001f0800720c */ /* 0x040fe40003fa4070 */
[----:B------:R-:W-:-:S09]  /*17a20*/  ISETP.GT.U32.AND P6, PT, R8, R34, PT ;  /* 0x000000220800720c */ /* 0x000fd20003fc4070 */
[--C-:B------:R-:W-:Y:S01]  /*17a30*/  @!P3 IMAD.IADD R33, R33, 0x1, -R8.reuse ;  /* 0x000000012121b824 */ /* 0x100fe200078e0a08 */
[----:B------:R-:W-:Y:S01]  /*17a40*/  ISETP.GE.AND P3, PT, R25, RZ, PT ;  /* 0x000000ff1900720c */ /* 0x000fe20003f66270 */
[----:B------:R-:W-:-:S04]  /*17a50*/  @!P5 IMAD.IADD R31, R31, 0x1, -R8 ;  /* 0x000000011f1fd824 */ /* 0x000fc800078e0a08 */
[----:B------:R-:W-:Y:S01]  /*17a60*/  @!P1 IMAD.MOV R31, RZ, RZ, -R31 ;  /* 0x000000ffff1f9224 */ /* 0x000fe200078e0a1f */
[----:B------:R-:W-:-:S04]  /*17a70*/  ISETP.GT.U32.AND P1, PT, R8, R33, PT ;  /* 0x000000210800720c */ /* 0x000fc80003f24070 */
[----:B------:R-:W-:-:S03]  /*17a80*/  SEL R31, R11, R31, !P4 ;  /* 0x0000001f0b1f7207 */ /* 0x000fc60006000000 */
[----:B------:R-:W-:Y:S02]  /*17a90*/  @!P3 IMAD.MOV R32, RZ, RZ, -R32 ;  /* 0x000000ffff20b224 */ /* 0x000fe400078e0a20 */
[----:B0-----:R-:W-:Y:S01]  /*17aa0*/  IMAD R31, R31, UR4, RZ ;  /* 0x000000041f1f7c24 */ /* 0x001fe2000f8e02ff */
[----:B------:R-:W-:Y:S01]  /*17ab0*/  ISETP.GE.AND P3, PT, R85, RZ, PT ;  /* 0x000000ff5500720c */ /* 0x000fe20003f66270 */
[--C-:B------:R-:W-:Y:S01]  /*17ac0*/  @!P6 IMAD.IADD R34, R34, 0x1, -R8.reuse ;  /* 0x000000012222e824 */ /* 0x100fe200078e0a08 */
[----:B------:R-:W-:Y:S01]  /*17ad0*/  SEL R32, R11, R32, !P4 ;  /* 0x000000200b207207 */ /* 0x000fe20006000000 */
[----:B------:R-:W3:Y:S01]  /*17ae0*/  LDL R85, [R1+0xf98] ;  /* 0x000f980001557983 */ /* 0x000ee20000100800 */
[----:B------:R-:W-:Y:S01]  /*17af0*/  @!P1 IMAD.IADD R33, R33, 0x1, -R8 ;  /* 0x0000000121219824 */ /* 0x000fe200078e0a08 */
[----:B------:R-:W-:Y:S01]  /*17b00*/  PRMT R4, RZ, 0x7610, R4 ;  /* 0x00007610ff047816 */ /* 0x000fe20000000004 */
[----:B------:R-:W0:Y:S01]  /*17b10*/  LDCU UR4, c[0x0][0x3b0] ;  /* 0x00007600ff0477ac */ /* 0x000e220008000800 */
[----:B------:R-:W-:Y:S01]  /*17b20*/  IMAD R32, R32, UR5, RZ ;  /* 0x0000000520207c24 */ /* 0x000fe2000f8e02ff */
[----:B------:R-:W-:-:S02]  /*17b30*/  PRMT R3, RZ, 0x7610, R3 ;  /* 0x00007610ff037816 */ /* 0x000fc40000000003 */
[----:B----4-:R-:W-:Y:S01]  /*17b40*/  ISETP.GT.U32.AND P5, PT, R8, R35, PT ;  /* 0x000000230800720c */ /* 0x010fe20003fa4070 */
[----:B------:R-:W1:Y:S01]  /*17b50*/  LDCU UR5, c[0x0][0x3b0] ;  /* 0x00007600ff0577ac */ /* 0x000e620008000800 */
[----:B--2---:R-:W-:Y:S01]  /*17b60*/  ISETP.GE.AND P1, PT, R13, RZ, PT ;  /* 0x000000ff0d00720c */ /* 0x004fe20003f26270 */
[----:B---3--:R2:W-:Y:S02]  /*17b70*/  STL [R1+0xea0], R5 ;  /* 0x000ea00501007387 */ /* 0x0085e40000100800 */
[----:B--2---:R-:W-:-:S04]  /*17b80*/  IADD3 R5, P6, PT, R31, R7, RZ ;  /* 0x000000071f057210 */ /* 0x004fc80007fde0ff */
[----:B------:R-:W-:Y:S01]  /*17b90*/  LEA.HI.X.SX32 R22, R31, R6, 0x1, P6 ;  /* 0x000000061f167211 */ /* 0x000fe200030f0eff */
[----:B------:R-:W-:Y:S01]  /*17ba0*/  STL [R1+0x340], R5 ;  /* 0x0003400501007387 */ /* 0x000fe20000100800 */
[----:B------:R-:W-:-:S03]  /*17bb0*/  IADD3 R13, P6, PT, R32, R7, RZ ;  /* 0x00000007200d7210 */ /* 0x000fc60007fde0ff */
[----:B------:R2:W-:Y:S01]  /*17bc0*/  STL [R1+0x33c], R22 ;  /* 0x00033c1601007387 */ /* 0x0005e20000100800 */
[----:B------:R-:W-:Y:S01]  /*17bd0*/  @P0 IMAD.MOV.U32 R23, RZ, RZ, R22 ;  /* 0x000000ffff170224 */ /* 0x000fe200078e0016 */
[----:B------:R-:W-:Y:S01]  /*17be0*/  LEA.HI.X.SX32 R24, R32, R6, 0x1, P6 ;  /* 0x0000000620187211 */ /* 0x000fe200030f0eff */
[----:B--2---:R-:W-:Y:S02]  /*17bf0*/  @P0 IMAD.MOV.U32 R22, RZ, RZ, R5 ;  /* 0x000000ffff160224 */ /* 0x004fe400078e0005 */
[----:B------:R-:W2:Y:S04]  /*17c00*/  LDL R5, [R1+0xfa8] ;  /* 0x000fa80001057983 */ /* 0x000ea80000100800 */
[----:B------:R3:W4:Y:S02]  /*17c10*/  @P0 LDG.E.U8 R4, desc[UR18][R22.64] ;  /* 0x0000001216040981 */ /* 0x000724000c1e1100 */
[----:B---3--:R-:W-:-:S02]  /*17c20*/  @P0 IMAD.MOV.U32 R22, RZ, RZ, R13 ;  /* 0x000000ffff160224 */ /* 0x008fc400078e000d */
[----:B------:R-:W-:-:S05]  /*17c30*/  @P0 IMAD.MOV.U32 R23, RZ, RZ, R24 ;  /* 0x000000ffff170224 */ /* 0x000fca00078e0018 */
[----:B------:R3:W2:Y:S01]  /*17c40*/  @P0 LDG.E.U8 R3, desc[UR18][R22.64] ;  /* 0x0000001216030981 */ /* 0x0006a2000c1e1100 */
[----:B------:R-:W-:-:S05]  /*17c50*/  @!P5 IMAD.IADD R35, R35, 0x1, -R8 ;  /* 0x000000012323d824 */ /* 0x000fca00078e0a08 */
[C---:B------:R-:W-:Y:S01]  /*17c60*/  ISETP.GT.U32.AND P5, PT, R8.reuse, R35, PT ;  /* 0x000000230800720c */ /* 0x040fe20003fa4070 */
[----:B------:R-:W-:Y:S01]  /*17c70*/  @!P3 IMAD.MOV R33, RZ, RZ, -R33 ;  /* 0x000000ffff21b224 */ /* 0x000fe200078e0a21 */
[----:B------:R-:W-:-:S11]  /*17c80*/  ISETP.GT.U32.AND P3, PT, R8, R34, PT ;  /* 0x000000220800720c */ /* 0x000fd60003f64070 */
[----:B------:R-:W-:Y:S01]  /*17c90*/  @!P5 IMAD.IADD R35, R35, 0x1, -R8 ;  /* 0x000000012323d824 */ /* 0x000fe200078e0a08 */
[C---:B------:R-:W-:Y:S02]  /*17ca0*/  ISETP.GT.U32.AND P5, PT, R8.reuse, R36, PT ;  /* 0x000000240800720c */ /* 0x040fe40003fa4070 */
[----:B------:R-:W-:Y:S01]  /*17cb0*/  ISETP.GT.U32.AND P6, PT, R8, R93, PT ;  /* 0x0000005d0800720c */ /* 0x000fe20003fc4070 */
[----:B------:R-:W-:Y:S01]  /*17cc0*/  @!P1 IMAD.MOV R35, RZ, RZ, -R35 ;  /* 0x000000ffff239224 */ /* 0x000fe200078e0a23 */
[----:B------:R-:W-:Y:S02]  /*17cd0*/  ISETP.GE.AND P1, PT, R85, RZ, PT ;  /* 0x000000ff5500720c */ /* 0x000fe40003f26270 */
[C---:B------:R-:W-:Y:S02]  /*17ce0*/  SEL R33, R11.reuse, R33, !P4 ;  /* 0x000000210b217207 */ /* 0x040fe40006000000 */
[----:B------:R-:W-:-:S05]  /*17cf0*/  SEL R35, R11, R35, !P4 ;  /* 0x000000230b237207 */ /* 0x000fca0006000000 */
[--C-:B------:R-:W-:Y:S02]  /*17d00*/  @!P5 IMAD.IADD R36, R36, 0x1, -R8.reuse ;  /* 0x000000012424d824 */ /* 0x100fe400078e0a08 */
[----:B------:R-:W-:Y:S01]  /*17d10*/  IMAD R33, R33, UR12, RZ ;  /* 0x0000000c21217c24 */ /* 0x000fe2000f8e02ff */
[----:B------:R-:W-:Y:S01]  /*17d20*/  STL [R1+0x348], R13 ;  /* 0x0003480d01007387 */ /* 0x000fe20000100800 */
[----:B------:R-:W-:Y:S01]  /*17d30*/  @!P3 IMAD.IADD R34, R34, 0x1, -R8 ;  /* 0x000000012222b824 */ /* 0x000fe200078e0a08 */
[----:B------:R-:W-:Y:S01]  /*17d40*/  ISETP.GT.U32.AND P5, PT, R8, R36, PT ;  /* 0x000000240800720c */ /* 0x000fe20003fa4070 */
[----:B0-----:R-:W-:Y:S01]  /*17d50*/  IMAD R35, R35, UR4, RZ ;  /* 0x0000000423237c24 */ /* 0x001fe2000f8e02ff */
[----:B------:R-:W-:Y:S01]  /*17d60*/  PRMT R2, RZ, 0x7610, R2 ;  /* 0x00007610ff027816 */ /* 0x000fe20000000002 */
[----:B------:R-:W-:Y:S01]  /*17d70*/  @!P6 IMAD.IADD R93, R93, 0x1, -R8 ;  /* 0x000000015d5de824 */ /* 0x000fe200078e0a08 */
[C---:B---3--:R-:W-:Y:S01]  /*17d80*/  IADD3 R22, P6, PT, R33.reuse, R7, RZ ;  /* 0x0000000721167210 */ /* 0x048fe20007fde0ff */
[----:B------:R-:W-:Y:S01]  /*17d90*/  @!P1 IMAD.MOV R34, RZ, RZ, -R34 ;  /* 0x000000ffff229224 */ /* 0x000fe200078e0a22 */
[----:B------:R-:W-:Y:S01]  /*17da0*/  PRMT R16, RZ, 0x7610, R16 ;  /* 0x00007610ff107816 */ /* 0x000fe20000000010 */
[----:B------:R-:W0:Y:S01]  /*17db0*/  LDCU UR4, c[0x0][0x3b0] ;  /* 0x00007600ff0477ac */ /* 0x000e220008000800 */
[----:B------:R-:W-:-:S02]  /*17dc0*/  LEA.HI.X.SX32 R23, R33, R6, 0x1, P6 ;  /* 0x0000000621177211 */ /* 0x000fc400030f0eff */
[----:B------:R-:W-:Y:S01]  /*17dd0*/  PRMT R15, RZ, 0x7610, R15 ;  /* 0x00007610ff0f7816 */ /* 0x000fe2000000000f */
[----:B------:R-:W3:Y:S02]  /*17de0*/  LDCU UR12, c[0x0][0x3b0] ;  /* 0x00007600ff0c77ac */ /* 0x000ee40008000800 */
[----:B------:R-:W-:Y:S01]  /*17df0*/  @!P5 IMAD.IADD R36, R36, 0x1, -R8 ;  /* 0x000000012424d824 */ /* 0x000fe200078e0a08 */
[----:B------:R0:W3:Y:S04]  /*17e00*/  @P0 LDG.E.U8 R2, desc[UR18][R22.64] ;  /* 0x0000001216020981 */ /* 0x0000e8000c1e1100 */
[----:B----4-:R4:W-:Y:S01]  /*17e10*/  STL [R1+0xe9c], R4 ;  /* 0x000e9c0401007387 */ /* 0x0109e20000100800 */
[----:B--2---:R-:W-:-:S03]  /*17e20*/  ISETP.GE.AND P5, PT, R5, RZ, PT ;  /* 0x000000ff0500720c */ /* 0x004fc60003fa6270 */
[----:B----4-:R-:W2:Y:S04]  /*17e30*/  LDL.LU R4, [R1] ;  /* 0x0000000001047983 */ /* 0x010ea80000300800 */
[----:B------:R4:W-:Y:S04]  /*17e40*/  STL [R1+0x344], R24 ;  /* 0x0003441801007387 */ /* 0x0009e80000100800 */
[----:B------:R-:W2:Y:S04]  /*17e50*/  LDL R85, [R1+0xfb4] ;  /* 0x000fb40001557983 */ /* 0x000ea80000100800 */
[----:B------:R0:W-:Y:S01]  /*17e60*/  STL [R1+0xe98], R3 ;  /* 0x000e980301007387 */ /* 0x0001e20000100800 */
[----:B----4-:R-:W-:-:S04]  /*17e70*/  IADD3 R24, P1, PT, R35, R7, RZ ;  /* 0x0000000723187210 */ /* 0x010fc80007f3e0ff */
[----:B------:R-:W-:Y:S01]  /*17e80*/  LEA.HI.X.SX32 R25, R35, R6, 0x1, P1 ;  /* 0x0000000623197211 */ /* 0x000fe200008f0eff */
[----:B0-----:R-:W4:Y:S04]  /*17e90*/  LDL.LU R3, [R1+0x4] ;  /* 0x0000040001037983 */ /* 0x001f280000300800 */
[----:B------:R-:W4:Y:S04]  /*17ea0*/  LDL.LU R13, [R1+0x8] ;  /* 0x00000800010d7983 */ /* 0x000f280000300800 */
[----:B------:R0:W-:Y:S04]  /*17eb0*/  STL [R1+0x350], R22 ;  /* 0x0003501601007387 */ /* 0x0001e80000100800 */
[----:B------:R-:W-:Y:S04]  /*17ec0*/  STL [R1+0x358], R24 ;  /* 0x0003581801007387 */ /* 0x000fe80000100800 */
[----:B------:R-:W4:Y:S01]  /*17ed0*/  LDL R5, [R1+0xfb0] ;  /* 0x000fb00001057983 */ /* 0x000f220000100800 */
[----:B0-----:R-:W-:-:S03]  /*17ee0*/  @P0 IMAD.MOV.U32 R22, RZ, RZ, R24 ;  /* 0x000000ffff160224 */ /* 0x001fc600078e0018 */
[----:B------:R0:W-:Y:S02]  /*17ef0*/  STL [R1+0x34c], R23 ;  /* 0x00034c1701007387 */ /* 0x0001e40000100800 */
[----:B0-----:R-:W-:-:S05]  /*17f00*/  @P0 IMAD.MOV.U32 R23, RZ, RZ, R25 ;  /* 0x000000ffff170224 */ /* 0x001fca00078e0019 */
[----:B------:R-:W4:Y:S01]  /*17f10*/  @P0 LDG.E.U8 R16, desc[UR18][R22.64] ;  /* 0x0000001216100981 */ /* 0x000f22000c1e1100 */
[----:B------:R-:W-:-:S03]  /*17f20*/  SEL R34, R11, R34, !P4 ;  /* 0x000000220b227207 */ /* 0x000fc60006000000 */
[----:B------:R-:W-:Y:S02]  /*17f30*/  STL [R1+0x354], R25 ;  /* 0x0003541901007387 */ /* 0x000fe40000100800 */
[----:B-1----:R-:W-:Y:S01]  /*17f40*/  IMAD R34, R34, UR5, RZ ;  /* 0x0000000522227c24 */ /* 0x002fe2000f8e02ff */
[----:B------:R-:W-:Y:S01]  /*17f50*/  ISETP.GT.U32.AND P3, PT, R8, R93, PT ;  /* 0x0000005d0800720c */ /* 0x000fe20003f64070 */
[----:B---3--:R0:W-:Y:S01]  /*17f60*/  STL [R1+0xe94], R2 ;  /* 0x000e940201007387 */ /* 0x0081e20000100800 */
[----:B------:R-:W-:Y:S01]  /*17f70*/  @!P5 IMAD.MOV R36, RZ, RZ, -R36 ;  /* 0x000000ffff24d224 */ /* 0x000fe200078e0a24 */
[----:B------:R-:W-:Y:S01]  /*17f80*/  PRMT R12, RZ, 0x7610, R12 ;  /* 0x00007610ff0c7816 */ /* 0x000fe2000000000c */
[----:B------:R-:W1:Y:S01]  /*17f90*/  LDCU UR5, c[0x0][0x3b0] ;  /* 0x00007600ff0577ac */ /* 0x000e620008000800 */
[----:B0-----:R-:W3:Y:S01]  /*17fa0*/  LDL.LU R2, [R1+0x1430] ;  /* 0x0014300001027983 */ /* 0x001ee20000300800 */
[----:B--2---:R-:W-:-:S03]  /*17fb0*/  ISETP.GE.AND P6, PT, R85, RZ, PT ;  /* 0x000000ff5500720c */ /* 0x004fc60003fc6270 */
[----:B------:R-:W2:Y:S04]  /*17fc0*/  LDL.LU R85, [R1+0xc] ;  /* 0x00000c0001557983 */ /* 0x000ea80000300800 */
[----:B----4-:R0:W-:Y:S02]  /*17fd0*/  STL [R1+0xe90], R16 ;  /* 0x000e901001007387 */ /* 0x0101e40000100800 */
[----:B0-----:R-:W-:-:S04]  /*17fe0*/  IADD3 R16, P5, PT, R34, R7, RZ ;  /* 0x0000000722107210 */ /* 0x001fc80007fbe0ff */
[----:B------:R-:W-:Y:S01]  /*17ff0*/  LEA.HI.X.SX32 R22, R34, R6, 0x1, P5 ;  /* 0x0000000622167211 */ /* 0x000fe200028f0eff */
[----:B------:R-:W-:Y:S04]  /*18000*/  STL [R1+0x360], R16 ;  /* 0x0003601001007387 */ /* 0x000fe80000100800 */
[----:B------:R0:W-:Y:S01]  /*18010*/  STL [R1+0x35c], R22 ;  /* 0x00035c1601007387 */ /* 0x0001e20000100800 */
[----:B------:R-:W-:Y:S02]  /*18020*/  @P0 IMAD.MOV.U32 R23, RZ, RZ, R22 ;  /* 0x000000ffff170224 */ /* 0x000fe400078e0016 */
[----:B0-----:R-:W-:-:S05]  /*18030*/  @P0 IMAD.MOV.U32 R22, RZ, RZ, R16 ;  /* 0x000000ffff160224 */ /* 0x001fca00078e0010 */
[----:B------:R0:W4:Y:S01]  /*18040*/  @P0 LDG.E.U8 R15, desc[UR18][R22.64] ;  /* 0x00000012160f0981 */ /* 0x000122000c1e1100 */
[----:B------:R-:W-:Y:S01]  /*18050*/  SEL R36, R11, R36, !P4 ;  /* 0x000000240b247207 */ /* 0x000fe20006000000 */
[----:B------:R-:W-:Y:S01]  /*18060*/  @!P3 IMAD.IADD R93, R93, 0x1, -R8 ;  /* 0x000000015d5db824 */ /* 0x000fe200078e0a08 */
[----:B------:R-:W-:-:S03]  /*18070*/  ISETP.GT.U32.AND P3, PT, R8, R3, PT ;  /* 0x000000030800720c */ /* 0x000fc60003f64070 */
[----:B------:R-:W-:Y:S01]  /*18080*/  IMAD R36, R36, UR13, RZ ;  /* 0x0000000d24247c24 */ /* 0x000fe2000f8e02ff */
[----:B------:R-:W-:Y:S01]  /*18090*/  ISETP.GT.U32.AND P1, PT, R8, R4, PT ;  /* 0x000000040800720c */ /* 0x000fe20003f24070 */
[----:B------:R-:W-:Y:S01]  /*180a0*/  @!P6 IMAD.MOV R93, RZ, RZ, -R93 ;  /* 0x000000ffff5de224 */ /* 0x000fe200078e0a5d */
[----:B---3--:R-:W-:Y:S01]  /*180b0*/  PRMT R2, RZ, 0x7610, R2 ;  /* 0x00007610ff027816 */ /* 0x008fe20000000002 */
[----:B------:R-:W3:Y:S01]  /*180c0*/  LDCU UR13, c[0x0][0x3b0] ;  /* 0x00007600ff0d77ac */ /* 0x000ee20008000800 */
[----:B------:R-:W-:-:S04]  /*180d0*/  IADD3 R16, P6, PT, R36, R7, RZ ;  /* 0x0000000724107210 */ /* 0x000fc80007fde0ff */
[----:B0-----:R-:W-:Y:S01]  /*180e0*/  LEA.HI.X.SX32 R22, R36, R6, 0x1, P6 ;  /* 0x0000000624167211 */ /* 0x001fe200030f0eff */
[----:B------:R-:W-:Y:S01]  /*180f0*/  @!P3 IMAD.IADD R3, R3, 0x1, -R8 ;  /* 0x000000010303b824 */ /* 0x000fe200078e0a08 */
[----:B------:R-:W-:-:S03]  /*18100*/  ISETP.GE.AND P3, PT, R5, RZ, PT ;  /* 0x000000ff0500720c */ /* 0x000fc60003f66270 */
[----:B------:R-:W-:Y:S01]  /*18110*/  @P0 IMAD.MOV.U32 R23, RZ, RZ, R22 ;  /* 0x000000ffff170224 */ /* 0x000fe200078e0016 */
[----:B----4-:R0:W-:Y:S04]  /*18120*/  STL [R1+0xe8c], R15 ;  /* 0x000e8c0f01007387 */ /* 0x0101e80000100800 */
[----:B0-----:R-:W4:Y:S04]  /*18130*/  LDL.LU R15, [R1+0x14] ;  /* 0x00001400010f7983 */ /* 0x001f280000300800 */
[----:B------:R-:W2:Y:S04]  /*18140*/  LDL R25, [R1+0xfb8] ;  /* 0x000fb80001197983 */ /* 0x000ea80000100800 */
[----:B------:R-:W-:Y:S04]  /*18150*/  STL [R1+0x380], R16 ;  /* 0x0003801001007387 */ /* 0x000fe80000100800 */
[----:B------:R-:W2:Y:S04]  /*18160*/  LDL.LU R5, [R1+0x10] ;  /* 0x0000100001057983 */ /* 0x000ea80000300800 */
[----:B------:R0:W-:Y:S02]  /*18170*/  STL [R1+0x37c], R22 ;  /* 0x00037c1601007387 */ /* 0x0001e40000100800 */
[----:B0-----:R-:W-:-:S05]  /*18180*/  @P0 IMAD.MOV.U32 R22, RZ, RZ, R16 ;  /* 0x000000ffff160224 */ /* 0x001fca00078e0010 */
[----:B------:R0:W2:Y:S04]  /*18190*/  @P0 LDG.E.U8 R12, desc[UR18][R22.64] ;  /* 0x00000012160c0981 */ /* 0x0000a8000c1e1100 */
[----:B------:R-:W3:Y:S01]  /*181a0*/  LDL R23, [R1+0xfbc] ;  /* 0x000fbc0001177983 */ /* 0x000ee20000100800 */
[----:B------:R-:W-:-:S05]  /*181b0*/  @!P1 IMAD.IADD R4, R4, 0x1, -R8 ;  /* 0x0000000104049824 */ /* 0x000fca00078e0a08 */
[----:B------:R-:W-:Y:S02]  /*181c0*/  ISETP.GT.U32.AND P1, PT, R8, R4, PT ;  /* 0x000000040800720c */ /* 0x000fe40003f24070 */
[----:B------:R-:W-:-:S05]  /*181d0*/  SEL R93, R11, R93, !P4 ;  /* 0x0000005d0b5d7207 */ /* 0x000fca0006000000 */
[----:B------:R-:W-:Y:S01]  /*181e0*/  IMAD R93, R93, UR4, RZ ;  /* 0x000000045d5d7c24 */ /* 0x000fe2000f8e02ff */
[----:B------:R-:W-:Y:S01]  /*181f0*/  ISETP.GT.U32.AND P5, PT, R8, R13, PT ;  /* 0x0000000d0800720c */ /* 0x000fe20003fa4070 */
[----:B------:R-:W1:Y:S04]  /*18200*/  LDCU UR4, c[0x0][0x3b0] ;  /* 0x00007600ff0477ac */ /* 0x000e680008000800 */
[----:B------:R-:W-:-:S04]  /*18210*/  @!P1 IMAD.IADD R4, R4, 0x1, -R8 ;  /* 0x0000000104049824 */ /* 0x000fc800078e0a08 */
[----:B0-----:R-:W-:Y:S02]  /*18220*/  IMAD.MOV.U32 R22, RZ, RZ, R4 ;  /* 0x000000ffff167224 */ /* 0x001fe400078e0004 */
[----:B------:R-:W4:Y:S02]  /*18230*/  LDL R4, [R1+0xfe4] ;  /* 0x000fe40001047983 */ /* 0x000f240000100800 */
[----:B------:R-:W-:-:S05]  /*18240*/  @!P3 IMAD.MOV R22, RZ, RZ, -R22 ;  /* 0x000000ffff16b224 */ /* 0x000fca00078e0a16 */
[----:B------:R-:W-:Y:S01]  /*18250*/  SEL R24, R11, R22, !P4 ;  /* 0x000000160b187207 */ /* 0x000fe20006000000 */
[----:B--2---:R0:W-:Y:S02]  /*18260*/  STL [R1+0xe88], R12 ;  /* 0x000e880c01007387 */ /* 0x0041e40000100800 */
[----:B0-----:R-:W-:-:S04]  /*18270*/  IADD3 R12, P1, PT, R93, R7, RZ ;  /* 0x000000075d0c7210 */ /* 0x001fc80007f3e0ff */
[----:B------:R-:W-:Y:S01]  /*18280*/  LEA.HI.X.SX32 R16, R93, R6, 0x1, P1 ;  /* 0x000000065d107211 */ /* 0x000fe200008f0eff */
[----:B------:R-:W-:Y:S01]  /*18290*/  @P0 IMAD.MOV.U32 R22, RZ, RZ, R12 ;  /* 0x000000ffff160224 */ /* 0x000fe200078e000c */
[----:B---3--:R-:W-:-:S03]  /*182a0*/  ISETP.GE.AND P1, PT, R23, RZ, PT ;  /* 0x000000ff1700720c */ /* 0x008fc60003f26270 */
[----:B------:R-:W-:-:S05]  /*182b0*/  @P0 IMAD.MOV.U32 R23, RZ, RZ, R16 ;  /* 0x000000ffff170224 */ /* 0x000fca00078e0010 */
[----:B------:R-:W2:Y:S01]  /*182c0*/  @P0 LDG.E.U8 R2, desc[UR18][R22.64] ;  /* 0x0000001216020981 */ /* 0x000ea2000c1e1100 */
[----:B------:R-:W-:-:S05]  /*182d0*/  @!P5 IMAD.IADD R13, R13, 0x1, -R8 ;  /* 0x000000010d0dd824 */ /* 0x000fca00078e0a08 */
[C---:B------:R-:W-:Y:S01]  /*182e0*/  ISETP.GT.U32.AND P6, PT, R8.reuse, R13, PT ;  /* 0x0000000d0800720c */ /* 0x040fe20003fc4070 */
[----:B------:R0:W-:Y:S01]  /*182f0*/  STL [R1+0x388], R12 ;  /* 0x0003880c01007387 */ /* 0x0001e20000100800 */
[----:B------:R-:W-:Y:S01]  /*18300*/  ISETP.GT.U32.AND P3, PT, R8, R85, PT ;  /* 0x000000550800720c */ /* 0x000fe20003f64070 */
[----:B-1----:R-:W-:Y:S01]  /*18310*/  IMAD R24, R24, UR5, RZ ;  /* 0x0000000518187c24 */ /* 0x002fe2000f8e02ff */
[----:B------:R-:W-:Y:S01]  /*18320*/  PRMT R17, RZ, 0x7610, R17 ;  /* 0x00007610ff117816 */ /* 0x000fe20000000011 */
[----:B------:R1:W-:Y:S01]  /*18330*/  STL [R1+0x384], R16 ;  /* 0x0003841001007387 */ /* 0x0003e20000100800 */
[----:B------:R-:W-:Y:S01]  /*18340*/  ISETP.GT.U32.AND P5, PT, R8, R3, PT ;  /* 0x000000030800720c */ /* 0x000fe20003fa4070 */
[----:B------:R-:W3:Y:S02]  /*18350*/  LDCU UR5, c[0x0][0x3b0] ;  /* 0x00007600ff0577ac */ /* 0x000ee40008000800 */
[----:B0-----:R-:W3:Y:S04]  /*18360*/  LDL R12, [R1+0x1074] ;  /* 0x00107400010c7983 */ /* 0x001ee80000100800 */
[--C-:B------:R-:W-:Y:S01]  /*18370*/  @!P6 IMAD.IADD R13, R13, 0x1, -R8.reuse ;  /* 0x000000010d0de824 */ /* 0x100fe200078e0a08 */
[----:B-1----:R-:W3:Y:S01]  /*18380*/  LDL.LU R16, [R1+0x18] ;  /* 0x0000180001107983 */ /* 0x002ee20000300800 */
[----:B------:R-:W-:Y:S01]  /*18390*/  @!P3 IMAD.IADD R85, R85, 0x1, -R8 ;  /* 0x000000015555b824 */ /* 0x000fe200078e0a08 */
[----:B------:R-:W-:-:S02]  /*183a0*/  ISETP.GE.AND P3, PT, R25, RZ, PT ;  /* 0x000000ff1900720c */ /* 0x000fc40003f66270 */
[----:B--2---:R0:W-:Y:S02]  /*183b0*/  STL [R1+0xe84], R2 ;  /* 0x000e840201007387 */ /* 0x0041e40000100800 */
[----:B0-----:R-:W-:-:S04]  /*183c0*/  IADD3 R2, P6, PT, R24, R7, RZ ;  /* 0x0000000718027210 */ /* 0x001fc80007fde0ff */
[----:B------:R-:W-:Y:S01]  /*183d0*/  LEA.HI.X.SX32 R22, R24, R6, 0x1, P6 ;  /* 0x0000000618167211 */ /* 0x000fe200030f0eff */
[----:B------:R-:W-:-:S04]  /*183e0*/  @P0 IMAD.MOV.U32 R24, RZ, RZ, R2 ;  /* 0x000000ffff180224 */ /* 0x000fc800078e0002 */
[----:B------:R-:W-:-:S05]  /*183f0*/  @P0 IMAD.MOV.U32 R25, RZ, RZ, R22 ;  /* 0x000000ffff190224 */ /* 0x000fca00078e0016 */
[----:B------:R0:W2:Y:S01]  /*18400*/  @P0 LDG.E.U8 R17, desc[UR18][R24.64] ;  /* 0x0000001218110981 */ /* 0x0000a2000c1e1100 */
[----:B------:R-:W-:-:S04]  /*18410*/  @!P5 IMAD.IADD R3, R3, 0x1, -R8 ;  /* 0x000000010303d824 */ /* 0x000fc800078e0a08 */
[----:B------:R-:W-:Y:S01]  /*18420*/  IMAD.MOV.U32 R23, RZ, RZ, R3 ;  /* 0x000000ffff177224 */ /* 0x000fe200078e0003 */
[----:B------:R-:W-:Y:S01]  /*18430*/  ISETP.GT.U32.AND P6, PT, R8, R5, PT ;  /* 0x000000050800720c */ /* 0x000fe20003fc4070 */
[----:B------:R-:W3:Y:S02]  /*18440*/  LDL.LU R3, [R1+0x142c] ;  /* 0x00142c0001037983 */ /* 0x000ee40000300800 */
[----:B------:R-:W-:-:S05]  /*18450*/  @!P1 IMAD.MOV R23, RZ, RZ, -R23 ;  /* 0x000000ffff179224 */ /* 0x000fca00078e0a17 */
[----:B------:R-:W-:Y:S01]  /*18460*/  SEL R23, R11, R23, !P4 ;  /* 0x000000170b177207 */ /* 0x000fe20006000000 */
[----:B------:R1:W-:Y:S04]  /*18470*/  STL [R1+0x390], R2 ;  /* 0x0003900201007387 */ /* 0x0003e80000100800 */
[----:B0-----:R-:W-:Y:S01]  /*18480*/  IMAD R24, R23, UR4, RZ ;  /* 0x0000000417187c24 */ /* 0x001fe2000f8e02ff */
[----:B------:R0:W-:Y:S01]  /*18490*/  STL [R1+0x38c], R22 ;  /* 0x00038c1601007387 */ /* 0x0001e20000100800 */
[----:B------:R-:W-:Y:S01]  /*184a0*/  @!P6 IMAD.IADD R5, R5, 0x1, -R8 ;  /* 0x000000010505e824 */ /* 0x000fe200078e0a08 */
[----:B------:R-:W-:Y:S01]  /*184b0*/  PRMT R10, RZ, 0x7610, R10 ;  /* 0x00007610ff0a7816 */ /* 0x000fe2000000000a */
[----:B------:R-:W2:Y:S01]  /*184c0*/  LDCU UR4, c[0x0][0x3b0] ;  /* 0x00007600ff0477ac */ /* 0x000ea20008000800 */
[----:B-1----:R-:W3:Y:S01]  /*184d0*/  LDL.LU R2, [R1+0x1c] ;  /* 0x00001c0001027983 */ /* 0x002ee20000300800 */
[----:B0-----:R-:W-:Y:S01]  /*184e0*/  IMAD.MOV.U32 R22, RZ, RZ, R13 ;  /* 0x000000ffff167224 */ /* 0x001fe200078e000d */
[----:B------:R-:W-:-:S03]  /*184f0*/  IADD3 R13, P6, PT, R24, R7, RZ ;  /* 0x00000007180d7210 */ /* 0x000fc60007fde0ff */
[----:B------:R-:W-:Y:S01]  /*18500*/  @!P3 IMAD.MOV R22, RZ, RZ, -R22 ;  /* 0x000000ffff16b224 */ /* 0x000fe200078e0a16 */
[----:B----4-:R-:W-:Y:S02]  /*18510*/  ISETP.GE.AND P3, PT, R4, RZ, PT ;  /* 0x000000ff0400720c */ /* 0x010fe40003f66270 */
[----:B------:R-:W4:Y:S04]  /*18520*/  LDL R4, [R1+0x1048] ;  /* 0x0010480001047983 */ /* 0x000f280000100800 */
[----:B------:R-:W-:Y:S04]  /*18530*/  STL [R1+0x398], R13 ;  /* 0x0003980d01007387 */ /* 0x000fe80000100800 */
[----:B--2---:R0:W-:Y:S02]  /*18540*/  STL [R1+0xe80], R17 ;  /* 0x000e801101007387 */ /* 0x0041e40000100800 */
[----:B0-----:R-:W-:Y:S01]  /*18550*/  LEA.HI.X.SX32 R17, R24, R6, 0x1, P6 ;  /* 0x0000000618117211 */ /* 0x001fe200030f0eff */
[----:B------:R-:W-:-:S04]  /*18560*/  @P0 IMAD.MOV.U32 R24, RZ, RZ, R13 ;  /* 0x000000ffff180224 */ /* 0x000fc800078e000d */
[----:B------:R-:W-:-:S05]  /*18570*/  @P0 IMAD.MOV.U32 R25, RZ, RZ, R17 ;  /* 0x000000ffff190224 */ /* 0x000fca00078e0011 */
[----:B------:R0:W2:Y:S01]  /*18580*/  @P0 LDG.E.U8 R10, desc[UR18][R24.64] ;  /* 0x00000012180a0981 */ /* 0x0000a2000c1e1100 */
[----:B------:R-:W-:Y:S02]  /*18590*/  ISETP.GT.U32.AND P1, PT, R8, R85, PT ;  /* 0x000000550800720c */ /* 0x000fe40003f24070 */
[----:B------:R-:W-:-:S05]  /*185a0*/  SEL R22, R11, R22, !P4 ;  /* 0x000000160b167207 */ /* 0x000fca0006000000 */
[----:B---3--:R-:W-:Y:S01]  /*185b0*/  IMAD R22, R22, UR5, RZ ;  /* 0x0000000516167c24 */ /* 0x008fe2000f8e02ff */
[----:B------:R-:W-:Y:S01]  /*185c0*/  PRMT R3, RZ, 0x7610, R3 ;  /* 0x00007610ff037816 */ /* 0x000fe20000000003 */
[----:B------:R-:W-:Y:S01]  /*185d0*/  STL [R1+0x394], R17 ;  /* 0x0003941101007387 */ /* 0x000fe20000100800 */
[----:B------:R-:W-:Y:S01]  /*185e0*/  ISETP.GT.U32.AND P5, PT, R8, R15, PT ;  /* 0x0000000f0800720c */ /* 0x000fe20003fa4070 */
[----:B------:R-:W1:Y:S02]  /*185f0*/  LDCU UR5, c[0x0][0x3b0] ;  /* 0x00007600ff0577ac */ /* 0x000e640008000800 */
[----:B------:R-:W-:Y:S01]  /*18600*/  @!P1 IMAD.IADD R85, R85, 0x1, -R8 ;  /* 0x0000000155559824 */ /* 0x000fe200078e0a08 */
[----:B------:R-:W-:Y:S02]  /*18610*/  ISETP.GE.AND P1, PT, R12, RZ, PT ;  /* 0x000000ff0c00720c */ /* 0x000fe40003f26270 */
[----:B------:R-:W-:-:S04]  /*18620*/  IADD3 R12, P6, PT, R22, R7, RZ ;  /* 0x00000007160c7210 */ /* 0x000fc80007fde0ff */
[----:B------:R-:W-:Y:S01]  /*18630*/  LEA.HI.X.SX32 R13, R22, R6, 0x1, P6 ;  /* 0x00000006160d7211 */ /* 0x000fe200030f0eff */
[----:B0-----:R-:W-:-:S04]  /*18640*/  @P0 IMAD.MOV.U32 R24, RZ, RZ, R12 ;  /* 0x000000ffff180224 */ /* 0x001fc800078e000c */
[----:B------:R-:W-:-:S05]  /*18650*/  @P0 IMAD.MOV.U32 R25, RZ, RZ, R13 ;  /* 0x000000ffff190224 */ /* 0x000fca00078e000d */
[----:B------:R0:W3:Y:S01]  /*18660*/  @P0 LDG.E.U8 R3, desc[UR18][R24.64] ;  /* 0x0000001218030981 */ /* 0x0000e2000c1e1100 */
[----:B------:R-:W-:-:S05]  /*18670*/  @!P5 IMAD.IADD R15, R15, 0x1, -R8 ;  /* 0x000000010f0fd824 */ /* 0x000fca00078e0a08 */
[----:B------:R-:W-:Y:S01]  /*18680*/  ISETP.GT.U32.AND P5, PT, R8, R15, PT ;  /* 0x0000000f0800720c */ /* 0x000fe20003fa4070 */
[----:B------:R-:W-:Y:S01]  /*18690*/  IMAD.MOV.U32 R23, RZ, RZ, R85 ;  /* 0x000000ffff177224 */ /* 0x000fe200078e0055 */
[----:B--2---:R2:W-:Y:S04]  /*186a0*/  STL [R1+0xe7c], R10 ;  /* 0x000e7c0a01007387 */ /* 0x0045e80000100800 */
[----:B--2---:R-:W2:Y:S07]  /*186b0*/  LDL R10, [R1+0x108c] ;  /* 0x00108c00010a7983 */ /* 0x004eae0000100800 */
[----:B------:R-:W-:-:S02]  /*186c0*/  @!P5 IMAD.IADD R15, R15, 0x1, -R8 ;  /* 0x000000010f0fd824 */ /* 0x000fc400078e0a08 */
[----:B------:R-:W-:Y:S01]  /*186d0*/  @!P3 IMAD.MOV R23, RZ, RZ, -R23 ;  /* 0x000000ffff17b224 */ /* 0x000fe200078e0a17 */
[C---:B------:R-:W-:Y:S01]  /*186e0*/  ISETP.GT.U32.AND P3, PT, R8.reuse, R5, PT ;  /* 0x000000050800720c */ /* 0x040fe20003f64070 */
[----:B------:R-:W-:Y:S01]  /*186f0*/  IMAD.MOV.U32 R22, RZ, RZ, R15 ;  /* 0x000000ffff167224 */ /* 0x000fe200078e000f */
[C---:B------:R-:W-:Y:S02]  /*18700*/  ISETP.GT.U32.AND P5, PT, R8.reuse, R16, PT ;  /* 0x000000100800720c */ /* 0x040fe40003fa4070 */
[----:B------:R-:W-:Y:S01]  /*18710*/  ISETP.GT.U32.AND P6, PT, R8, R2, PT ;  /* 0x000000020800720c */ /* 0x000fe20003fc4070 */
[----:B------:R-:W-:Y:S01]  /*18720*/  @!P1 IMAD.MOV R22, RZ, RZ, -R22 ;  /* 0x000000ffff169224 */ /* 0x000fe200078e0a16 */
[----:B----4-:R-:W-:Y:S02]  /*18730*/  ISETP.GE.AND P1, PT, R4, RZ, PT ;  /* 0x000000ff0400720c */ /* 0x010fe40003f26270 */
[C---:B0-----:R-:W-:Y:S02]  /*18740*/  SEL R24, R11.reuse, R23, !P4 ;  /* 0x000000170b187207 */ /* 0x041fe40006000000 */
[----:B------:R-:W-:Y:S01]  /*18750*/  SEL R23, R11, R22, !P4 ;  /* 0x000000160b177207 */ /* 0x000fe20006000000 */
[----:B------:R0:W-:Y:S02]  /*18760*/  STL [R1+0x3a0], R12 ;  /* 0x0003a00c01007387 */ /* 0x0001e40000100800 */
[----:B------:R-:W-:-:S02]  /*18770*/  @!P3 IMAD.IADD R5, R5, 0x1, -R8 ;  /* 0x000000010505b824 */ /* 0x000fc400078e0a08 */
[----:B------:R-:W-:Y:S01]  /*18780*/  IMAD R24, R24, UR12, RZ ;  /* 0x0000000c18187c24 */ /* 0x000fe2000f8e02ff */
[----:B------:R-:W4:Y:S01]  /*18790*/  LDL.LU R85, [R1+0x20] ;  /* 0x0000200001557983 */ /* 0x000f220000300800 */
[----:B------:R-:W-:Y:S01]  /*187a0*/  @!P5 IMAD.IADD R16, R16, 0x1, -R8 ;  /* 0x000000011010d824 */ /* 0x000fe200078e0a08 */
[----:B------:R-:W-:Y:S01]  /*187b0*/  PRMT R14, RZ, 0x7610, R14 ;  /* 0x00007610ff0e7816 */ /* 0x000fe2000000000e */
[----:B------:R-:W-:Y:S01]  /*187c0*/  @!P6 IMAD.IADD R2, R2, 0x1, -R8 ;  /* 0x000000010202e824 */ /* 0x000fe200078e0a08 */
[----:B------:R-:W-:Y:S01]  /*187d0*/  STL [R1+0x39c], R13 ;  /* 0x00039c0d01007387 */ /* 0x000fe20000100800 */
[----:B------:R-:W-:Y:S01]  /*187e0*/  IMAD.MOV.U32 R22, RZ, RZ, R5 ;  /* 0x000000ffff167224 */ /* 0x000fe200078e0005 */
[-C--:B------:R-:W-:Y:S01]  /*187f0*/  IADD3 R15, P6, PT, R24, R7.reuse, RZ ;  /* 0x00000007180f7210 */ /* 0x080fe20007fde0ff */
[----:B------:R-:W-:Y:S01]  /*18800*/  IMAD R23, R23, UR4, RZ ;  /* 0x0000000417177c24 */ /* 0x000fe2000f8e02ff */
[----:B0-----:R-:W4:Y:S01]  /*18810*/  LDL R12, [R1+0x1084] ;  /* 0x00108400010c7983 */ /* 0x001f220000100800 */
[----:B------:R-:W-:Y:S01]  /*18820*/  ISETP.GT.U32.AND P5, PT, R8, R16, PT ;  /* 0x000000100800720c */ /* 0x000fe20003fa4070 */
[----:B------:R-:W-:Y:S01]  /*18830*/  @!P1 IMAD.MOV R22, RZ, RZ, -R22 ;  /* 0x000000ffff169224 */ /* 0x000fe200078e0a16 */
[----:B------:R-:W-:Y:S01]  /*18840*/  LEA.HI.X.SX32 R17, R24, R6, 0x1, P6 ;  /* 0x0000000618117211 */ /* 0x000fe200030f0eff */
[----:B------:R-:W4:Y:S01]  /*18850*/  LDL.LU R4, [R1+0x24] ;  /* 0x0000240001047983 */ /* 0x000f220000300800 */
[----:B------:R-:W-:Y:S01]  /*18860*/  PRMT R25, RZ, 0x7610, R25 ;  /* 0x00007610ff197816 */ /* 0x000fe20000000019 */
[----:B------:R-:W0:Y:S02]  /*18870*/  LDCU UR4, c[0x0][0x3b0] ;  /* 0x00007600ff0477ac */ /* 0x000e240008000800 */
[----:B------:R-:W4:Y:S01]  /*18880*/  LDL.LU R5, [R1+0x28] ;  /* 0x0000280001057983 */ /* 0x000f220000300800 */
[----:B------:R-:W0:Y:S03]  /*18890*/  LDCU UR12, c[0x0][0x3b0] ;  /* 0x00007600ff0c77ac */ /* 0x000e260008000800 */
[----:B---3--:R3:W-:Y:S01]  /*188a0*/  STL [R1+0xe78], R3 ;  /* 0x000e780301007387 */ /* 0x0087e20000100800 */
[----:B------:R-:W-:Y:S01]  /*188b0*/  SEL R24, R11, R22, !P4 ;  /* 0x000000160b187207 */ /* 0x000fe20006000000 */
[----:B------:R-:W-:Y:S01]  /*188c0*/  @P0 IMAD.MOV.U32 R22, RZ, RZ, R15 ;  /* 0x000000ffff160224 */ /* 0x000fe200078e000f */
[----:B---3--:R-:W-:-:S04]  /*188d0*/  IADD3 R3, P1, PT, R23, R7, RZ ;  /* 0x0000000717037210 */ /* 0x008fc80007f3e0ff */
[----:B------:R-:W-:Y:S01]  /*188e0*/  LEA.HI.X.SX32 R13, R23, R6, 0x1, P1 ;  /* 0x00000006170d7211 */ /* 0x000fe200008f0eff */
[----:B------:R-:W-:Y:S01]  /*188f0*/  @P0 IMAD.MOV.U32 R23, RZ, RZ, R17 ;  /* 0x000000ffff170224 */ /* 0x000fe200078e0011 */
[----:B------:R-:W-:Y:S01]  /*18900*/  STL [R1+0x3c0], R15 ;  /* 0x0003c00f01007387 */ /* 0x000fe20000100800 */
[----:B------:R-:W-:-:S03]  /*18910*/  @!P5 IMAD.IADD R16, R16, 0x1, -R8 ;  /* 0x000000011010d824 */ /* 0x000fc600078e0a08 */
[----:B------:R3:W4:Y:S04]  /*18920*/  @P0 LDG.E.U8 R14, desc[UR18][R22.64] ;  /* 0x00000012160e0981 */ /* 0x000728000c1e1100 */
[----:B------:R-:W-:Y:S01]  /*18930*/  STL [R1+0x3c8], R3 ;  /* 0x0003c80301007387 */ /* 0x000fe20000100800 */
[----:B---3--:R-:W-:Y:S02]  /*18940*/  @P0 IMAD.MOV.U32 R22, RZ, RZ, R3 ;  /* 0x000000ffff160224 */ /* 0x008fe400078e0003 */
[----:B------:R-:W-:-:S05]  /*18950*/  @P0 IMAD.MOV.U32 R23, RZ, RZ, R13 ;  /* 0x000000ffff170224 */ /* 0x000fca00078e000d */
[----:B------:R3:W4:Y:S01]  /*18960*/  @P0 LDG.E.U8 R25, desc[UR18][R22.64] ;  /* 0x0000001216190981 */ /* 0x000722000c1e1100 */
[----:B--2---:R-:W-:-:S03]  /*18970*/  ISETP.GE.AND P5, PT, R10, RZ, PT ;  /* 0x000000ff0a00720c */ /* 0x004fc60003fa6270 */
[----:B------:R-:W2:Y:S04]  /*18980*/  LDL R10, [R1+0x1124] ;  /* 0x00112400010a7983 */ /* 0x000ea80000100800 */
[----:B------:R0:W-:Y:S04]  /*18990*/  STL [R1+0x3bc], R17 ;  /* 0x0003bc1101007387 */ /* 0x0001e80000100800 */
[----:B0-----:R-:W2:Y:S04]  /*189a0*/  LDL.LU R17, [R1+0x1428] ;  /* 0x0014280001117983 */ /* 0x001ea80000300800 */
[----:B------:R-:W2:Y:S01]  /*189b0*/  LDL.LU R15, [R1+0x1424] ;  /* 0x00142400010f7983 */ /* 0x000ea20000300800 */
[----:B---3--:R-:W-:-:S02]  /*189c0*/  IMAD.MOV.U32 R22, RZ, RZ, R16 ;  /* 0x000000ffff167224 */ /* 0x008fc400078e0010 */
[----:B-1----:R-:W-:Y:S01]  /*189d0*/  IMAD R24, R24, UR5, RZ ;  /* 0x0000000518187c24 */ /* 0x002fe2000f8e02ff */
[----:B------:R-:W-:Y:S01]  /*189e0*/  STL [R1+0x3c4], R13 ;  /* 0x0003c40d01007387 */ /* 0x000fe20000100800 */
[----:B------:R-:W-:Y:S01]  /*189f0*/  @!P5 IMAD.MOV R22, RZ, RZ, -R22 ;  /* 0x000000ffff16d224 */ /* 0x000fe200078e0a16 */
[----:B----4-:R-:W-:Y:S01]  /*18a00*/  ISETP.GE.AND P6, PT, R12, RZ, PT ;  /* 0x000000ff0c00720c */ /* 0x010fe20003fc6270 */
[----:B------:R-:W0:Y:S01]  /*18a10*/  LDCU UR5, c[0x0][0x3b0] ;  /* 0x00007600ff0577ac */ /* 0x000e220008000800 */
[C---:B------:R-:W-:Y:S01]  /*18a20*/  IADD3 R16, P5, PT, R24.reuse, R7, RZ ;  /* 0x0000000718107210 */ /* 0x040fe20007fbe0ff */
[----:B------:R1:W-:Y:S04]  /*18a30*/  STL [R1+0xe74], R14 ;  /* 0x000e740e01007387 */ /* 0x0003e80000100800 */
[----:B-1----:R-:W3:Y:S04]  /*18a40*/  LDL.LU R14, [R1+0x1420] ;  /* 0x00142000010e7983 */ /* 0x002ee80000300800 */
[----:B------:R-:W4:Y:S04]  /*18a50*/  LDL.LU R13, [R1+0x141c] ;  /* 0x00141c00010d7983 */ /* 0x000f280000300800 */
[----:B------:R-:W3:Y:S04]  /*18a60*/  LDL.LU R3, [R1+0x1418] ;  /* 0x0014180001037983 */ /* 0x000ee80000300800 */
[----:B------:R-:W3:Y:S04]  /*18a70*/  LDL.LU R12, [R1+0x2c] ;  /* 0x00002c00010c7983 */ /* 0x000ee80000300800 */
[----:B------:R-:W-:Y:S04]  /*18a80*/  STL [R1+0x3d0], R16 ;  /* 0x0003d01001007387 */ /* 0x000fe80000100800 */
[----:B------:R1:W-:Y:S02]  /*18a90*/  STL [R1+0xe70], R25 ;  /* 0x000e701901007387 */ /* 0x0003e40000100800 */
[----:B-1----:R-:W-:Y:S01]  /*18aa0*/  LEA.HI.X.SX32 R25, R24, R6, 0x1, P5 ;  /* 0x0000000618197211 */ /* 0x002fe200028f0eff */
[----:B------:R-:W-:Y:S01]  /*18ab0*/  @P0 IMAD.MOV.U32 R24, RZ, RZ, R16 ;  /* 0x000000ffff180224 */ /* 0x000fe200078e0010 */
[----:B--2---:R-:W-:-:S06]  /*18ac0*/  PRMT R15, RZ, 0x7610, R15 ;  /* 0x00007610ff0f7816 */ /* 0x004fcc000000000f */
[----:B------:R1:W2:Y:S01]  /*18ad0*/  @P0 LDG.E.U8 R15, desc[UR18][R24.64] ;  /* 0x00000012180f0981 */ /* 0x0002a2000c1e1100 */
[----:B------:R-:W-:Y:S02]  /*18ae0*/  ISETP.GT.U32.AND P3, PT, R8, R2, PT ;  /* 0x000000020800720c */ /* 0x000fe40003f64070 */
[----:B------:R-:W-:-:S11]  /*18af0*/  SEL R23, R11, R22, !P4 ;  /* 0x000000160b177207 */ /* 0x000fd60006000000 */
[----:B------:R-:W-:-:S04]  /*18b00*/  @!P3 IMAD.IADD R2, R2, 0x1, -R8 ;  /* 0x000000010202b824 */ /* 0x000fc800078e0a08 */
[----:B------:R-:W-:Y:S02]  /*18b10*/  IMAD.MOV.U32 R22, RZ, RZ, R2 ;  /* 0x000000ffff167224 */ /* 0x000fe400078e0002 */
[----:B------:R-:W-:Y:S01]  /*18b20*/  IMAD R23, R23, UR13, RZ ;  /* 0x0000000d17177c24 */ /* 0x000fe2000f8e02ff */
[----:B------:R-:W-:Y:S01]  /*18b30*/  ISETP.GT.U32.AND P3, PT, R8, R4, PT ;  /* 0x000000040800720c */ /* 0x000fe20003f64070 */
[----:B------:R-:W-:Y:S01]  /*18b40*/  @!P6 IMAD.MOV R22, RZ, RZ, -R22 ;  /* 0x000000ffff16e224 */ /* 0x000fe200078e0a16 */
[----:B------:R-:W3:Y:S01]  /*18b50*/  LDL.LU R2, [R1+0x1414] ;  /* 0x0014140001027983 */ /* 0x000ee20000300800 */
[----:B----4-:R-:W-:Y:S01]  /*18b60*/  PRMT R13, RZ, 0x7610, R13 ;  /* 0x00007610ff0d7816 */ /* 0x010fe2000000000d */
[----:B------:R-:W4:Y:S02]  /*18b70*/  LDCU UR13, c[0x0][0x3b0] ;  /* 0x00007600ff0d77ac */ /* 0x000f240008000800 */
[----:B------:R-:W-:Y:S02]  /*18b80*/  SEL R22, R11, R22, !P4 ;  /* 0x000000160b167207 */ /* 0x000fe40006000000 */
[----:B------:R-:W-:-:S03]  /*18b90*/  IADD3 R16, P6, PT, R23, R7, RZ ;  /* 0x0000000717107210 */ /* 0x000fc60007fde0ff */
[----:B-1----:R-:W-:Y:S01]  /*18ba0*/  IMAD R24, R22, UR4, RZ ;  /* 0x0000000416187c24 */ /* 0x002fe2000f8e02ff */
[----:B------:R-:W-:Y:S01]  /*18bb0*/  LEA.HI.X.SX32 R23, R23, R6, 0x1, P6 ;  /* 0x0000000617177211 */ /* 0x000fe200030f0eff */
[----:B------:R-:W-:Y:S01]  /*18bc0*/  @P0 IMAD.MOV.U32 R22, RZ, RZ, R16 ;  /* 0x000000ffff160224 */ /* 0x000fe200078e0010 */
[----:B------:R-:W-:Y:S01]  /*18bd0*/  STL [R1+0x3cc], R25 ;  /* 0x0003cc1901007387 */ /* 0x000fe20000100800 */
[----:B------:R-:W-:Y:S01]  /*18be0*/  @!P3 IMAD.IADD R4, R4, 0x1, -R8 ;  /* 0x000000010404b824 */ /* 0x000fe200078e0a08 */
[----:B------:R-:W-:Y:S01]  /*18bf0*/  ISETP.GT.U32.AND P1, PT, R8, R85, PT ;  /* 0x000000550800720c */ /* 0x000fe20003f24070 */
[----:B------:R-:W1:Y:S01]  /*18c00*/  LDCU UR4, c[0x0][0x3b0] ;  /* 0x00007600ff0477ac */ /* 0x000e620008000800 */
[----:B------:R0:W3:Y:S01]  /*18c10*/  @P0 LDG.E.U8 R13, desc[UR18][R22.64] ;  /* 0x00000012160d0981 */ /* 0x0000e2000c1e1100 */
[----:B------:R-:W-:-:S03]  /*18c20*/  ISETP.GE.AND P3, PT, R10, RZ, PT ;  /* 0x000000ff0a00720c */ /* 0x000fc60003f66270 */
[----:B--2---:R2:W-:Y:S04]  /*18c30*/  STL [R1+0xe6c], R15 ;  /* 0x000e6c0f01007387 */ /* 0x0045e80000100800 */
[----:B--2---:R-:W2:Y:S04]  /*18c40*/  LDL.LU R15, [R1+0x40] ;  /* 0x00004000010f7983 */ /* 0x004ea80000300800 */
[----:B------:R-:W2:Y:S04]  /*18c50*/  LDL R25, [R1+0x1100] ;  /* 0x0011000001197983 */ /* 0x000ea80000100800 */
[----:B------:R-:W-:Y:S04]  /*18c60*/  STL [R1+0x3d8], R16 ;  /* 0x0003d81001007387 */ /* 0x000fe80000100800 */
[----:B------:R-:W2:Y:S04]  /*18c70*/  LDL.LU R10, [R1+0x30] ;  /* 0x00003000010a7983 */ /* 0x000ea80000300800 */
[----:B------:R0:W-:Y:S04]  /*18c80*/  STL [R1+0x3d4], R23 ;  /* 0x0003d41701007387 */ /* 0x0001e80000100800 */
[----:B0-----:R-:W2:Y:S01]  /*18c90*/  LDL R23, [R1+0x1104] ;  /* 0x0011040001177983 */ /* 0x001ea20000100800 */
[----:B------:R-:W-:-:S05]  /*18ca0*/  @!P1 IMAD.IADD R85, R85, 0x1, -R8 ;  /* 0x0000000155559824 */ /* 0x000fca00078e0a08 */
[----:B------:R-:W-:-:S13]  /*18cb0*/  ISETP.GT.U32.AND P1, PT, R8, R85, PT ;  /* 0x000000550800720c */ /* 0x000fda0003f24070 */
[----:B------:R-:W-:-:S04]  /*18cc0*/  @!P1 IMAD.IADD R85, R85, 0x1, -R8 ;  /* 0x0000000155559824 */ /* 0x000fc800078e0a08 */
[----:B------:R-:W-:Y:S02]  /*18cd0*/  IMAD.MOV.U32 R22, RZ, RZ, R85 ;  /* 0x000000ffff167224 */ /* 0x000fe400078e0055 */
[----:B------:R-:W4:Y:S04]  /*18ce0*/  LDL R85, [R1+0x10d4] ;  /* 0x0010d40001557983 */ /* 0x000f280000100800 */
[----:B---3--:R0:W-:Y:S01]  /*18cf0*/  STL [R1+0xe68], R13 ;  /* 0x000e680d01007387 */ /* 0x0081e20000100800 */
[----:B------:R-:W-:Y:S01]  /*18d00*/  @!P3 IMAD.MOV R22, RZ, RZ, -R22 ;  /* 0x000000ffff16b224 */ /* 0x000fe200078e0a16 */
[----:B------:R-:W-:Y:S02]  /*18d10*/  PRMT R2, RZ, 0x7610, R2 ;  /* 0x00007610ff027816 */ /* 0x000fe40000000002 */
[----:B0-----:R-:W-:-:S04]  /*18d20*/  IADD3 R13, P1, PT, R24, R7, RZ ;  /* 0x00000007180d7210 */ /* 0x001fc80007f3e0ff */
[----:B------:R-:W-:Y:S02]  /*18d30*/  LEA.HI.X.SX32 R16, R24, R6, 0x1, P1 ;  /* 0x0000000618107211 */ /* 0x000fe400008f0eff */
[----:B------:R-:W-:Y:S01]  /*18d40*/  SEL R24, R11, R22, !P4 ;  /* 0x000000160b187207 */ /* 0x000fe20006000000 */
[----:B------:R-:W-:Y:S01]  /*18d50*/  @P0 IMAD.MOV.U32 R22, RZ, RZ, R13 ;  /* 0x000000ffff160224 */ /* 0x000fe200078e000d */
[----:B--2---:R-:W-:Y:S01]  /*18d60*/  ISETP.GE.AND P1, PT, R23, RZ, PT ;  /* 0x000000ff1700720c */ /* 0x004fe20003f26270 */
[----:B------:R-:W-:-:S05]  /*18d70*/  @P0 IMAD.MOV.U32 R23, RZ, RZ, R16 ;  /* 0x000000ffff170224 */ /* 0x000fca00078e0010 */
[----:B------:R0:W2:Y:S01]  /*18d80*/  @P0 LDG.E.U8 R2, desc[UR18][R22.64] ;  /* 0x0000001216020981 */ /* 0x0000a2000c1e1100 */
[----:B------:R-:W-:-:S13]  /*18d90*/  ISETP.GT.U32.AND P5, PT, R8, R5, PT ;  /* 0x000000050800720c */ /* 0x000fda0003fa4070 */
[--C-:B------:R-:W-:Y:S01]  /*18da0*/  @!P5 IMAD.IADD R5, R5, 0x1, -R8.reuse ;  /* 0x000000010505d824 */ /* 0x100fe200078e0a08 */
[----:B------:R-:W-:Y:S01]  /*18db0*/  ISETP.GT.U32.AND P5, PT, R8, R4, PT ;  /* 0x000000040800720c */ /* 0x000fe20003fa4070 */
[----:B------:R3:W-:Y:S04]  /*18dc0*/  STL [R1+0x3e0], R13 ;  /* 0x0003e00d01007387 */ /* 0x0007e80000100800 */
[----:B------:R0:W-:Y:S04]  /*18dd0*/  STL [R1+0x3dc], R16 ;  /* 0x0003dc1001007387 */ /* 0x0001e80000100800 */
[----:B---3--:R-:W3:Y:S04]  /*18de0*/  LDL R13, [R1+0x10d0] ;  /* 0x0010d000010d7983 */ /* 0x008ee80000100800 */
[----:B------:R-:W-:Y:S01]  /*18df0*/  @!P5 IMAD.IADD R4, R4, 0x1, -R8 ;  /* 0x000000010404d824 */ /* 0x000fe200078e0a08 */
[----:B0-----:R-:W3:Y:S03]  /*18e00*/  LDL.LU R16, [R1+0x44] ;  /* 0x0000440001107983 */ /* 0x001ee60000300800 */
[----:B------:R-:W-:Y:S01]  /*18e10*/  IMAD.MOV.U32 R23, RZ, RZ, R4 ;  /* 0x000000ffff177224 */ /* 0x000fe200078e0004 */
[----:B------:R-:W-:-:S02]  /*18e20*/  ISETP.GT.U32.AND P6, PT, R8, R5, PT ;  /* 0x000000050800720c */ /* 0x000fc40003fc4070 */
[----:B------:R-:W-:Y:S01]  /*18e30*/  ISETP.GT.U32.AND P3, PT, R8, R12, PT ;  /* 0x0000000c0800720c */ /* 0x000fe20003f64070 */
[----:B--2---:R0:W-:Y:S04]  /*18e40*/  STL [R1+0xe64], R2 ;  /* 0x000e640201007387 */ /* 0x0041e80000100800 */
[----:B------:R-:W2:Y:S01]  /*18e50*/  LDL.LU R4, [R1+0x1410] ;  /* 0x0014100001047983 */ /* 0x000ea20000300800 */
[----:B------:R-:W-:Y:S01]  /*18e60*/  IMAD R24, R24, UR5, RZ ;  /* 0x0000000518187c24 */ /* 0x000fe2000f8e02ff */
[----:B------:R-:W-:-:S04]  /*18e70*/  PRMT R17, RZ, 0x7610, R17 ;  /* 0x00007610ff117816 */ /* 0x000fc80000000011 */
[--C-:B------:R-:W-:Y:S01]  /*18e80*/  @!P6 IMAD.IADD R5, R5, 0x1, -R8.reuse ;  /* 0x000000010505e824 */ /* 0x100fe200078e0a08 */
[----:B------:R-:W1:Y:S01]  /*18e90*/  LDCU UR5, c[0x0][0x3b0] ;  /* 0x00007600ff0577ac */ /* 0x000e620008000800 */
[----:B0-----:R-:W-:Y:S01]  /*18ea0*/  IADD3 R2, P6, PT, R24, R7, RZ ;  /* 0x0000000718027210 */ /* 0x001fe20007fde0ff */
[----:B------:R-:W-:Y:S01]  /*18eb0*/  @!P3 IMAD.IADD R12, R12, 0x1, -R8 ;  /* 0x000000010c0cb824 */ /* 0x000fe200078e0a08 */
[----:B------:R-:W-:Y:S01]  /*18ec0*/  ISETP.GE.AND P3, PT, R25, RZ, PT ;  /* 0x000000ff1900720c */ /* 0x000fe20003f66270 */
[----:B------:R-:W-:Y:S01]  /*18ed0*/  @!P1 IMAD.MOV R23, RZ, RZ, -R23 ;  /* 0x000000ffff179224 */ /* 0x000fe200078e0a17 */
[----:B------:R-:W-:Y:S02]  /*18ee0*/  LEA.HI.X.SX32 R22, R24, R6, 0x1, P6 ;  /* 0x0000000618167211 */ /* 0x000fe400030f0eff */
[C---:B------:R-:W-:Y:S01]  /*18ef0*/  ISETP.GT.U32.AND P6, PT, R8.reuse, R10, PT ;  /* 0x0000000a0800720c */ /* 0x040fe20003fc4070 */
[----:B------:R-:W-:Y:S01]  /*18f00*/  @P0 IMAD.MOV.U32 R24, RZ, RZ, R2 ;  /* 0x000000ffff180224 */ /* 0x000fe200078e0002 */
[----:B------:R-:W-:Y:S01]  /*18f10*/  ISETP.GT.U32.AND P1, PT, R8, R12, PT ;  /* 0x0000000c0800720c */ /* 0x000fe20003f24070 */
[----:B------:R-:W-:Y:S01]  /*18f20*/  @P0 IMAD.MOV.U32 R25, RZ, RZ, R22 ;  /* 0x000000ffff190224 */ /* 0x000fe200078e0016 */
[----:B------:R-:W-:Y:S01]  /*18f30*/  SEL R23, R11, R23, !P4 ;  /* 0x000000170b177207 */ /* 0x000fe20006000000 */
[----:B------:R0:W-:Y:S04]  /*18f40*/  STL [R1+0x400], R2 ;  /* 0x0004000201007387 */ /* 0x0001e80000100800 */
[----:B------:R1:W-:Y:S04]  /*18f50*/  STL [R1+0x3fc], R22 ;  /* 0x0003fc1601007387 */ /* 0x0003e80000100800 */
[----:B------:R3:W2:Y:S01]  /*18f60*/  @P0 LDG.E.U8 R17, desc[UR18][R24.64] ;  /* 0x0000001218110981 */ /* 0x0006a2000c1e1100 */
[----:B------:R-:W-:-:S03]  /*18f70*/  @!P6 IMAD.IADD R10, R10, 0x1, -R8 ;  /* 0x000000010a0ae824 */ /* 0x000fc600078e0a08 */
[----:B0-----:R-:W2:Y:S01]  /*18f80*/  LDL.LU R2, [R1+0x54] ;  /* 0x0000540001027983 */ /* 0x001ea20000300800 */
[----:B-1----:R-:W-:Y:S02]  /*18f90*/  IMAD.MOV.U32 R22, RZ, RZ, R5 ;  /* 0x000000ffff167224 */ /* 0x002fe400078e0005 */
[----:B---3--:R-:W-:Y:S01]  /*18fa0*/  IMAD R24, R23, UR4, RZ ;  /* 0x0000000417187c24 */ /* 0x008fe2000f8e02ff */
[----:B------:R-:W-:Y:S01]  /*18fb0*/  PRMT R3, RZ, 0x7610, R3 ;  /* 0x00007610ff037816 */ /* 0x000fe20000000003 */
[----:B------:R-:W-:Y:S01]  /*18fc0*/  @!P3 IMAD.MOV R22, RZ, RZ, -R22 ;  /* 0x000000ffff16b224 */ /* 0x000fe200078e0a16 */
[----:B----4-:R-:W-:Y:S01]  /*18fd0*/  ISETP.GE.AND P3, PT, R85, RZ, PT ;  /* 0x000000ff5500720c */ /* 0x010fe20003f66270 */
[----:B------:R-:W-:Y:S01]  /*18fe0*/  @!P1 IMAD.IADD R12, R12, 0x1, -R8 ;  /* 0x000000010c0c9824 */ /* 0x000fe200078e0a08 */
[----:B------:R-:W-:Y:S01]  /*18ff0*/  IADD3 R5, P6, PT, R24, R7, RZ ;  /* 0x0000000718057210 */ /* 0x000fe20007fde0ff */
[----:B------:R-:W3:Y:S01]  /*19000*/  LDL R85, [R1+0x1080] ;  /* 0x0010800001557983 */ /* 0x000ee20000100800 */
[----:B------:R-:W-:Y:S01]  /*19010*/  SEL R22, R11, R22, !P4 ;  /* 0x000000160b167207 */ /* 0x000fe20006000000 */
[----:B------:R-:W0:Y:S01]  /*19020*/  LDCU UR4, c[0x0][0x3b0] ;  /* 0x00007600ff0477ac */ /* 0x000e220008000800 */
[----:B------:R-:W-:-:S02]  /*19030*/  ISETP.GE.AND P1, PT, R13, RZ, PT ;  /* 0x000000ff0d00720c */ /* 0x000fc40003f26270 */
[-C--:B------:R-:W-:Y:S01]  /*19040*/  LEA.HI.X.SX32 R13, R24, R6.reuse, 0x1, P6 ;  /* 0x00000006180d7211 */ /* 0x080fe200030f0eff */
[----:B------:R-:W-:Y:S02]  /*19050*/  IMAD R22, R22, UR5, RZ ;  /* 0x0000000516167c24 */ /* 0x000fe4000f8e02ff */
[----:B------:R-:W-:Y:S01]  /*19060*/  IMAD.MOV.U32 R23, RZ, RZ, R12 ;  /* 0x000000ffff177224 */ /* 0x000fe200078e000c */
[----:B------:R1:W-:Y:S01]  /*19070*/  STL [R1+0x408], R5 ;  /* 0x0004080501007387 */ /* 0x0003e20000100800 */
[----:B------:R-:W-:Y:S02]  /*19080*/  @P0 IMAD.MOV.U32 R24, RZ, RZ, R5 ;  /* 0x000000ffff180224 */ /* 0x000fe400078e0005 */
[----:B------:R-:W-:Y:S01]  /*19090*/  @P0 IMAD.MOV.U32 R25, RZ, RZ, R13 ;  /* 0x000000ffff190224 */ /* 0x000fe200078e000d */
[----:B------:R-:W-:Y:S01]  /*190a0*/  IADD3 R12, P6, PT, R22, R7, RZ ;  /* 0x00000007160c7210 */ /* 0x000fe20007fde0ff */
[----:B------:R4:W-:Y:S01]  /*190b0*/  STL [R1+0x404], R13 ;  /* 0x0004040d01007387 */ /* 0x0009e20000100800 */
[----:B------:R-:W-:Y:S01]  /*190c0*/  ISETP.GT.U32.AND P5, PT, R8, R15, PT ;  /* 0x0000000f0800720c */ /* 0x000fe20003fa4070 */
[----:B------:R-:W0:Y:S02]  /*190d0*/  LDCU UR5, c[0x0][0x3b0] ;  /* 0x00007600ff0577ac */ /* 0x000e240008000800 */
[----:B-1----:R-:W3:Y:S01]  /*190e0*/  LDL R5, [R1+0x1098] ;  /* 0x0010980001057983 */ /* 0x002ee20000100800 */
[----:B----4-:R-:W-:-:S02]  /*190f0*/  LEA.HI.X.SX32 R13, R22, R6, 0x1, P6 ;  /* 0x00000006160d7211 */ /* 0x010fc400030f0eff */
[----:B--2---:R-:W-:-:S06]  /*19100*/  PRMT R4, RZ, 0x7610, R4 ;  /* 0x00007610ff047816 */ /* 0x004fcc0000000004 */
[----:B------:R1:W2:Y:S02]  /*19110*/  @P0 LDG.E.U8 R4, desc[UR18][R24.64] ;  /* 0x0000001218040981 */ /* 0x0002a4000c1e1100 */
[----:B-1----:R-:W-:Y:S02]  /*19120*/  @P0 IMAD.MOV.U32 R24, RZ, RZ, R12 ;  /* 0x000000ffff180224 */ /* 0x002fe400078e000c */
[----:B------:R-:W-:-:S05]  /*19130*/  @P0 IMAD.MOV.U32 R25, RZ, RZ, R13 ;  /* 0x000000ffff190224 */ /* 0x000fca00078e000d */
[----:B------:R1:W4:Y:S01]  /*19140*/  @P0 LDG.E.U8 R3, desc[UR18][R24.64] ;  /* 0x0000001218030981 */ /* 0x000322000c1e1100 */
[----:B------:R-:W-:-:S05]  /*19150*/  @!P5 IMAD.IADD R15, R15, 0x1, -R8 ;  /* 0x000000010f0fd824 */ /* 0x000fca00078e0a08 */
[C---:B------:R-:W-:Y:S01]  /*19160*/  ISETP.GT.U32.AND P5, PT, R8.reuse, R15, PT ;  /* 0x0000000f0800720c */ /* 0x040fe20003fa4070 */
[----:B------:R-:W-:Y:S01]  /*19170*/  @!P3 IMAD.MOV R23, RZ, RZ, -R23 ;  /* 0x000000ffff17b224 */ /* 0x000fe200078e0a17 */
[C---:B------:R-:W-:Y:S02]  /*19180*/  ISETP.GT.U32.AND P3, PT, R8.reuse, R10, PT ;  /* 0x0000000a0800720c */ /* 0x040fe40003f64070 */
[----:B------:R-:W-:-:S09]  /*19190*/  ISETP.GT.U32.AND P6, PT, R8, R2, PT ;  /* 0x000000020800720c */ /* 0x000fd20003fc4070 */
[----:B------:R-:W-:Y:S01]  /*191a0*/  @!P5 IMAD.IADD R15, R15, 0x1, -R8 ;  /* 0x000000010f0fd824 */ /* 0x000fe200078e0a08 */
[----:B------:R-:W-:-:S03]  /*191b0*/  ISETP.GT.U32.AND P5, PT, R8, R16, PT ;  /* 0x000000100800720c */ /* 0x000fc60003fa4070 */
[----:B------:R-:W-:Y:S01]  /*191c0*/  IMAD.MOV.U32 R22, RZ, RZ, R15 ;  /* 0x000000ffff167224 */ /* 0x000fe200078e000f */
[----:B-1----:R-:W-:-:S03]  /*191d0*/  SEL R24, R11, R23, !P4 ;  /* 0x000000170b187207 */ /* 0x002fc60006000000 */
[----:B------:R-:W-:Y:S01]  /*191e0*/  @!P1 IMAD.MOV R22, RZ, RZ, -R22 ;  /* 0x000000ffff169224 */ /* 0x000fe200078e0a16 */
[----:B---3--:R-:W-:Y:S01]  /*191f0*/  ISETP.GE.AND P1, PT, R85, RZ, PT ;  /* 0x000000ff5500720c */ /* 0x008fe20003f26270 */
[--C-:B------:R-:W-:Y:S02]  /*19200*/  @!P3 IMAD.IADD R10, R10, 0x1, -R8.reuse ;  /* 0x000000010a0ab824 */ /* 0x100fe400078e0a08 */
[----:B------:R-:W-:Y:S01]  /*19210*/  IMAD R24, R24, UR12, RZ ;  /* 0x0000000c18187c24 */ /* 0x000fe2000f8e02ff */
[----:B------:R-:W-:Y:S01]  /*19220*/  SEL R23, R11, R22, !P4 ;  /* 0x000000160b177207 */ /* 0x000fe20006000000 */
[--C-:B------:R-:W-:Y:S01]  /*19230*/  @!P5 IMAD.IADD R16, R16, 0x1, -R8.reuse ;  /* 0x000000011010d824 */ /* 0x100fe200078e0a08 */
[----:B------:R1:W-:Y:S01]  /*19240*/  STL [R1+0x410], R12 ;  /* 0x0004100c01007387 */ /* 0x0003e20000100800 */
[----:B------:R-:W-:Y:S01]  /*19250*/  @!P6 IMAD.IADD R2, R2, 0x1, -R8 ;  /* 0x000000010202e824 */ /* 0x000fe200078e0a08 */
[-C--:B------:R-:W-:Y:S01]  /*19260*/  IADD3 R15, P6, PT, R24, R7.reuse, RZ ;  /* 0x00000007180f7210 */ /* 0x080fe20007fde0ff */
[----:B------:R-:W-:Y:S01]  /*19270*/  IMAD.MOV.U32 R22, RZ, RZ, R10 ;  /* 0x000000ffff167224 */ /* 0x000fe200078e000a */
[----:B------:R-:W-:Y:S01]  /*19280*/  PRMT R14, RZ, 0x7610, R14 ;  /* 0x00007610ff0e7816 */ /* 0x000fe2000000000e */
[----:B0-----:R-:W-:Y:S01]  /*19290*/  IMAD R23, R23, UR4, RZ ;  /* 0x0000000417177c24 */ /* 0x001fe2000f8e02ff */
[----:B------:R-:W-:Y:S01]  /*192a0*/  ISETP.GT.U32.AND P5, PT, R8, R16, PT ;  /* 0x000000100800720c */ /* 0x000fe20003fa4070 */
[----:B------:R-:W-:Y:S01]  /*192b0*/  @!P1 IMAD.MOV R22, RZ, RZ, -R22 ;  /* 0x000000ffff169224 */ /* 0x000fe200078e0a16 */
[----:B------:R-:W-:Y:S01]  /*192c0*/  PRMT R25, RZ, 0x7610, R25 ;  /* 0x00007610ff197816 */ /* 0x000fe20000000019 */
[----:B------:R-:W0:Y:S01]  /*192d0*/  LDCU UR4, c[0x0][0x3b0] ;  /* 0x00007600ff0477ac */ /* 0x000e220008000800 */
[C---:B------:R-:W-:Y:S01]  /*192e0*/  IADD3 R10, P1, PT, R23.reuse, R7, RZ ;  /* 0x00000007170a7210 */ /* 0x040fe20007f3e0ff */
[----:B------:R-:W3:Y:S03]  /*192f0*/  LDCU UR12, c[0x0][0x3b0] ;  /* 0x00007600ff0c77ac */ /* 0x000ee60008000800 */
[----:B-1----:R-:W-:-:S05]  /*19300*/  LEA.HI.X.SX32 R12, R23, R6, 0x1, P1 ;  /* 0x00000006170c7211 */ /* 0x002fca00008f0eff */
[----:B------:R-:W-:Y:S01]  /*19310*/  @!P5 IMAD.IADD R16, R16, 0x1, -R8 ;  /* 0x000000011010d824 */ /* 0x000fe200078e0a08 */
[----:B------:R-:W-:Y:S01]  /*19320*/  ISETP.GE.AND P5, PT, R5, RZ, PT ;  /* 0x000000ff0500720c */ /* 0x000fe20003fa6270 */
[----:B--2---:R1:W-:Y:S04]  /*19330*/  STL [R1+0xe5c], R4 ;  /* 0x000e5c0401007387 */ /* 0x0043e80000100800 */
[----:B-1----:R-:W2:Y:S04]  /*19340*/  LDL.LU R4, [R1+0x5c] ;  /* 0x00005c0001047983 */ /* 0x002ea80000300800 */
[----:B------:R1:W-:Y:S02]  /*19350*/  STL [R1+0xe60], R17 ;  /* 0x000e601101007387 */ /* 0x0003e40000100800 */
[----:B-1----:R-:W-:-:S02]  /*19360*/  LEA.HI.X.SX32 R17, R24, R6, 0x1, P6 ;  /* 0x0000000618117211 */ /* 0x002fc400030f0eff */
[----:B------:R-:W-:Y:S01]  /*19370*/  SEL R24, R11, R22, !P4 ;  /* 0x000000160b187207 */ /* 0x000fe20006000000 */
[----:B------:R-:W-:Y:S02]  /*19380*/  @P0 IMAD.MOV.U32 R22, RZ, RZ, R15 ;  /* 0x000000ffff160224 */ /* 0x000fe400078e000f */
[----:B------:R-:W-:Y:S01]  /*19390*/  @P0 IMAD.MOV.U32 R23, RZ, RZ, R17 ;  /* 0x000000ffff170224 */ /* 0x000fe200078e0011 */
[----:B------:R-:W-:Y:S04]  /*193a0*/  STL [R1+0x40c], R13 ;  /* 0x00040c0d01007387 */ /* 0x000fe80000100800 */
[----:B------:R-:W2:Y:S04]  /*193b0*/  LDL R85, [R1+0x1094] ;  /* 0x0010940001557983 */ /* 0x000ea80000100800 */
[----:B----4-:R1:W-:Y:S04]  /*193c0*/  STL [R1+0xe58], R3 ;  /* 0x000e580301007387 */ /* 0x0103e80000100800 */
[----:B------:R4:W3:Y:S04]  /*193d0*/  @P0 LDG.E.U8 R14, desc[UR18][R22.64] ;  /* 0x00000012160e0981 */ /* 0x0008e8000c1e1100 */
[----:B-1----:R-:W3:Y:S04]  /*193e0*/  LDL.LU R3, [R1+0x8c] ;  /* 0x00008c0001037983 */ /* 0x002ee80000300800 */
[----:B------:R-:W3:Y:S01]  /*193f0*/  LDL.LU R13, [R1+0x90] ;  /* 0x00009000010d7983 */ /* 0x000ee20000300800 */
[----:B----4-:R-:W-:-:S02]  /*19400*/  @P0 IMAD.MOV.U32 R22, RZ, RZ, R10 ;  /* 0x000000ffff160224 */ /* 0x010fc400078e000a */
[----:B------:R-:W-:Y:S01]  /*19410*/  @P0 IMAD.MOV.U32 R23, RZ, RZ, R12 ;  /* 0x000000ffff170224 */ /* 0x000fe200078e000c */
[----:B------:R-:W-:Y:S04]  /*19420*/  STL [R1+0x418], R15 ;  /* 0x0004180f01007387 */ /* 0x000fe80000100800 */
[----:B------:R-:W-:Y:S04]  /*19430*/  STL [R1+0x420], R10 ;  /* 0x0004200a01007387 */ /* 0x000fe80000100800 */
[----:B------:R-:W4:Y:S04]  /*19440*/  LDL R5, [R1+0x106c] ;  /* 0x00106c0001057983 */ /* 0x000f280000100800 */
[----:B------:R1:W-:Y:S04]  /*19450*/  STL [R1+0x414], R17 ;  /* 0x0004141101007387 */ /* 0x0003e80000100800 */
[----:B------:R0:W4:Y:S04]  /*19460*/  @P0 LDG.E.U8 R25, desc[UR18][R22.64] ;  /* 0x0000001216190981 */ /* 0x000128000c1e1100 */
[----:B-1----:R-:W4:Y:S04]  /*19470*/  LDL.LU R17, [R1+0x140c] ;  /* 0x00140c0001117983 */ /* 0x002f280000300800 */
[----:B------:R-:W4:Y:S01]  /*19480*/  LDL.LU R15, [R1+0x1408] ;  /* 0x00140800010f7983 */ /* 0x000f220000300800 */
[----:B0-----:R-:W-:-:S02]  /*19490*/  IMAD.MOV.U32 R22, RZ, RZ, R16 ;  /* 0x000000ffff167224 */ /* 0x001fc400078e0010 */
[----:B------:R-:W-:Y:S01]  /*194a0*/  IMAD R24, R24, UR5, RZ ;  /* 0x0000000518187c24 */ /* 0x000fe2000f8e02ff */
[----:B------:R-:W-:Y:S01]  /*194b0*/  STL [R1+0x41c], R12 ;  /* 0x00041c0c01007387 */ /* 0x000fe20000100800 */
[----:B------:R-:W-:Y:S01]  /*194c0*/  @!P5 IMAD.MOV R22, RZ, RZ, -R22 ;  /* 0x000000ffff16d224 */ /* 0x000fe200078e0a16 */
[----:B------:R-:W-:Y:S01]  /*194d0*/  ISETP.GT.U32.AND P3, PT, R8, R2, PT ;  /* 0x000000020800720c */ /* 0x000fe20003f64070 */
[----:B------:R-:W0:Y:S01]  /*194e0*/  LDCU UR5, c[0x0][0x3b0] ;  /* 0x00007600ff0577ac */ /* 0x000e220008000800 */
[C---:B------:R-:W-:Y:S02]  /*194f0*/  IADD3 R16, P5, PT, R24.reuse, R7, RZ ;  /* 0x0000000718107210 */ /* 0x040fe40007fbe0ff */
[----:B--2---:R-:W-:Y:S01]  /*19500*/  ISETP.GE.AND P6, PT, R85, RZ, PT ;  /* 0x000000ff5500720c */ /* 0x004fe20003fc6270 */
[----:B---3--:R1:W-:Y:S04]  /*19510*/  STL [R1+0xe54], R14 ;  /* 0x000e540e01007387 */ /* 0x0083e80000100800 */
[----:B-1----:R-:W2:Y:S04]  /*19520*/  LDL.LU R14, [R1+0x1404] ;  /* 0x00140400010e7983 */ /* 0x002ea80000300800 */
[----:B------:R-:W3:Y:S04]  /*19530*/  LDL.LU R12, [R1+0x1400] ;  /* 0x00140000010c7983 */ /* 0x000ee80000300800 */
[----:B------:R-:W2:Y:S04]  /*19540*/  LDL.LU R10, [R1+0x13fc] ;  /* 0x0013fc00010a7983 */ /* 0x000ea80000300800 */
[----:B------:R-:W2:Y:S04]  /*19550*/  LDL.LU R85, [R1+0xb0] ;  /* 0x0000b00001557983 */ /* 0x000ea80000300800 */
[----:B------:R-:W-:Y:S04]  /*19560*/  STL [R1+0x440], R16 ;  /* 0x0004401001007387 */ /* 0x000fe80000100800 */
[----:B----4-:R1:W-:Y:S02]  /*19570*/  STL [R1+0xe50], R25 ;  /* 0x000e501901007387 */ /* 0x0103e40000100800 */
[----:B-1----:R-:W-:Y:S01]  /*19580*/  LEA.HI.X.SX32 R25, R24, R6, 0x1, P5 ;  /* 0x0000000618197211 */ /* 0x002fe200028f0eff */
[----:B------:R-:W-:Y:S01]  /*19590*/  @P0 IMAD.MOV.U32 R24, RZ, RZ, R16 ;  /* 0x000000ffff180224 */ /* 0x000fe200078e0010 */
[----:B------:R-:W-:-:S06]  /*195a0*/  PRMT R15, RZ, 0x7610, R15 ;  /* 0x00007610ff0f7816 */ /* 0x000fcc000000000f */
[----:B------:R1:W4:Y:S01]  /*195b0*/  @P0 LDG.E.U8 R15, desc[UR18][R24.64] ;  /* 0x00000012180f0981 */ /* 0x000322000c1e1100 */
[----:B------:R-:W-:Y:S01]  /*195c0*/  @!P3 IMAD.IADD R2, R2, 0x1, -R8 ;  /* 0x000000010202b824 */ /* 0x000fe200078e0a08 */
[----:B------:R-:W-:-:S03]  /*195d0*/  SEL R23, R11, R22, !P4 ;  /* 0x000000160b177207 */ /* 0x000fc60006000000 */
[----:B------:R-:W-:Y:S02]  /*195e0*/  IMAD.MOV.U32 R22, RZ, RZ, R2 ;  /* 0x000000ffff167224 */ /* 0x000fe400078e0002 */
[----:B------:R-:W-:Y:S01]  /*195f0*/  IMAD R23, R23, UR13, RZ ;  /* 0x0000000d17177c24 */ /* 0x000fe2000f8e02ff */
[----:B------:R-:W-:Y:S01]  /*19600*/  ISETP.GT.U32.AND P3, PT, R8, R3, PT ;  /* 0x000000030800720c */ /* 0x000fe20003f64070 */
[----:B------:R-:W-:Y:S01]  /*19610*/  @!P6 IMAD.MOV R22, RZ, RZ, -R22 ;  /* 0x000000ffff16e224 */ /* 0x000fe200078e0a16 */
[----:B------:R-:W2:Y:S01]  /*19620*/  LDL.LU R2, [R1+0x13f8] ;  /* 0x0013f80001027983 */ /* 0x000ea20000300800 */
[----:B---3--:R-:W-:Y:S01]  /*19630*/  PRMT R12, RZ, 0x7610, R12 ;  /* 0x00007610ff0c7816 */ /* 0x008fe2000000000c */
[----:B------:R-:W3:Y:S02]  /*19640*/  LDCU UR13, c[0x0][0x3b0] ;  /* 0x00007600ff0d77ac */ /* 0x000ee40008000800 */
        /* <DEDUP_REMOVED lines=11> */
[----:B----4-:R4:W-:Y:S04]  /*19700*/  STL [R1+0xe4c], R15 ;  /* 0x000e4c0f01007387 */ /* 0x0109e80000100800 */
[----:B----4-:R-:W4:Y:S04]  /*19710*/  LDL.LU R15, [R1+0xb4] ;  /* 0x0000b400010f7983 */ /* 0x010f280000300800 */
[----:B------:R-:W4:Y:S04]  /*19720*/  LDL R25, [R1+0x1054] ;  /* 0x0010540001197983 */ /* 0x000f280000100800 */
[----:B------:R-:W-:Y:S04]  /*19730*/  STL [R1+0x448], R16 ;  /* 0x0004481001007387 */ /* 0x000fe80000100800 */
[----:B------:R-:W4:Y:S04]  /*19740*/  LDL.LU R5, [R1+0xd4] ;  /* 0x0000d40001057983 */ /* 0x000f280000300800 */
[----:B------:R0:W-:Y:S04]  /*19750*/  STL [R1+0x444], R23 ;  /* 0x0004441701007387 */ /* 0x0001e80000100800 */
[----:B0-----:R-:W4:Y:S01]  /*19760*/  LDL R23, [R1+0x1064] ;  /* 0x0010640001177983 */ /* 0x001f220000100800 */
[----:B------:R-:W-:-:S05]  /*19770*/  @!P1 IMAD.IADD R4, R4, 0x1, -R8 ;  /* 0x0000000104049824 */ /* 0x000fca00078e0a08 */
[----:B------:R-:W-:-:S13]  /*19780*/  ISETP.GT.U32.AND P1, PT, R8, R4, PT ;  /* 0x000000040800720c */ /* 0x000fda0003f24070 */
[----:B------:R-:W-:-:S04]  /*19790*/  @!P1 IMAD.IADD R4, R4, 0x1, -R8 ;  /* 0x0000000104049824 */ /* 0x000fc800078e0a08 */
[----:B------:R-:W-:Y:S02]  /*197a0*/  IMAD.MOV.U32 R22, RZ, RZ, R4 ;  /* 0x000000ffff167224 */ /* 0x000fe400078e0004 */
[----:B------:R-:W4:Y:S02]  /*197b0*/  LDL R4, [R1+0x100c] ;  /* 0x00100c0001047983 */ /* 0x000f240000100800 */
[----:B------:R-:W-:Y:S01]  /*197c0*/  @!P3 IMAD.MOV R22, RZ, RZ, -R22 ;  /* 0x000000ffff16b224 */ /* 0x000fe200078e0a16 */
[----:B--2---:R-:W-:Y:S01]  /*197d0*/  PRMT R2, RZ, 0x7610, R2 ;  /* 0x00007610ff027816 */ /* 0x004fe20000000002 */
[----:B---3--:R0:W-:Y:S02]  /*197e0*/  STL [R1+0xe48], R12 ;  /* 0x000e480c01007387 */ /* 0x0081e40000100800 */
[----:B0-----:R-:W-:-:S04]  /*197f0*/  IADD3 R12, P1, PT, R24, R7, RZ ;  /* 0x00000007180c7210 */ /* 0x001fc80007f3e0ff */
[----:B------:R-:W-:Y:S02]  /*19800*/  LEA.HI.X.SX32 R16, R24, R6, 0x1, P1 ;  /* 0x0000000618107211 */ /* 0x000fe400008f0eff */
[----:B------:R-:W-:Y:S01]  /*19810*/  SEL R24, R11, R22, !P4 ;  /* 0x000000160b187207 */ /* 0x000fe20006000000 */
[----:B------:R-:W-:Y:S01]  /*19820*/  @P0 IMAD.MOV.U32 R22, RZ, RZ, R12 ;  /* 0x000000ffff160224 */ /* 0x000fe200078e000c */
[----:B----4-:R-:W-:Y:S01]  /*19830*/  ISETP.GE.AND P1, PT, R23, RZ, PT ;  /* 0x000000ff1700720c */ /* 0x010fe20003f26270 */
[----:B------:R-:W-:-:S05]  /*19840*/  @P0 IMAD.MOV.U32 R23, RZ, RZ, R16 ;  /* 0x000000ffff170224 */ /* 0x000fca00078e0010 */
[----:B------:R-:W2:Y:S01]  /*19850*/  @P0 LDG.E.U8 R2, desc[UR18][R22.64] ;  /* 0x0000001216020981 */ /* 0x000ea2000c1e1100 */
[----:B------:R-:W-:-:S13]  /*19860*/  ISETP.GT.U32.AND P5, PT, R8, R13, PT ;  /* 0x0000000d0800720c */ /* 0x000fda0003fa4070 */
[----:B------:R-:W-:-:S05]  /*19870*/  @!P5 IMAD.IADD R13, R13, 0x1, -R8 ;  /* 0x000000010d0dd824 */ /* 0x000fca00078e0a08 */
[C---:B------:R-:W-:Y:S01]  /*19880*/  ISETP.GT.U32.AND P6, PT, R8.reuse, R13, PT ;  /* 0x0000000d0800720c */ /* 0x040fe20003fc4070 */
[----:B------:R0:W-:Y:S01]  /*19890*/  STL [R1+0x450], R12 ;  /* 0x0004500c01007387 */ /* 0x0001e20000100800 */
[----:B------:R-:W-:Y:S01]  /*198a0*/  ISETP.GT.U32.AND P3, PT, R8, R85, PT ;  /* 0x000000550800720c */ /* 0x000fe20003f64070 */
[----:B------:R-:W-:Y:S01]  /*198b0*/  IMAD R24, R24, UR5, RZ ;  /* 0x0000000518187c24 */ /* 0x000fe2000f8e02ff */
[----:B------:R-:W-:Y:S01]  /*198c0*/  PRMT R17, RZ, 0x7610, R17 ;  /* 0x00007610ff117816 */ /* 0x000fe20000000011 */
[----:B------:R3:W-:Y:S01]  /*198d0*/  STL [R1+0x44c], R16 ;  /* 0x00044c1001007387 */ /* 0x0007e20000100800 */
[----:B------:R-:W-:Y:S01]  /*198e0*/  ISETP.GT.U32.AND P5, PT, R8, R3, PT ;  /* 0x000000030800720c */ /* 0x000fe20003fa4070 */
[----:B------:R-:W4:Y:S02]  /*198f0*/  LDCU UR5, c[0x0][0x3b0] ;  /* 0x00007600ff0577ac */ /* 0x000f240008000800 */
[----:B0-----:R-:W4:Y:S04]  /*19900*/  LDL R12, [R1+0x1014] ;  /* 0x00101400010c7983 */ /* 0x001f280000100800 */
[--C-:B------:R-:W-:Y:S01]  /*19910*/  @!P6 IMAD.IADD R13, R13, 0x1, -R8.reuse ;  /* 0x000000010d0de824 */ /* 0x100fe200078e0a08 */
[----:B---3--:R-:W3:Y:S01]  /*19920*/  LDL.LU R16, [R1+0xe0] ;  /* 0x0000e00001107983 */ /* 0x008ee20000300800 */
        /* <DEDUP_REMOVED lines=15> */
[----:B-1----:R-:W-:Y:S01]  /*19a20*/  IMAD R24, R23, UR4, RZ ;  /* 0x0000000417187c24 */ /* 0x002fe2000f8e02ff */
[----:B------:R1:W-:Y:S01]  /*19a30*/  STL [R1+0x454], R22 ;  /* 0x0004541601007387 */ /* 0x0003e20000100800 */
[----:B------:R-:W-:Y:S01]  /*19a40*/  @!P6 IMAD.IADD R5, R5, 0x1, -R8 ;  /* 0x000000010505e824 */ /* 0x000fe200078e0a08 */
[----:B------:R-:W-:Y:S01]  /*19a50*/  PRMT R10, RZ, 0x7610, R10 ;  /* 0x00007610ff0a7816 */ /* 0x000fe2000000000a */
[----:B------:R-:W2:Y:S01]  /*19a60*/  LDCU UR4, c[0x0][0x3b0] ;  /* 0x00007600ff0477ac */ /* 0x000ea20008000800 */
[----:B0-----:R-:W3:Y:S01]  /*19a70*/  LDL.LU R2, [R1+0x108] ;  /* 0x0001080001027983 */ /* 0x001ee20000300800 */
[----:B-1----:R-:W-:Y:S01]  /*19a80*/  IMAD.MOV.U32 R22, RZ, RZ, R13 ;  /* 0x000000ffff167224 */ /* 0x002fe200078e000d */
[----:B------:R-:W-:-:S03]  /*19a90*/  IADD3 R13, P6, PT, R24, R7, RZ ;  /* 0x00000007180d7210 */ /* 0x000fc60007fde0ff */
[----:B------:R-:W-:Y:S01]  /*19aa0*/  @!P3 IMAD.MOV R22, RZ, RZ, -R22 ;  /* 0x000000ffff16b224 */ /* 0x000fe200078e0a16 */
[----:B------:R-:W-:Y:S02]  /*19ab0*/  ISETP.GE.AND P3, PT, R4, RZ, PT ;  /* 0x000000ff0400720c */ /* 0x000fe40003f66270 */
[----:B------:R-:W3:Y:S04]  /*19ac0*/  LDL R4, [R1+0xfe0] ;  /* 0x000fe00001047983 */ /* 0x000ee80000100800 */
        /* <DEDUP_REMOVED lines=8> */
[----:B----4-:R-:W-:Y:S01]  /*19b50*/  IMAD R22, R22, UR5, RZ ;  /* 0x0000000516167c24 */ /* 0x010fe2000f8e02ff */
[----:B---3--:R-:W-:Y:S01]  /*19b60*/  PRMT R3, RZ, 0x7610, R3 ;  /* 0x00007610ff037816 */ /* 0x008fe20000000003 */
        /* <DEDUP_REMOVED lines=22> */
[----:B------:R-:W-:Y:S02]  /*19cd0*/  ISETP.GE.AND P1, PT, R4, RZ, PT ;  /* 0x000000ff0400720c */ /* 0x000fe40003f26270 */
        /* <DEDUP_REMOVED lines=742> */
[----:B------:R-:W4:Y:S04]  /*1cb40*/  LDL.LU R3, [R1+0x1370] ;  /* 0x0013700001037983 */ /* 0x000f280000300800 */
[----:B------:R-:W4:Y:S04]  /*1cb50*/  LDL.LU R12, [R1+0x60c] ;  /* 0x00060c00010c7983 */ /* 0x000f280000300800 */
        /* <DEDUP_REMOVED lines=13> */
[----:B------:R-:W4:Y:S01]  /*1cc30*/  LDL.LU R2, [R1+0x136c] ;  /* 0x00136c0001027983 */ /* 0x000f220000300800 */
        /* <DEDUP_REMOVED lines=24> */
[----:B------:R-:W2:Y:S04]  /*1cdc0*/  LDL R85, [R1+0x10c8] ;  /* 0x0010c80001557983 */ /* 0x000ea80000100800 */
[----:B---3--:R0:W-:Y:S01]  /*1cdd0*/  STL [R1+0xb4], R14 ;  /* 0x0000b40e01007387 */ /* 0x0081e20000100800 */
[----:B------:R-:W-:Y:S01]  /*1cde0*/  @!P3 IMAD.MOV R22, RZ, RZ, -R22 ;  /* 0x000000ffff16b224 */ /* 0x000fe200078e0a16 */
[----:B----4-:R-:W-:Y:S02]  /*1cdf0*/  PRMT R2, RZ, 0x7610, R2 ;  /* 0x00007610ff027816 */ /* 0x010fe40000000002 */
        /* <DEDUP_REMOVED lines=14> */
[----:B----4-:R-:W4:Y:S03]  /*1cee0*/  LDL.LU R16, [R1+0x63c] ;  /* 0x00063c0001107983 */ /* 0x010f260000300800 */
[----:B0-----:R-:W-:Y:S01]  /*1cef0*/  IMAD.MOV.U32 R23, RZ, RZ, R4 ;  /* 0x000000ffff177224 */ /* 0x001fe200078e0004 */
        /* <DEDUP_REMOVED lines=20> */
[----:B------:R3:W4:Y:S01]  /*1d040*/  @P0 LDG.E.U8 R17, desc[UR18][R24.64] ;  /* 0x0000001218110981 */ /* 0x000722000c1e1100 */
[----:B------:R-:W-:-:S03]  /*1d050*/  @!P6 IMAD.IADD R10, R10, 0x1, -R8 ;  /* 0x000000010a0ae824 */ /* 0x000fc600078e0a08 */
[----:B0-----:R-:W4:Y:S01]  /*1d060*/  LDL.LU R2, [R1+0x644] ;  /* 0x0006440001027983 */ /* 0x001f220000300800 */
[----:B-1----:R-:W-:Y:S02]  /*1d070*/  IMAD.MOV.U32 R22, RZ, RZ, R5 ;  /* 0x000000ffff167224 */ /* 0x002fe400078e0005 */
[----:B---3--:R-:W-:Y:S01]  /*1d080*/  IMAD R24, R23, UR4, RZ ;  /* 0x0000000417187c24 */ /* 0x008fe2000f8e02ff */
[----:B------:R-:W-:Y:S01]  /*1d090*/  PRMT R3, RZ, 0x7610, R3 ;  /* 0x00007610ff037816 */ /* 0x000fe20000000003 */
[----:B------:R-:W-:Y:S01]  /*1d0a0*/  @!P3 IMAD.MOV R22, RZ, RZ, -R22 ;  /* 0x000000ffff16b224 */ /* 0x000fe200078e0a16 */
[----:B------:R-:W-:Y:S01]  /*1d0b0*/  ISETP.GE.AND P3, PT, R85, RZ, PT ;  /* 0x000000ff5500720c */ /* 0x000fe20003f66270 */
        /* <DEDUP_REMOVED lines=15> */
[----:B------:R-:W2:Y:S02]  /*1d1b0*/  LDCU UR5, c[0x0][0x3b0] ;  /* 0x00007600ff0577ac */ /* 0x000ea40008000800 */
[----:B-1----:R-:W3:Y:S01]  /*1d1c0*/  LDL R5, [R1+0x1120] ;  /* 0x0011200001057983 */ /* 0x002ee20000100800 */
[----:B0-----:R-:W-:-:S02]  /*1d1d0*/  LEA.HI.X.SX32 R14, R22, R6, 0x1, P6 ;  /* 0x00000006160e7211 */ /* 0x001fc400030f0eff */
[----:B--2---:R-:W-:-:S06]  /*1d1e0*/  PRMT R4, RZ, 0x7610, R4 ;  /* 0x00007610ff047816 */ /* 0x004fcc0000000004 */
[----:B------:R0:W2:Y:S02]  /*1d1f0*/  @P0 LDG.E.U8 R4, desc[UR18][R24.64] ;  /* 0x0000001218040981 */ /* 0x0000a4000c1e1100 */
[----:B0-----:R-:W-:Y:S02]  /*1d200*/  @P0 IMAD.MOV.U32 R24, RZ, RZ, R12 ;  /* 0x000000ffff180224 */ /* 0x001fe400078e000c */
[----:B------:R-:W-:-:S05]  /*1d210*/  @P0 IMAD.MOV.U32 R25, RZ, RZ, R14 ;  /* 0x000000ffff190224 */ /* 0x000fca00078e000e */
[----:B------:R0:W2:Y:S01]  /*1d220*/  @P0 LDG.E.U8 R3, desc[UR18][R24.64] ;  /* 0x0000001218030981 */ /* 0x0000a2000c1e1100 */
[----:B------:R-:W-:-:S05]  /*1d230*/  @!P5 IMAD.IADD R15, R15, 0x1, -R8 ;  /* 0x000000010f0fd824 */ /* 0x000fca00078e0a08 */
[C---:B------:R-:W-:Y:S01]  /*1d240*/  ISETP.GT.U32.AND P5, PT, R8.reuse, R15, PT ;  /* 0x0000000f0800720c */ /* 0x040fe20003fa4070 */
[----:B------:R-:W-:Y:S01]  /*1d250*/  @!P3 IMAD.MOV R23, RZ, RZ, -R23 ;  /* 0x000000ffff17b224 */ /* 0x000fe200078e0a17 */
[C---:B------:R-:W-:Y:S02]  /*1d260*/  ISETP.GT.U32.AND P3, PT, R8.reuse, R10, PT ;  /* 0x0000000a0800720c */ /* 0x040fe40003f64070 */
[----:B----4-:R-:W-:-:S09]  /*1d270*/  ISETP.GT.U32.AND P6, PT, R8, R2, PT ;  /* 0x000000020800720c */ /* 0x010fd20003fc4070 */
[----:B------:R-:W-:-:S04]  /*1d280*/  @!P5 IMAD.IADD R15, R15, 0x1, -R8 ;  /* 0x000000010f0fd824 */ /* 0x000fc800078e0a08 */
[----:B------:R-:W-:Y:S01]  /*1d290*/  IMAD.MOV.U32 R22, RZ, RZ, R15 ;  /* 0x000000ffff167224 */ /* 0x000fe200078e000f */
[----:B0-----:R-:W-:-:S03]  /*1d2a0*/  SEL R24, R11, R23, !P4 ;  /* 0x000000170b187207 */ /* 0x001fc60006000000 */
[----:B------:R-:W-:Y:S01]  /*1d2b0*/  @!P1 IMAD.MOV R22, RZ, RZ, -R22 ;  /* 0x000000ffff169224 */ /* 0x000fe200078e0a16 */
[----:B---3--:R-:W-:Y:S01]  /*1d2c0*/  ISETP.GE.AND P1, PT, R85, RZ, PT ;  /* 0x000000ff5500720c */ /* 0x008fe20003f26270 */
[--C-:B------:R-:W-:Y:S02]  /*1d2d0*/  @!P3 IMAD.IADD R10, R10, 0x1, -R8.reuse ;  /* 0x000000010a0ab824 */ /* 0x100fe400078e0a08 */
[----:B------:R-:W-:Y:S01]  /*1d2e0*/  IMAD R24, R24, UR12, RZ ;  /* 0x0000000c18187c24 */ /* 0x000fe2000f8e02ff */
[----:B------:R-:W-:Y:S01]  /*1d2f0*/  SEL R23, R11, R22, !P4 ;  /* 0x000000160b177207 */ /* 0x000fe20006000000 */
[----:B------:R-:W-:Y:S01]  /*1d300*/  @!P6 IMAD.IADD R2, R2, 0x1, -R8 ;  /* 0x000000010202e824 */ /* 0x000fe200078e0a08 */
[----:B------:R0:W-:Y:S01]  /*1d310*/  STL [R1+0x618], R12 ;  /* 0x0006180c01007387 */ /* 0x0001e20000100800 */
[----:B------:R-:W-:Y:S01]  /*1d320*/  IMAD.MOV.U32 R22, RZ, RZ, R10 ;  /* 0x000000ffff167224 */ /* 0x000fe200078e000a */
[-C--:B------:R-:W-:Y:S01]  /*1d330*/  IADD3 R15, P6, PT, R24, R7.reuse, RZ ;  /* 0x00000007180f7210 */ /* 0x080fe20007fde0ff */
[----:B------:R-:W-:Y:S01]  /*1d340*/  IMAD R23, R23, UR4, RZ ;  /* 0x0000000417177c24 */ /* 0x000fe2000f8e02ff */
[----:B------:R-:W-:Y:S01]  /*1d350*/  PRMT R13, RZ, 0x7610, R13 ;  /* 0x00007610ff0d7816 */ /* 0x000fe2000000000d */
[----:B------:R-:W1:Y:S02]  /*1d360*/  LDCU UR4, c[0x0][0x3b0] ;  /* 0x00007600ff0477ac */ /* 0x000e640008000800 */
[----:B------:R-:W-:Y:S01]  /*1d370*/  @!P1 IMAD.MOV R22, RZ, RZ, -R22 ;  /* 0x000000ffff169224 */ /* 0x000fe200078e0a16 */
[C---:B------:R-:W-:Y:S01]  /*1d380*/  IADD3 R10, P1, PT, R23.reuse, R7, RZ ;  /* 0x00000007170a7210 */ /* 0x040fe20007f3e0ff */
[----:B------:R-:W3:Y:S03]  /*1d390*/  LDCU UR12, c[0x0][0x3b0] ;  /* 0x00007600ff0c77ac */ /* 0x000ee60008000800 */
[----:B0-----:R-:W-:-:S02]  /*1d3a0*/  LEA.HI.X.SX32 R12, R23, R6, 0x1, P1 ;  /* 0x00000006170c7211 */ /* 0x001fc400008f0eff */
[----:B------:R-:W-:Y:S01]  /*1d3b0*/  PRMT R25, RZ, 0x7610, R25 ;  /* 0x00007610ff197816 */ /* 0x000fe20000000019 */
[----:B--2---:R0:W-:Y:S04]  /*1d3c0*/  STL [R1+0x8c], R4 ;  /* 0x00008c0401007387 */ /* 0x0041e80000100800 */
[----:B0-----:R-:W2:Y:S04]  /*1d3d0*/  LDL.LU R4, [R1+0x64c] ;  /* 0x00064c0001047983 */ /* 0x001ea80000300800 */
[----:B------:R0:W-:Y:S02]  /*1d3e0*/  STL [R1+0x90], R17 ;  /* 0x0000901101007387 */ /* 0x0001e40000100800 */
[----:B0-----:R-:W-:-:S02]  /*1d3f0*/  LEA.HI.X.SX32 R17, R24, R6, 0x1, P6 ;  /* 0x0000000618117211 */ /* 0x001fc400030f0eff */
[----:B------:R-:W-:Y:S01]  /*1d400*/  SEL R24, R11, R22, !P4 ;  /* 0x000000160b187207 */ /* 0x000fe20006000000 */
[----:B------:R-:W-:Y:S02]  /*1d410*/  @P0 IMAD.MOV.U32 R22, RZ, RZ, R15 ;  /* 0x000000ffff160224 */ /* 0x000fe400078e000f */
[----:B------:R-:W-:Y:S01]  /*1d420*/  @P0 IMAD.MOV.U32 R23, RZ, RZ, R17 ;  /* 0x000000ffff170224 */ /* 0x000fe200078e0011 */
[----:B------:R-:W-:Y:S04]  /*1d430*/  STL [R1+0x614], R14 ;  /* 0x0006140e01007387 */ /* 0x000fe80000100800 */
[----:B------:R-:W4:Y:S04]  /*1d440*/  LDL R85, [R1+0x1114] ;  /* 0x0011140001557983 */ /* 0x000f280000100800 */
[----:B------:R0:W-:Y:S01]  /*1d450*/  STL [R1+0x80], R3 ;  /* 0x0000800301007387 */ /* 0x0001e20000100800 */
[----:B------:R-:W-:-:S03]  /*1d460*/  ISETP.GE.AND P6, PT, R5, RZ, PT ;  /* 0x000000ff0500720c */ /* 0x000fc60003fc6270 */
[----:B------:R1:W2:Y:S04]  /*1d470*/  @P0 LDG.E.U8 R13, desc[UR18][R22.64] ;  /* 0x00000012160d0981 */ /* 0x0002a8000c1e1100 */
[----:B0-----:R-:W3:Y:S04]  /*1d480*/  LDL.LU R3, [R1+0x320] ;  /* 0x0003200001037983 */ /* 0x001ee80000300800 */
[----:B------:R-:W3:Y:S01]  /*1d490*/  LDL.LU R14, [R1+0x31c] ;  /* 0x00031c00010e7983 */ /* 0x000ee20000300800 */
[----:B-1----:R-:W-:Y:S02]  /*1d4a0*/  @P0 IMAD.MOV.U32 R22, RZ, RZ, R10 ;  /* 0x000000ffff160224 */ /* 0x002fe400078e000a */
[----:B------:R-:W-:Y:S01]  /*1d4b0*/  @P0 IMAD.MOV.U32 R23, RZ, RZ, R12 ;  /* 0x000000ffff170224 */ /* 0x000fe200078e000c */
[----:B------:R-:W-:Y:S04]  /*1d4c0*/  STL [R1+0x620], R15 ;  /* 0x0006200f01007387 */ /* 0x000fe80000100800 */
[----:B------:R-:W-:Y:S04]  /*1d4d0*/  STL [R1+0x638], R10 ;  /* 0x0006380a01007387 */ /* 0x000fe80000100800 */
[----:B------:R-:W3:Y:S04]  /*1d4e0*/  LDL R5, [R1+0x1130] ;  /* 0x0011300001057983 */ /* 0x000ee80000100800 */
[----:B------:R0:W-:Y:S04]  /*1d4f0*/  STL [R1+0x61c], R17 ;  /* 0x00061c1101007387 */ /* 0x0001e80000100800 */
[----:B------:R1:W3:Y:S04]  /*1d500*/  @P0 LDG.E.U8 R25, desc[UR18][R22.64] ;  /* 0x0000001216190981 */ /* 0x0002e8000c1e1100 */
[----:B0-----:R-:W3:Y:S04]  /*1d510*/  LDL.LU R17, [R1+0x1364] ;  /* 0x0013640001117983 */ /* 0x001ee80000300800 */
[----:B------:R-:W3:Y:S01]  /*1d520*/  LDL.LU R15, [R1+0x1360] ;  /* 0x00136000010f7983 */ /* 0x000ee20000300800 */
[----:B------:R-:W-:-:S02]  /*1d530*/  ISETP.GT.U32.AND P5, PT, R8, R16, PT ;  /* 0x000000100800720c */ /* 0x000fc40003fa4070 */
[----:B------:R-:W-:-:S11]  /*1d540*/  ISETP.GT.U32.AND P3, PT, R8, R2, PT ;  /* 0x000000020800720c */ /* 0x000fd60003f64070 */
[----:B------:R-:W-:-:S05]  /*1d550*/  @!P5 IMAD.IADD R16, R16, 0x1, -R8 ;  /* 0x000000011010d824 */ /* 0x000fca00078e0a08 */
[----:B------:R-:W-:Y:S01]  /*1d560*/  ISETP.GT.U32.AND P5, PT, R8, R16, PT ;  /* 0x000000100800720c */ /* 0x000fe20003fa4070 */
[----:B------:R-:W-:Y:S01]  /*1d570*/  IMAD R24, R24, UR5, RZ ;  /* 0x0000000518187c24 */ /* 0x000fe2000f8e02ff */
[----:B------:R-:W-:Y:S01]  /*1d580*/  STL [R1+0x634], R12 ;  /* 0x0006340c01007387 */ /* 0x000fe20000100800 */
[--C-:B------:R-:W-:Y:S01]  /*1d590*/  @!P3 IMAD.IADD R2, R2, 0x1, -R8.reuse ;  /* 0x000000010202b824 */ /* 0x100fe200078e0a08 */
[----:B------:R-:W0:Y:S09]  /*1d5a0*/  LDCU UR5, c[0x0][0x3b0] ;  /* 0x00007600ff0577ac */ /* 0x000e320008000800 */
[----:B------:R-:W-:-:S04]  /*1d5b0*/  @!P5 IMAD.IADD R16, R16, 0x1, -R8 ;  /* 0x000000011010d824 */ /* 0x000fc800078e0a08 */
[----:B-1----:R-:W-:Y:S01]  /*1d5c0*/  IMAD.MOV.U32 R22, RZ, RZ, R16 ;  /* 0x000000ffff167224 */ /* 0x002fe200078e0010 */
[C---:B------:R-:W-:Y:S02]  /*1d5d0*/  IADD3 R16, P3, PT, R24.reuse, R7, RZ ;  /* 0x0000000718107210 */ /* 0x040fe40007f7e0ff */
[----:B----4-:R-:W-:Y:S01]  /*1d5e0*/  ISETP.GE.AND P5, PT, R85, RZ, PT ;  /* 0x000000ff5500720c */ /* 0x010fe20003fa6270 */
[----:B--2---:R1:W-:Y:S04]  /*1d5f0*/  STL [R1+0x7c], R13 ;  /* 0x00007c0d01007387 */ /* 0x0043e80000100800 */
[----:B-1----:R-:W2:Y:S04]  /*1d600*/  LDL.LU R13, [R1+0x135c] ;  /* 0x00135c00010d7983 */ /* 0x002ea80000300800 */
[----:B------:R-:W4:Y:S04]  /*1d610*/  LDL.LU R12, [R1+0x1358] ;  /* 0x00135800010c7983 */ /* 0x000f280000300800 */
[----:B------:R-:W4:Y:S04]  /*1d620*/  LDL.LU R10, [R1+0x1354] ;  /* 0x00135400010a7983 */ /* 0x000f280000300800 */
[----:B------:R-:W4:Y:S04]  /*1d630*/  LDL.LU R85, [R1+0x318] ;  /* 0x0003180001557983 */ /* 0x000f280000300800 */
[----:B------:R-:W-:Y:S04]  /*1d640*/  STL [R1+0x640], R16 ;  /* 0x0006401001007387 */ /* 0x000fe80000100800 */
[----:B---3--:R1:W-:Y:S02]  /*1d650*/  STL [R1+0x78], R25 ;  /* 0x0000781901007387 */ /* 0x0083e40000100800 */
[----:B-1----:R-:W-:Y:S01]  /*1d660*/  LEA.HI.X.SX32 R25, R24, R6, 0x1, P3 ;  /* 0x0000000618197211 */ /* 0x002fe200018f0eff */
[----:B------:R-:W-:Y:S01]  /*1d670*/  @P0 IMAD.MOV.U32 R24, RZ, RZ, R16 ;  /* 0x000000ffff180224 */ /* 0x000fe200078e0010 */
[----:B------:R-:W-:-:S06]  /*1d680*/  PRMT R15, RZ, 0x7610, R15 ;  /* 0x00007610ff0f7816 */ /* 0x000fcc000000000f */
[----:B------:R1:W3:Y:S01]  /*1d690*/  @P0 LDG.E.U8 R15, desc[UR18][R24.64] ;  /* 0x00000012180f0981 */ /* 0x0002e2000c1e1100 */
[----:B------:R-:W-:-:S05]  /*1d6a0*/  @!P6 IMAD.MOV R22, RZ, RZ, -R22 ;  /* 0x000000ffff16e224 */ /* 0x000fca00078e0a16 */
[----:B------:R-:W-:Y:S01]  /*1d6b0*/  SEL R23, R11, R22, !P4 ;  /* 0x000000160b177207 */ /* 0x000fe20006000000 */
[----:B------:R-:W-:Y:S01]  /*1d6c0*/  IMAD.MOV.U32 R22, RZ, RZ, R2 ;  /* 0x000000ffff167224 */ /* 0x000fe200078e0002 */
[----:B------:R-:W-:Y:S01]  /*1d6d0*/  ISETP.GT.U32.AND P6, PT, R8, R3, PT ;  /* 0x000000030800720c */ /* 0x000fe20003fc4070 */
[----:B------:R-:W4:Y:S02]  /*1d6e0*/  LDL.LU R2, [R1+0x1350] ;  /* 0x0013500001027983 */ /* 0x000f240000300800 */
[----:B------:R-:W-:Y:S02]  /*1d6f0*/  @!P5 IMAD.MOV R22, RZ, RZ, -R22 ;  /* 0x000000ffff16d224 */ /* 0x000fe400078e0a16 */
[----:B------:R-:W-:Y:S01]  /*1d700*/  IMAD R23, R23, UR13, RZ ;  /* 0x0000000d17177c24 */ /* 0x000fe2000f8e02ff */
[----:B------:R-:W-:Y:S01]  /*1d710*/  STL [R1+0x63c], R25 ;  /* 0x00063c1901007387 */ /* 0x000fe20000100800 */
[----:B--2---:R-:W-:-:S06]  /*1d720*/  PRMT R13, RZ, 0x7610, R13 ;  /* 0x00007610ff0d7816 */ /* 0x004fcc000000000d */
[----:B------:R-:W-:Y:S01]  /*1d730*/  @!P6 IMAD.IADD R3, R3, 0x1, -R8 ;  /* 0x000000010303e824 */ /* 0x000fe200078e0a08 */
[----:B------:R-:W-:Y:S01]  /*1d740*/  SEL R22, R11, R22, !P4 ;  /* 0x000000160b167207 */ /* 0x000fe20006000000 */
[----:B------:R-:W2:Y:S01]  /*1d750*/  LDCU UR13, c[0x0][0x3b0] ;  /* 0x00007600ff0d77ac */ /* 0x000ea20008000800 */
[----:B------:R-:W-:-:S03]  /*1d760*/  IADD3 R16, P5, PT, R23, R7, RZ ;  /* 0x0000000717107210 */ /* 0x000fc60007fbe0ff */
[----:B-1----:R-:W-:Y:S01]  /*1d770*/  IMAD R24, R22, UR4, RZ ;  /* 0x0000000416187c24 */ /* 0x002fe2000f8e02ff */
[----:B------:R-:W-:Y:S01]  /*1d780*/  LEA.HI.X.SX32 R23, R23, R6, 0x1, P5 ;  /* 0x0000000617177211 */ /* 0x000fe200028f0eff */
[----:B------:R-:W-:Y:S01]  /*1d790*/  @P0 IMAD.MOV.U32 R22, RZ, RZ, R16 ;  /* 0x000000ffff160224 */ /* 0x000fe200078e0010 */
[----:B------:R-:W-:Y:S01]  /*1d7a0*/  ISETP.GE.AND P6, PT, R5, RZ, PT ;  /* 0x000000ff0500720c */ /* 0x000fe20003fc6270 */
[----:B------:R-:W1:Y:S03]  /*1d7b0*/  LDCU UR4, c[0x0][0x3b0] ;  /* 0x00007600ff0477ac */ /* 0x000e660008000800 */
[----:B------:R0:W2:Y:S04]  /*1d7c0*/  @P0 LDG.E.U8 R13, desc[UR18][R22.64] ;  /* 0x00000012160d0981 */ /* 0x0000a8000c1e1100 */
[----:B---3--:R3:W-:Y:S04]  /*1d7d0*/  STL [R1+0x74], R15 ;  /* 0x0000740f01007387 */ /* 0x0087e80000100800 */
[----:B---3--:R-:W3:Y:S04]  /*1d7e0*/  LDL.LU R15, [R1+0x314] ;  /* 0x00031400010f7983 */ /* 0x008ee80000300800 */
[----:B------:R-:W3:Y:S04]  /*1d7f0*/  LDL R25, [R1+0x1110] ;  /* 0x0011100001197983 */ /* 0x000ee80000100800 */
[----:B------:R-:W-:Y:S04]  /*1d800*/  STL [R1+0x648], R16 ;  /* 0x0006481001007387 */ /* 0x000fe80000100800 */
[----:B------:R-:W3:Y:S04]  /*1d810*/  LDL.LU R5, [R1+0x310] ;  /* 0x0003100001057983 */ /* 0x000ee80000300800 */
[----:B------:R0:W-:Y:S04]  /*1d820*/  STL [R1+0x644], R23 ;  /* 0x0006441701007387 */ /* 0x0001e80000100800 */
[----:B0-----:R-:W3:Y:S01]  /*1d830*/  LDL R23, [R1+0x10fc] ;  /* 0x0010fc0001177983 */ /* 0x001ee20000100800 */
[----:B------:R-:W-:-:S13]  /*1d840*/  ISETP.GT.U32.AND P1, PT, R8, R4, PT ;  /* 0x000000040800720c */ /* 0x000fda0003f24070 */
[----:B------:R-:W-:-:S05]  /*1d850*/  @!P1 IMAD.IADD R4, R4, 0x1, -R8 ;  /* 0x0000000104049824 */ /* 0x000fca00078e0a08 */
[----:B------:R-:W-:-:S13]  /*1d860*/  ISETP.GT.U32.AND P1, PT, R8, R4, PT ;  /* 0x000000040800720c */ /* 0x000fda0003f24070 */
[----:B------:R-:W-:-:S04]  /*1d870*/  @!P1 IMAD.IADD R4, R4, 0x1, -R8 ;  /* 0x0000000104049824 */ /* 0x000fc800078e0a08 */
[----:B------:R-:W-:Y:S02]  /*1d880*/  IMAD.MOV.U32 R22, RZ, RZ, R4 ;  /* 0x000000ffff167224 */ /* 0x000fe400078e0004 */
[----:B------:R-:W3:Y:S02]  /*1d890*/  LDL R4, [R1+0x111c] ;  /* 0x00111c0001047983 */ /* 0x000ee40000100800 */
[----:B------:R-:W-:Y:S01]  /*1d8a0*/  @!P6 IMAD.MOV R22, RZ, RZ, -R22 ;  /* 0x000000ffff16e224 */ /* 0x000fe200078e0a16 */
[----:B----4-:R-:W-:Y:S01]  /*1d8b0*/  PRMT R2, RZ, 0x7610, R2 ;  /* 0x00007610ff027816 */ /* 0x010fe20000000002 */
[----:B--2---:R0:W-:Y:S02]  /*1d8c0*/  STL [R1+0x70], R13 ;  /* 0x0000700d01007387 */ /* 0x0041e40000100800 */
[----:B0-----:R-:W-:-:S04]  /*1d8d0*/  IADD3 R13, P1, PT, R24, R7, RZ ;  /* 0x00000007180d7210 */ /* 0x001fc80007f3e0ff */
[----:B------:R-:W-:Y:S02]  /*1d8e0*/  LEA.HI.X.SX32 R16, R24, R6, 0x1, P1 ;  /* 0x0000000618107211 */ /* 0x000fe400008f0eff */
[----:B------:R-:W-:Y:S01]  /*1d8f0*/  SEL R24, R11, R22, !P4 ;  /* 0x000000160b187207 */ /* 0x000fe20006000000 */
[----:B------:R-:W-:Y:S01]  /*1d900*/  @P0 IMAD.MOV.U32 R22, RZ, RZ, R13 ;  /* 0x000000ffff160224 */ /* 0x000fe200078e000d */
[----:B---3--:R-:W-:Y:S01]  /*1d910*/  ISETP.GE.AND P1, PT, R23, RZ, PT ;  /* 0x000000ff1700720c */ /* 0x008fe20003f26270 */
[----:B------:R-:W-:-:S05]  /*1d920*/  @P0 IMAD.MOV.U32 R23, RZ, RZ, R16 ;  /* 0x000000ffff170224 */ /* 0x000fca00078e0010 */
[----:B------:R0:W2:Y:S01]  /*1d930*/  @P0 LDG.E.U8 R2, desc[UR18][R22.64] ;  /* 0x0000001216020981 */ /* 0x0000a2000c1e1100 */
[----:B------:R-:W-:-:S13]  /*1d940*/  ISETP.GT.U32.AND P3, PT, R8, R14, PT ;  /* 0x0000000e0800720c */ /* 0x000fda0003f64070 */
[----:B------:R-:W-:Y:S01]  /*1d950*/  @!P3 IMAD.IADD R14, R14, 0x1, -R8 ;  /* 0x000000010e0eb824 */ /* 0x000fe200078e0a08 */
[----:B------:R-:W-:-:S04]  /*1d960*/  ISETP.GT.U32.AND P3, PT, R8, R3, PT ;  /* 0x000000030800720c */ /* 0x000fc80003f64070 */
[C---:B------:R-:W-:Y:S01]  /*1d970*/  ISETP.GT.U32.AND P5, PT, R8.reuse, R14, PT ;  /* 0x0000000e0800720c */ /* 0x040fe20003fa4070 */
[----:B------:R3:W-:Y:S01]  /*1d980*/  STL [R1+0x650], R13 ;  /* 0x0006500d01007387 */ /* 0x0007e20000100800 */
[----:B------:R-:W-:Y:S01]  /*1d990*/  ISETP.GT.U32.AND P6, PT, R8, R85, PT ;  /* 0x000000550800720c */ /* 0x000fe20003fc4070 */
[----:B------:R-:W-:Y:S01]  /*1d9a0*/  IMAD R24, R24, UR5, RZ ;  /* 0x0000000518187c24 */ /* 0x000fe2000f8e02ff */
[----:B0-----:R-:W-:Y:S01]  /*1d9b0*/  PRMT R22, RZ, 0x7610, R22 ;  /* 0x00007610ff167816 */ /* 0x001fe20000000016 */
[----:B------:R0:W-:Y:S01]  /*1d9c0*/  STL [R1+0x64c], R16 ;  /* 0x00064c1001007387 */ /* 0x0001e20000100800 */
[----:B------:R-:W4:Y:S03]  /*1d9d0*/  LDCU UR5, c[0x0][0x3b0] ;  /* 0x00007600ff0577ac */ /* 0x000f260008000800 */
[----:B---3--:R-:W3:Y:S04]  /*1d9e0*/  LDL R13, [R1+0x1150] ;  /* 0x00115000010d7983 */ /* 0x008ee80000100800 */
[--C-:B------:R-:W-:Y:S01]  /*1d9f0*/  @!P5 IMAD.IADD R14, R14, 0x1, -R8.reuse ;  /* 0x000000010e0ed824 */ /* 0x100fe200078e0a08 */
[----:B0-----:R-:W3:Y:S01]  /*1da00*/  LDL.LU R16, [R1+0x30c] ;  /* 0x00030c0001107983 */ /* 0x001ee20000300800 */
[----:B------:R-:W-:-:S02]  /*1da10*/  @!P3 IMAD.IADD R3, R3, 0x1, -R8 ;  /* 0x000000010303b824 */ /* 0x000fc400078e0a08 */
[----:B------:R-:W-:Y:S02]  /*1da20*/  @!P6 IMAD.IADD R85, R85, 0x1, -R8 ;  /* 0x000000015555e824 */ /* 0x000fe400078e0a08 */
[----:B------:R-:W-:Y:S01]  /*1da30*/  IMAD.MOV.U32 R23, RZ, RZ, R3 ;  /* 0x000000ffff177224 */ /* 0x000fe200078e0003 */
[----:B------:R-:W-:Y:S01]  /*1da40*/  ISETP.GE.AND P6, PT, R25, RZ, PT ;  /* 0x000000ff1900720c */ /* 0x000fe20003fc6270 */
[----:B--2---:R0:W-:Y:S04]  /*1da50*/  STL [R1+0x6c], R2 ;  /* 0x00006c0201007387 */ /* 0x0041e80000100800 */
[----:B------:R-:W2:Y:S01]  /*1da60*/  LDL.LU R3, [R1+0x134c] ;  /* 0x00134c0001037983 */ /* 0x000ea20000300800 */
[----:B0-----:R-:W-:-:S04]  /*1da70*/  IADD3 R2, P5, PT, R24, R7, RZ ;  /* 0x0000000718027210 */ /* 0x001fc80007fbe0ff */
[----:B------:R-:W-:Y:S01]  /*1da80*/  LEA.HI.X.SX32 R24, R24, R6, 0x1, P5 ;  /* 0x0000000618187211 */ /* 0x000fe200028f0eff */
[----:B------:R-:W-:Y:S04]  /*1da90*/  STL [R1+0x658], R2 ;  /* 0x0006580201007387 */ /* 0x000fe80000100800 */
[----:B------:R0:W-:Y:S01]  /*1daa0*/  STL [R1+0x654], R24 ;  /* 0x0006541801007387 */ /* 0x0001e20000100800 */
[----:B------:R-:W-:Y:S02]  /*1dab0*/  @P0 IMAD.MOV.U32 R25, RZ, RZ, R24 ;  /* 0x000000ffff190224 */ /* 0x000fe400078e0018 */
[----:B0-----:R-:W-:Y:S01]  /*1dac0*/  @P0 IMAD.MOV.U32 R24, RZ, RZ, R2 ;  /* 0x000000ffff180224 */ /* 0x001fe200078e0002 */
[----:B------:R-:W-:Y:S01]  /*1dad0*/  ISETP.GT.U32.AND P5, PT, R8, R5, PT ;  /* 0x000000050800720c */ /* 0x000fe20003fa4070 */
[----:B------:R-:W-:Y:S01]  /*1dae0*/  @!P1 IMAD.MOV R23, RZ, RZ, -R23 ;  /* 0x000000ffff179224 */ /* 0x000fe200078e0a17 */
[----:B------:R-:W3:Y:S04]  /*1daf0*/  LDL.LU R2, [R1+0x308] ;  /* 0x0003080001027983 */ /* 0x000ee80000300800 */
[----:B------:R1:W3:Y:S01]  /*1db00*/  @P0 LDG.E.U8 R22, desc[UR18][R24.64] ;  /* 0x0000001218160981 */ /* 0x0002e2000c1e1100 */
[----:B------:R-:W-:-:S05]  /*1db10*/  SEL R23, R11, R23, !P4 ;  /* 0x000000170b177207 */ /* 0x000fca0006000000 */
[----:B-1----:R-:W-:Y:S02]  /*1db20*/  IMAD R24, R23, UR4, RZ ;  /* 0x0000000417187c24 */ /* 0x002fe4000f8e02ff */
[----:B------:R-:W-:Y:S01]  /*1db30*/  @!P5 IMAD.IADD R5, R5, 0x1, -R8 ;  /* 0x000000010505d824 */ /* 0x000fe200078e0a08 */
[----:B--2---:R-:W-:Y:S01]  /*1db40*/  PRMT R3, RZ, 0x7610, R3 ;  /* 0x00007610ff037816 */ /* 0x004fe20000000003 */
[----:B------:R-:W0:Y:S01]  /*1db50*/  LDCU UR4, c[0x0][0x3b0] ;  /* 0x00007600ff0477ac */ /* 0x000e220008000800 */
[----:B---3--:R1:W-:Y:S02]  /*1db60*/  STL [R1+0x68], R22 ;  /* 0x0000681601007387 */ /* 0x0083e40000100800 */
[----:B-1----:R-:W-:Y:S01]  /*1db70*/  IMAD.MOV.U32 R22, RZ, RZ, R14 ;  /* 0x000000ffff167224 */ /* 0x002fe200078e000e */
[----:B------:R-:W-:-:S03]  /*1db80*/  IADD3 R14, P5, PT, R24, R7, RZ ;  /* 0x00000007180e7210 */ /* 0x000fc60007fbe0ff */
[----:B------:R-:W-:Y:S01]  /*1db90*/  @!P6 IMAD.MOV R22, RZ, RZ, -R22 ;  /* 0x000000ffff16e224 */ /* 0x000fe200078e0a16 */
[----:B------:R-:W-:Y:S02]  /*1dba0*/  LEA.HI.X.SX32 R24, R24, R6, 0x1, P5 ;  /* 0x0000000618187211 */ /* 0x000fe400028f0eff */
[----:B------:R-:W-:Y:S02]  /*1dbb0*/  ISETP.GE.AND P6, PT, R4, RZ, PT ;  /* 0x000000ff0400720c */ /* 0x000fe40003fc6270 */
[----:B------:R-:W2:Y:S01]  /*1dbc0*/  LDL R4, [R1+0x114c] ;  /* 0x00114c0001047983 */ /* 0x000ea20000100800 */
[----:B------:R-:W-:-:S03]  /*1dbd0*/  @P0 IMAD.MOV.U32 R25, RZ, RZ, R24 ;  /* 0x000000ffff190224 */ /* 0x000fc600078e0018 */
[----:B------:R-:W-:Y:S04]  /*1dbe0*/  STL [R1+0x660], R14 ;  /* 0x0006600e01007387 */ /* 0x000fe80000100800 */
[----:B------:R1:W-:Y:S02]  /*1dbf0*/  STL [R1+0x65c], R24 ;  /* 0x00065c1801007387 */ /* 0x0003e40000100800 */
[----:B-1----:R-:W-:-:S05]  /*1dc00*/  @P0 IMAD.MOV.U32 R24, RZ, RZ, R14 ;  /* 0x000000ffff180224 */ /* 0x002fca00078e000e */
[----:B------:R1:W3:Y:S01]  /*1dc10*/  @P0 LDG.E.U8 R3, desc[UR18][R24.64] ;  /* 0x0000001218030981 */ /* 0x0002e2000c1e1100 */
[----:B------:R-:W-:Y:S02]  /*1dc20*/  ISETP.GT.U32.AND P1, PT, R8, R85, PT ;  /* 0x000000550800720c */ /* 0x000fe40003f24070 */
[----:B------:R-:W-:-:S05]  /*1dc30*/  SEL R22, R11, R22, !P4 ;  /* 0x000000160b167207 */ /* 0x000fca0006000000 */
[----:B----4-:R-:W-:Y:S01]  /*1dc40*/  IMAD R22, R22, UR5, RZ ;  /* 0x0000000516167c24 */ /* 0x010fe2000f8e02ff */
[----:B------:R-:W-:Y:S01]  /*1dc50*/  PRMT R12, RZ, 0x7610, R12 ;  /* 0x00007610ff0c7816 */ /* 0x000fe2000000000c */
[----:B------:R-:W4:Y:S04]  /*1dc60*/  LDCU UR5, c[0x0][0x3b0] ;  /* 0x00007600ff0577ac */ /* 0x000f280008000800 */
[----:B------:R-:W-:Y:S01]  /*1dc70*/  @!P1 IMAD.IADD R85, R85, 0x1, -R8 ;  /* 0x0000000155559824 */ /* 0x000fe200078e0a08 */
[----:B------:R-:W-:Y:S02]  /*1dc80*/  ISETP.GE.AND P1, PT, R13, RZ, PT ;  /* 0x000000ff0d00720c */ /* 0x000fe40003f26270 */
[----:B------:R-:W-:-:S04]  /*1dc90*/  IADD3 R13, P5, PT, R22, R7, RZ ;  /* 0x00000007160d7210 */ /* 0x000fc80007fbe0ff */
[----:B------:R-:W-:Y:S01]  /*1dca0*/  LEA.HI.X.SX32 R14, R22, R6, 0x1, P5 ;  /* 0x00000006160e7211 */ /* 0x000fe200028f0eff */
[----:B-1----:R-:W-:-:S04]  /*1dcb0*/  @P0 IMAD.MOV.U32 R24, RZ, RZ, R13 ;  /* 0x000000ffff180224 */ /* 0x002fc800078e000d */
[----:B------:R-:W-:-:S05]  /*1dcc0*/  @P0 IMAD.MOV.U32 R25, RZ, RZ, R14 ;  /* 0x000000ffff190224 */ /* 0x000fca00078e000e */
[----:B------:R1:W2:Y:S01]  /*1dcd0*/  @P0 LDG.E.U8 R12, desc[UR18][R24.64] ;  /* 0x00000012180c0981 */ /* 0x0002a2000c1e1100 */
[----:B------:R-:W-:-:S13]  /*1dce0*/  ISETP.GT.U32.AND P3, PT, R8, R15, PT ;  /* 0x0000000f0800720c */ /* 0x000fda0003f64070 */
[----:B------:R-:W-:Y:S01]  /*1dcf0*/  @!P3 IMAD.IADD R15, R15, 0x1, -R8 ;  /* 0x000000010f0fb824 */ /* 0x000fe200078e0a08 */
[----:B---3--:R3:W-:Y:S04]  /*1dd00*/  STL [R1+0x64], R3 ;  /* 0x0000640301007387 */ /* 0x0087e80000100800 */
[----:B---3--:R-:W3:Y:S01]  /*1dd10*/  LDL R3, [R1+0x1134] ;  /* 0x0011340001037983 */ /* 0x008ee20000100800 */
[----:B------:R-:W-:Y:S01]  /*1dd20*/  ISETP.GT.U32.AND P3, PT, R8, R15, PT ;  /* 0x0000000f0800720c */ /* 0x000fe20003f64070 */
[----:B------:R-:W-:-:S04]  /*1dd30*/  IMAD.MOV.U32 R23, RZ, RZ, R85 ;  /* 0x000000ffff177224 */ /* 0x000fc800078e0055 */
[----:B------:R-:W-:Y:S01]  /*1dd40*/  @!P6 IMAD.MOV R23, RZ, RZ, -R23 ;  /* 0x000000ffff17e224 */ /* 0x000fe200078e0a17 */
[----:B------:R-:W-:-:S07]  /*1dd50*/  ISETP.GT.U32.AND P6, PT, R8, R5, PT ;  /* 0x000000050800720c */ /* 0x000fce0003fc4070 */
[----:B------:R-:W-:Y:S01]  /*1dd60*/  @!P3 IMAD.IADD R15, R15, 0x1, -R8 ;  /* 0x000000010f0fb824 */ /* 0x000fe200078e0a08 */
[----:B------:R-:W-:-:S03]  /*1dd70*/  ISETP.GT.U32.AND P3, PT, R8, R16, PT ;  /* 0x000000100800720c */ /* 0x000fc60003f64070 */
[----:B------:R-:W-:Y:S01]  /*1dd80*/  IMAD.MOV.U32 R22, RZ, RZ, R15 ;  /* 0x000000ffff167224 */ /* 0x000fe200078e000f */
[----:B-1----:R-:W-:-:S03]  /*1dd90*/  SEL R24, R11, R23, !P4 ;  /* 0x000000170b187207 */ /* 0x002fc60006000000 */
[----:B------:R-:W-:Y:S01]  /*1dda0*/  @!P1 IMAD.MOV R22, RZ, RZ, -R22 ;  /* 0x000000ffff169224 */ /* 0x000fe200078e0a16 */
[----:B------:R-:W-:Y:S01]  /*1ddb0*/  STL [R1+0x678], R13 ;  /* 0x0006780d01007387 */ /* 0x000fe20000100800 */
[----:B------:R-:W-:-:S04]  /*1ddc0*/  @!P6 IMAD.IADD R5, R5, 0x1, -R8 ;  /* 0x000000010505e824 */ /* 0x000fc800078e0a08 */
[----:B------:R-:W-:Y:S01]  /*1ddd0*/  @!P3 IMAD.IADD R16, R16, 0x1, -R8 ;  /* 0x000000011010b824 */ /* 0x000fe200078e0a08 */
[----:B--2---:R-:W-:Y:S01]  /*1dde0*/  ISETP.GE.AND P3, PT, R4, RZ, PT ;  /* 0x000000ff0400720c */ /* 0x004fe20003f66270 */
[----:B------:R-:W2:Y:S01]  /*1ddf0*/  LDL.LU R85, [R1+0x2ac] ;  /* 0x0002ac0001557983 */ /* 0x000ea20000300800 */
[----:B------:R-:W-:Y:S02]  /*1de00*/  SEL R23, R11, R22, !P4 ;  /* 0x000000160b177207 */ /* 0x000fe40006000000 */
[----:B------:R-:W-:Y:S01]  /*1de10*/  ISETP.GT.U32.AND P1, PT, R8, R16, PT ;  /* 0x000000100800720c */ /* 0x000fe20003f24070 */
[----:B------:R1:W-:Y:S01]  /*1de20*/  STL [R1+0x674], R14 ;  /* 0x0006740e01007387 */ /* 0x0003e20000100800 */
[----:B------:R-:W-:Y:S01]  /*1de30*/  IMAD R24, R24, UR12, RZ ;  /* 0x0000000c18187c24 */ /* 0x000fe2000f8e02ff */
[----:B------:R-:W-:Y:S01]  /*1de40*/  PRMT R10, RZ, 0x7610, R10 ;  /* 0x00007610ff0a7816 */ /* 0x000fe2000000000a */
[----:B------:R-:W-:Y:S01]  /*1de50*/  IMAD.MOV.U32 R22, RZ, RZ, R5 ;  /* 0x000000ffff167224 */ /* 0x000fe200078e0005 */
[----:B------:R-:W-:Y:S01]  /*1de60*/  PRMT R17, RZ, 0x7610, R17 ;  /* 0x00007610ff117816 */ /* 0x000fe20000000011 */
[----:B0-----:R-:W-:Y:S01]  /*1de70*/  IMAD R23, R23, UR4, RZ ;  /* 0x0000000417177c24 */ /* 0x001fe2000f8e02ff */
[----:B------:R-:W-:Y:S01]  /*1de80*/  ISETP.GT.U32.AND P5, PT, R8, R2, PT ;  /* 0x000000020800720c */ /* 0x000fe20003fa4070 */
[----:B------:R-:W0:Y:S01]  /*1de90*/  LDCU UR4, c[0x0][0x3b0] ;  /* 0x00007600ff0477ac */ /* 0x000e220008000800 */
[----:B-1----:R-:W2:Y:S01]  /*1dea0*/  LDL R14, [R1+0x1138] ;  /* 0x00113800010e7983 */ /* 0x002ea20000100800 */
[----:B------:R-:W1:Y:S03]  /*1deb0*/  LDCU UR12, c[0x0][0x3b0] ;  /* 0x00007600ff0c77ac */ /* 0x000e660008000800 */
[----:B------:R-:W2:Y:S04]  /*1dec0*/  LDL.LU R4, [R1+0x1cc] ;  /* 0x0001cc0001047983 */ /* 0x000ea80000300800 */
[----:B------:R-:W2:Y:S04]  /*1ded0*/  LDL.LU R5, [R1+0x1ac] ;  /* 0x0001ac0001057983 */ /* 0x000ea80000300800 */
[----:B------:R0:W-:Y:S01]  /*1dee0*/  STL [R1+0x60], R12 ;  /* 0x0000600c01007387 */ /* 0x0001e20000100800 */
[----:B------:R-:W-:Y:S01]  /*1def0*/  @!P3 IMAD.MOV R22, RZ, RZ, -R22 ;  /* 0x000000ffff16b224 */ /* 0x000fe200078e0a16 */
[-C--:B------:R-:W-:Y:S01]  /*1df00*/  IADD3 R25, P3, PT, R23, R7.reuse, RZ ;  /* 0x0000000717197210 */ /* 0x080fe20007f7e0ff */
[----:B------:R-:W-:Y:S01]  /*1df10*/  @!P1 IMAD.IADD R16, R16, 0x1, -R8 ;  /* 0x0000000110109824 */ /* 0x000fe200078e0a08 */
[----:B0-----:R-:W-:-:S04]  /*1df20*/  IADD3 R12, P6, PT, R24, R7, RZ ;  /* 0x00000007180c7210 */ /* 0x001fc80007fde0ff */
[----:B------:R-:W-:Y:S02]  /*1df30*/  LEA.HI.X.SX32 R13, R24, R6, 0x1, P6 ;  /* 0x00000006180d7211 */ /* 0x000fe400030f0eff */
[----:B------:R-:W-:Y:S01]  /*1df40*/  SEL R24, R11, R22, !P4 ;  /* 0x000000160b187207 */ /* 0x000fe20006000000 */
[----:B------:R-:W-:Y:S01]  /*1df50*/  @P0 IMAD.MOV.U32 R22, RZ, RZ, R12 ;  /* 0x000000ffff160224 */ /* 0x000fe200078e000c */
[----:B------:R-:W-:Y:S04]  /*1df60*/  STL [R1+0x680], R12 ;  /* 0x0006800c01007387 */ /* 0x000fe80000100800 */
[----:B------:R-:W-:Y:S04]  /*1df70*/  STL [R1+0x688], R25 ;  /* 0x0006881901007387 */ /* 0x000fe80000100800 */
[----:B------:R-:W2:Y:S04]  /*1df80*/  LDL R15, [R1+0x1148] ;  /* 0x00114800010f7983 */ /* 0x000ea80000100800 */
[----:B------:R0:W-:Y:S01]  /*1df90*/  STL [R1+0x67c], R13 ;  /* 0x00067c0d01007387 */ /* 0x0001e20000100800 */
[----:B---3--:R-:W-:-:S02]  /*1dfa0*/  ISETP.GE.AND P1, PT, R3, RZ, PT ;  /* 0x000000ff0300720c */ /* 0x008fc40003f26270 */
[----:B------:R-:W-:Y:S01]  /*1dfb0*/  LEA.HI.X.SX32 R3, R23, R6, 0x1, P3 ;  /* 0x0000000617037211 */ /* 0x000fe200018f0eff */
[----:B------:R-:W-:Y:S02]  /*1dfc0*/  @P0 IMAD.MOV.U32 R23, RZ, RZ, R13 ;  /* 0x000000ffff170224 */ /* 0x000fe400078e000d */
[----:B0-----:R-:W3:Y:S04]  /*1dfd0*/  LDL.LU R13, [R1+0x1348] ;  /* 0x00134800010d7983 */ /* 0x001ee80000300800 */
[----:B------:R0:W3:Y:S01]  /*1dfe0*/  @P0 LDG.E.U8 R10, desc[UR18][R22.64] ;  /* 0x00000012160a0981 */ /* 0x0000e2000c1e1100 */
[----:B------:R-:W-:Y:S02]  /*1dff0*/  @!P5 IMAD.IADD R2, R2, 0x1, -R8 ;  /* 0x000000010202d824 */ /* 0x000fe400078e0a08 */
[----:B----4-:R-:W-:Y:S01]  /*1e000*/  IMAD R24, R24, UR5, RZ ;  /* 0x0000000518187c24 */ /* 0x010fe2000f8e02ff */
[----:B------:R-:W4:Y:S01]  /*1e010*/  LDL.LU R12, [R1+0x1344] ;  /* 0x00134400010c7983 */ /* 0x000f220000300800 */
[----:B------:R-:W1:Y:S01]  /*1e020*/  LDCU UR5, c[0x0][0x3b0] ;  /* 0x00007600ff0577ac */ /* 0x000e620008000800 */
[----:B0-----:R-:W-:-:S02]  /*1e030*/  @P0 IMAD.MOV.U32 R22, RZ, RZ, R25 ;  /* 0x000000ffff160224 */ /* 0x001fc400078e0019 */
[----:B------:R-:W-:-:S05]  /*1e040*/  @P0 IMAD.MOV.U32 R23, RZ, RZ, R3 ;  /* 0x000000ffff170224 */ /* 0x000fca00078e0003 */
[----:B------:R0:W4:Y:S01]  /*1e050*/  @P0 LDG.E.U8 R17, desc[UR18][R22.64] ;  /* 0x0000001216110981 */ /* 0x000122000c1e1100 */
[----:B------:R-:W-:-:S03]  /*1e060*/  ISETP.GT.U32.AND P5, PT, R8, R2, PT ;  /* 0x000000020800720c */ /* 0x000fc60003fa4070 */
[----:B------:R-:W-:Y:S01]  /*1e070*/  STL [R1+0x684], R3 ;  /* 0x0006840301007387 */ /* 0x000fe20000100800 */
[----:B0-----:R-:W-:-:S09]  /*1e080*/  IMAD.MOV.U32 R22, RZ, RZ, R16 ;  /* 0x000000ffff167224 */ /* 0x001fd200078e0010 */
[----:B------:R-:W-:Y:S01]  /*1e090*/  @!P5 IMAD.IADD R2, R2, 0x1, -R8 ;  /* 0x000000010202d824 */ /* 0x000fe200078e0a08 */
[----:B------:R-:W-:Y:S02]  /*1e0a0*/  IADD3 R16, P5, PT, R24, R7, RZ ;  /* 0x0000000718107210 */ /* 0x000fe40007fbe0ff */
[----:B--2---:R-:W-:Y:S01]  /*1e0b0*/  ISETP.GE.AND P3, PT, R14, RZ, PT ;  /* 0x000000ff0e00720c */ /* 0x004fe20003f66270 */
[----:B---3--:R0:W-:Y:S01]  /*1e0c0*/  STL [R1+0x5c], R10 ;  /* 0x00005c0a01007387 */ /* 0x0081e20000100800 */
[----:B------:R-:W-:-:S03]  /*1e0d0*/  PRMT R13, RZ, 0x7610, R13 ;  /* 0x00007610ff0d7816 */ /* 0x000fc6000000000d */
[----:B0-----:R-:W2:Y:S04]  /*1e0e0*/  LDL.LU R10, [R1+0x1340] ;  /* 0x00134000010a7983 */ /* 0x001ea80000300800 */
[----:B------:R-:W3:Y:S04]  /*1e0f0*/  LDL.LU R3, [R1+0x133c] ;  /* 0x00133c0001037983 */ /* 0x000ee80000300800 */
[----:B------:R-:W3:Y:S04]  /*1e100*/  LDL.LU R14, [R1+0x1a8] ;  /* 0x0001a800010e7983 */ /* 0x000ee80000300800 */
[----:B------:R-:W-:Y:S04]  /*1e110*/  STL [R1+0x690], R16 ;  /* 0x0006901001007387 */ /* 0x000fe80000100800 */
[----:B----4-:R0:W-:Y:S02]  /*1e120*/  STL [R1+0x58], R17 ;  /* 0x0000581101007387 */ /* 0x0101e40000100800 */
[----:B0-----:R-:W-:Y:S01]  /*1e130*/  LEA.HI.X.SX32 R17, R24, R6, 0x1, P5 ;  /* 0x0000000618117211 */ /* 0x001fe200028f0eff */
[----:B------:R-:W-:-:S04]  /*1e140*/  @P0 IMAD.MOV.U32 R24, RZ, RZ, R16 ;  /* 0x000000ffff180224 */ /* 0x000fc800078e0010 */
[----:B------:R-:W-:-:S05]  /*1e150*/  @P0 IMAD.MOV.U32 R25, RZ, RZ, R17 ;  /* 0x000000ffff190224 */ /* 0x000fca00078e0011 */
[----:B------:R0:W4:Y:S01]  /*1e160*/  @P0 LDG.E.U8 R13, desc[UR18][R24.64] ;  /* 0x00000012180d0981 */ /* 0x000122000c1e1100 */
[----:B------:R-:W-:Y:S01]  /*1e170*/  @!P1 IMAD.MOV R22, RZ, RZ, -R22 ;  /* 0x000000ffff169224 */ /* 0x000fe200078e0a16 */
[----:B------:R-:W-:-:S04]  /*1e180*/  ISETP.GT.U32.AND P1, PT, R8, R4, PT ;  /* 0x000000040800720c */ /* 0x000fc80003f24070 */
[----:B------:R-:W-:Y:S01]  /*1e190*/  SEL R23, R11, R22, !P4 ;  /* 0x000000160b177207 */ /* 0x000fe20006000000 */
[----:B------:R-:W-:Y:S02]  /*1e1a0*/  IMAD.MOV.U32 R22, RZ, RZ, R2 ;  /* 0x000000ffff167224 */ /* 0x000fe400078e0002 */
[----:B------:R-:W4:Y:S02]  /*1e1b0*/  LDL.LU R2, [R1+0x1338] ;  /* 0x0013380001027983 */ /* 0x000f240000300800 */
[----:B------:R-:W-:Y:S01]  /*1e1c0*/  IMAD R23, R23, UR13, RZ ;  /* 0x0000000d17177c24 */ /* 0x000fe2000f8e02ff */
[----:B--2---:R-:W-:Y:S01]  /*1e1d0*/  PRMT R10, RZ, 0x7610, R10 ;  /* 0x00007610ff0a7816 */ /* 0x004fe2000000000a */
[----:B------:R2:W-:Y:S01]  /*1e1e0*/  STL [R1+0x68c], R17 ;  /* 0x00068c1101007387 */ /* 0x0005e20000100800 */
[----:B------:R-:W-:Y:S01]  /*1e1f0*/  @!P3 IMAD.MOV R22, RZ, RZ, -R22 ;  /* 0x000000ffff16b224 */ /* 0x000fe200078e0a16 */
[----:B------:R-:W-:Y:S01]  /*1e200*/  ISETP.GT.U32.AND P6, PT, R8, R85, PT ;  /* 0x000000550800720c */ /* 0x000fe20003fc4070 */
[----:B------:R-:W-:Y:S01]  /*1e210*/  @!P1 IMAD.IADD R4, R4, 0x1, -R8 ;  /* 0x0000000104049824 */ /* 0x000fe200078e0a08 */
[----:B------:R-:W4:Y:S01]  /*1e220*/  LDL R16, [R1+0x112c] ;  /* 0x00112c0001107983 */ /* 0x000f220000100800 */
[----:B------:R-:W-:Y:S01]  /*1e230*/  ISETP.GE.AND P1, PT, R15, RZ, PT ;  /* 0x000000ff0f00720c */ /* 0x000fe20003f26270 */
[----:B------:R-:W1:Y:S02]  /*1e240*/  LDCU UR13, c[0x0][0x3b0] ;  /* 0x00007600ff0d77ac */ /* 0x000e640008000800 */
[----:B--2---:R-:W2:Y:S01]  /*1e250*/  LDL.LU R17, [R1+0x1a4] ;  /* 0x0001a40001117983 */ /* 0x004ea20000300800 */
[----:B------:R-:W-:-:S05]  /*1e260*/  SEL R22, R11, R22, !P4 ;  /* 0x000000160b167207 */ /* 0x000fca0006000000 */
[----:B0-----:R-:W-:Y:S01]  /*1e270*/  IMAD R24, R22, UR4, RZ ;  /* 0x0000000416187c24 */ /* 0x001fe2000f8e02ff */
[----:B---3--:R-:W-:Y:S01]  /*1e280*/  PRMT R3, RZ, 0x7610, R3 ;  /* 0x00007610ff037816 */ /* 0x008fe20000000003 */
[----:B------:R-:W-:Y:S01]  /*1e290*/  @!P6 IMAD.IADD R85, R85, 0x1, -R8 ;  /* 0x000000015555e824 */ /* 0x000fe200078e0a08 */
[C---:B------:R-:W-:Y:S01]  /*1e2a0*/  ISETP.GT.U32.AND P5, PT, R8.reuse, R5, PT ;  /* 0x000000050800720c */ /* 0x040fe20003fa4070 */
[----:B------:R-:W0:Y:S01]  /*1e2b0*/  LDCU UR4, c[0x0][0x3b0] ;  /* 0x00007600ff0477ac */ /* 0x000e220008000800 */
[----:B----4-:R3:W-:Y:S02]  /*1e2c0*/  STL [R1+0x54], R13 ;  /* 0x0000540d01007387 */ /* 0x0107e40000100800 */
[----:B------:R-:W-:Y:S02]  /*1e2d0*/  ISETP.GT.U32.AND P6, PT, R8, R85, PT ;  /* 0x000000550800720c */ /* 0x000fe40003fc4070 */
[----:B------:R-:W4:Y:S01]  /*1e2e0*/  LDL R25, [R1+0x1174] ;  /* 0x0011740001197983 */ /* 0x000f220000100800 */
[----:B---3--:R-:W-:-:S04]  /*1e2f0*/  IADD3 R13, P3, PT, R23, R7, RZ ;  /* 0x00000007170d7210 */ /* 0x008fc80007f7e0ff */
[----:B------:R-:W-:Y:S01]  /*1e300*/  LEA.HI.X.SX32 R15, R23, R6, 0x1, P3 ;  /* 0x00000006170f7211 */ /* 0x000fe200018f0eff */
[----:B------:R-:W-:-:S04]  /*1e310*/  @P0 IMAD.MOV.U32 R22, RZ, RZ, R13 ;  /* 0x000000ffff160224 */ /* 0x000fc800078e000d */
[----:B------:R-:W-:-:S05]  /*1e320*/  @P0 IMAD.MOV.U32 R23, RZ, RZ, R15 ;  /* 0x000000ffff170224 */ /* 0x000fca00078e000f */
[----:B------:R3:W2:Y:S01]  /*1e330*/  @P0 LDG.E.U8 R10, desc[UR18][R22.64] ;  /* 0x00000012160a0981 */ /* 0x0006a2000c1e1100 */
[----:B------:R-:W-:-:S03]  /*1e340*/  @!P6 IMAD.IADD R85, R85, 0x1, -R8 ;  /* 0x000000015555e824 */ /* 0x000fc600078e0a08 */
[----:B------:R0:W-:Y:S04]  /*1e350*/  STL [R1+0x698], R13 ;  /* 0x0006980d01007387 */ /* 0x0001e80000100800 */
[----:B------:R-:W-:Y:S01]  /*1e360*/  STL [R1+0x694], R15 ;  /* 0x0006940f01007387 */ /* 0x000fe20000100800 */
[----:B---3--:R-:W-:-:S03]  /*1e370*/  IMAD.MOV.U32 R22, RZ, RZ, R85 ;  /* 0x000000ffff167224 */ /* 0x008fc600078e0055 */
[----:B0-----:R-:W3:Y:S04]  /*1e380*/  LDL.LU R13, [R1+0x1a0] ;  /* 0x0001a000010d7983 */ /* 0x001ee80000300800 */
[----:B------:R-:W3:Y:S01]  /*1e390*/  LDL R85, [R1+0x1170] ;  /* 0x0011700001557983 */ /* 0x000ee20000100800 */
[----:B------:R-:W-:-:S03]  /*1e3a0*/  @!P1 IMAD.MOV R22, RZ, RZ, -R22 ;  /* 0x000000ffff169224 */ /* 0x000fc600078e0a16 */
[----:B--2---:R0:W-:Y:S02]  /*1e3b0*/  STL [R1+0x50], R10 ;  /* 0x0000500a01007387 */ /* 0x0041e40000100800 */
[----:B0-----:R-:W-:-:S04]  /*1e3c0*/  IADD3 R10, P6, PT, R24, R7, RZ ;  /* 0x00000007180a7210 */ /* 0x001fc80007fde0ff */
[----:B------:R-:W-:Y:S02]  /*1e3d0*/  LEA.HI.X.SX32 R15, R24, R6, 0x1, P6 ;  /* 0x00000006180f7211 */ /* 0x000fe400030f0eff */
[----:B------:R-:W-:Y:S01]  /*1e3e0*/  SEL R24, R11, R22, !P4 ;  /* 0x000000160b187207 */ /* 0x000fe20006000000 */
[----:B------:R-:W-:Y:S02]  /*1e3f0*/  @P0 IMAD.MOV.U32 R22, RZ, RZ, R10 ;  /* 0x000000ffff160224 */ /* 0x000fe400078e000a */
[----:B------:R-:W-:-:S05]  /*1e400*/  @P0 IMAD.MOV.U32 R23, RZ, RZ, R15 ;  /* 0x000000ffff170224 */ /* 0x000fca00078e000f */
[----:B------:R0:W2:Y:S01]  /*1e410*/  @P0 LDG.E.U8 R3, desc[UR18][R22.64] ;  /* 0x0000001216030981 */ /* 0x0000a2000c1e1100 */
[----:B------:R-:W-:Y:S01]  /*1e420*/  @!P5 IMAD.IADD R5, R5, 0x1, -R8 ;  /* 0x000000010505d824 */ /* 0x000fe200078e0a08 */
[----:B------:R-:W-:-:S04]  /*1e430*/  ISETP.GT.U32.AND P5, PT, R8, R4, PT ;  /* 0x000000040800720c */ /* 0x000fc80003fa4070 */
[----:B------:R-:W-:Y:S01]  /*1e440*/  ISETP.GT.U32.AND P3, PT, R8, R5, PT ;  /* 0x000000050800720c */ /* 0x000fe20003f64070 */
[----:B-1----:R-:W-:Y:S01]  /*1e450*/  IMAD R24, R24, UR5, RZ ;  /* 0x0000000518187c24 */ /* 0x002fe2000f8e02ff */
[----:B------:R-:W-:Y:S01]  /*1e460*/  ISETP.GT.U32.AND P1, PT, R8, R14, PT ;  /* 0x0000000e0800720c */ /* 0x000fe20003f24070 */
[----:B------:R1:W-:Y:S01]  /*1e470*/  STL [R1+0x6a0], R10 ;  /* 0x0006a00a01007387 */ /* 0x0003e20000100800 */
[----:B------:R-:W-:Y:S01]  /*1e480*/  ISETP.GE.AND P6, PT, R16, RZ, PT ;  /* 0x000000ff1000720c */ /* 0x000fe20003fc6270 */
[----:B------:R-:W2:Y:S02]  /*1e490*/  LDCU UR5, c[0x0][0x3b0] ;  /* 0x00007600ff0577ac */ /* 0x000ea40008000800 */
[----:B------:R3:W-:Y:S02]  /*1e4a0*/  STL [R1+0x69c], R15 ;  /* 0x00069c0f01007387 */ /* 0x0007e40000100800 */
[----:B------:R-:W-:-:S04]  /*1e4b0*/  @!P5 IMAD.IADD R4, R4, 0x1, -R8 ;  /* 0x000000010404d824 */ /* 0x000fc800078e0a08 */
[----:B------:R-:W-:Y:S01]  /*1e4c0*/  @!P3 IMAD.IADD R5, R5, 0x1, -R8 ;  /* 0x000000010505b824 */ /* 0x000fe200078e0a08 */
[C---:B-1----:R-:W-:Y:S01]  /*1e4d0*/  IADD3 R10, P3, PT, R24.reuse, R7, RZ ;  /* 0x00000007180a7210 */ /* 0x042fe20007f7e0ff */
[----:B0-----:R-:W-:Y:S01]  /*1e4e0*/  IMAD.MOV.U32 R23, RZ, RZ, R4 ;  /* 0x000000ffff177224 */ /* 0x001fe200078e0004 */
[----:B---3--:R-:W3:Y:S02]  /*1e4f0*/  LDL R15, [R1+0x1158] ;  /* 0x00115800010f7983 */ /* 0x008ee40000100800 */
[----:B------:R-:W-:Y:S01]  /*1e500*/  LEA.HI.X.SX32 R24, R24, R6, 0x1, P3 ;  /* 0x0000000618187211 */ /* 0x000fe200018f0eff */
[----:B------:R-:W-:Y:S01]  /*1e510*/  @!P1 IMAD.IADD R14, R14, 0x1, -R8 ;  /* 0x000000010e0e9824 */ /* 0x000fe200078e0a08 */
[----:B------:R-:W3:Y:S01]  /*1e520*/  LDL.LU R16, [R1+0x19c] ;  /* 0x00019c0001107983 */ /* 0x000ee20000300800 */
[----:B----4-:R-:W-:Y:S02]  /*1e530*/  ISETP.GE.AND P1, PT, R25, RZ, PT ;  /* 0x000000ff1900720c */ /* 0x010fe40003f26270 */
[----:B------:R-:W-:Y:S01]  /*1e540*/  @P0 IMAD.MOV.U32 R25, RZ, RZ, R24 ;  /* 0x000000ffff190224 */ /* 0x000fe200078e0018 */
[----:B------:R-:W-:Y:S01]  /*1e550*/  PRMT R22, RZ, 0x7610, R22 ;  /* 0x00007610ff167816 */ /* 0x000fe20000000016 */
[----:B--2---:R-:W-:Y:S04]  /*1e560*/  STL [R1+0x12cc], R3 ;  /* 0x0012cc0301007387 */ /* 0x004fe80000100800 */
[----:B------:R-:W2:Y:S04]  /*1e570*/  LDL.LU R4, [R1+0x1334] ;  /* 0x0013340001047983 */ /* 0x000ea80000300800 */
[----:B------:R-:W-:Y:S04]  /*1e580*/  STL [R1+0x6b8], R10 ;  /* 0x0006b80a01007387 */ /* 0x000fe80000100800 */
[----:B------:R0:W-:Y:S02]  /*1e590*/  STL [R1+0x6b4], R24 ;  /* 0x0006b41801007387 */ /* 0x0001e40000100800 */
[----:B0-----:R-:W-:-:S02]  /*1e5a0*/  @P0 IMAD.MOV.U32 R24, RZ, RZ, R10 ;  /* 0x000000ffff180224 */ /* 0x001fc400078e000a */
[----:B------:R-:W-:Y:S01]  /*1e5b0*/  @!P6 IMAD.MOV R23, RZ, RZ, -R23 ;  /* 0x000000ffff17e224 */ /* 0x000fe200078e0a17 */
[C---:B------:R-:W-:Y:S01]  /*1e5c0*/  ISETP.GT.U32.AND P3, PT, R8.reuse, R14, PT ;  /* 0x0000000e0800720c */ /* 0x040fe20003f64070 */
[----:B------:R-:W4:Y:S04]  /*1e5d0*/  LDL.LU R10, [R1+0x194] ;  /* 0x00019400010a7983 */ /* 0x000f280000300800 */
[----:B------:R0:W2:Y:S01]  /*1e5e0*/  @P0 LDG.E.U8 R22, desc[UR18][R24.64] ;  /* 0x0000001218160981 */ /* 0x0000a2000c1e1100 */
[----:B------:R-:W-:Y:S02]  /*1e5f0*/  ISETP.GT.U32.AND P6, PT, R8, R13, PT ;  /* 0x0000000d0800720c */ /* 0x000fe40003fc4070 */
[----:B------:R-:W-:-:S05]  /*1e600*/  SEL R23, R11, R23, !P4 ;  /* 0x000000170b177207 */ /* 0x000fca0006000000 */
[----:B0-----:R-:W-:Y:S01]  /*1e610*/  IMAD R24, R23, UR4, RZ ;  /* 0x0000000417187c24 */ /* 0x001fe2000f8e02ff */
[----:B------:R-:W-:Y:S01]  /*1e620*/  PRMT R2, RZ, 0x7610, R2 ;  /* 0x00007610ff027816 */ /* 0x000fe20000000002 */
[----:B------:R-:W-:-:S04]  /*1e630*/  @!P3 IMAD.IADD R14, R14, 0x1, -R8 ;  /* 0x000000010e0eb824 */ /* 0x000fc800078e0a08 */
[----:B------:R-:W-:Y:S01]  /*1e640*/  @!P6 IMAD.IADD R13, R13, 0x1, -R8 ;  /* 0x000000010d0de824 */ /* 0x000fe200078e0a08 */
[----:B---3--:R-:W-:Y:S01]  /*1e650*/  ISETP.GE.AND P3, PT, R15, RZ, PT ;  /* 0x000000ff0f00720c */ /* 0x008fe20003f66270 */
[----:B--2---:R0:W-:Y:S01]  /*1e660*/  STL [R1+0x48], R22 ;  /* 0x0000481601007387 */ /* 0x0041e20000100800 */
[----:B------:R-:W-:Y:S01]  /*1e670*/  ISETP.GT.U32.AND P5, PT, R8, R17, PT ;  /* 0x000000110800720c */ /* 0x000fe20003fa4070 */
[----:B------:R-:W1:Y:S01]  /*1e680*/  LDCU UR4, c[0x0][0x3b0] ;  /* 0x00007600ff0477ac */ /* 0x000e620008000800 */
[----:B0-----:R-:W-:Y:S01]  /*1e690*/  IMAD.MOV.U32 R22, RZ, RZ, R5 ;  /* 0x000000ffff167224 */ /* 0x001fe200078e0005 */
[----:B------:R-:W-:-:S04]  /*1e6a0*/  IADD3 R5, P6, PT, R24, R7, RZ ;  /* 0x0000000718057210 */ /* 0x000fc80007fde0ff */
[----:B------:R-:W-:Y:S01]  /*1e6b0*/  LEA.HI.X.SX32 R15, R24, R6, 0x1, P6 ;  /* 0x00000006180f7211 */ /* 0x000fe200030f0eff */
[----:B------:R-:W-:-:S04]  /*1e6c0*/  @P0 IMAD.MOV.U32 R24, RZ, RZ, R5 ;  /* 0x000000ffff180224 */ /* 0x000fc800078e0005 */
[----:B------:R-:W-:-:S05]  /*1e6d0*/  @P0 IMAD.MOV.U32 R25, RZ, RZ, R15 ;  /* 0x000000ffff190224 */ /* 0x000fca00078e000f */
[----:B------:R-:W2:Y:S01]  /*1e6e0*/  @P0 LDG.E.U8 R2, desc[UR18][R24.64] ;  /* 0x0000001218020981 */ /* 0x000ea2000c1e1100 */
[----:B------:R-:W-:Y:S01]  /*1e6f0*/  @!P1 IMAD.MOV R22, RZ, RZ, -R22 ;  /* 0x000000ffff169224 */ /* 0x000fe200078e0a16 */
[----:B------:R-:W-:Y:S02]  /*1e700*/  ISETP.GE.AND P1, PT, R85, RZ, PT ;  /* 0x000000ff5500720c */ /* 0x000fe40003f26270 */
[----:B------:R-:W3:Y:S04]  /*1e710*/  LDL R85, [R1+0x115c] ;  /* 0x00115c0001557983 */ /* 0x000ee80000100800 */
[----:B------:R-:W-:Y:S04]  /*1e720*/  STL [R1+0x6c0], R5 ;  /* 0x0006c00501007387 */ /* 0x000fe80000100800 */
[----:B------:R-:W-:Y:S01]  /*1e730*/  STL [R1+0x6bc], R15 ;  /* 0x0006bc0f01007387 */ /* 0x000fe20000100800 */
[----:B------:R-:W-:Y:S01]  /*1e740*/  @!P5 IMAD.IADD R17, R17, 0x1, -R8 ;  /* 0x000000011111d824 */ /* 0x000fe200078e0a08 */
[----:B------:R-:W-:-:S04]  /*1e750*/  SEL R22, R11, R22, !P4 ;  /* 0x000000160b167207 */ /* 0x000fc80006000000 */
[----:B------:R-:W-:Y:S01]  /*1e760*/  ISETP.GT.U32.AND P5, PT, R8, R17, PT ;  /* 0x000000110800720c */ /* 0x000fe20003fa4070 */
[----:B------:R-:W-:Y:S02]  /*1e770*/  IMAD.MOV.U32 R23, RZ, RZ, R14 ;  /* 0x000000ffff177224 */ /* 0x000fe400078e000e */
[----:B------:R-:W-:Y:S01]  /*1e780*/  IMAD R22, R22, UR5, RZ ;  /* 0x0000000516167c24 */ /* 0x000fe2000f8e02ff */
[----:B------:R-:W-:Y:S01]  /*1e790*/  ISETP.GT.U32.AND P6, PT, R8, R13, PT ;  /* 0x0000000d0800720c */ /* 0x000fe20003fc4070 */
[----:B------:R-:W-:Y:S01]  /*1e7a0*/  @!P1 IMAD.MOV R23, RZ, RZ, -R23 ;  /* 0x000000ffff179224 */ /* 0x000fe200078e0a17 */
[----:B------:R-:W-:Y:S01]  /*1e7b0*/  PRMT R4, RZ, 0x7610, R4 ;  /* 0x00007610ff047816 */ /* 0x000fe20000000004 */
[----:B------:R-:W0:Y:S01]  /*1e7c0*/  LDCU UR5, c[0x0][0x3b0] ;  /* 0x00007600ff0577ac */ /* 0x000e220008000800 */
[----:B------:R-:W-:-:S05]  /*1e7d0*/  IADD3 R14, P1, PT, R22, R7, RZ ;  /* 0x00000007160e7210 */ /* 0x000fca0007f3e0ff */
[----:B------:R-:W-:Y:S01]  /*1e7e0*/  @!P5 IMAD.IADD R17, R17, 0x1, -R8 ;  /* 0x000000011111d824 */ /* 0x000fe200078e0a08 */
[----:B--2---:R2:W-:Y:S04]  /*1e7f0*/  STL [R1+0x44], R2 ;  /* 0x0000440201007387 */ /* 0x0045e80000100800 */
[----:B--2---:R-:W2:Y:S01]  /*1e800*/  LDL R2, [R1+0x116c] ;  /* 0x00116c0001027983 */ /* 0x004ea20000100800 */
[----:B------:R-:W-:Y:S02]  /*1e810*/  ISETP.GT.U32.AND P5, PT, R8, R16, PT ;  /* 0x000000100800720c */ /* 0x000fe40003fa4070 */
[----:B------:R-:W-:Y:S01]  /*1e820*/  LEA.HI.X.SX32 R15, R22, R6, 0x1, P1 ;  /* 0x00000006160f7211 */ /* 0x000fe200008f0eff */
[----:B------:R-:W-:Y:S02]  /*1e830*/  @P0 IMAD.MOV.U32 R24, RZ, RZ, R14 ;  /* 0x000000ffff180224 */ /* 0x000fe400078e000e */
[----:B------:R-:W-:-:S02]  /*1e840*/  IMAD.MOV.U32 R22, RZ, RZ, R17 ;  /* 0x000000ffff167224 */ /* 0x000fc400078e0011 */
[----:B------:R-:W-:Y:S02]  /*1e850*/  @P0 IMAD.MOV.U32 R25, RZ, RZ, R15 ;  /* 0x000000ffff190224 */ /* 0x000fe400078e000f */
[----:B------:R-:W-:-:S03]  /*1e860*/  @!P3 IMAD.MOV R22, RZ, RZ, -R22 ;  /* 0x000000ffff16b224 */ /* 0x000fc600078e0a16 */
[----:B------:R0:W2:Y:S01]  /*1e870*/  @P0 LDG.E.U8 R4, desc[UR18][R24.64] ;  /* 0x0000001218040981 */ /* 0x0000a2000c1e1100 */
[--C-:B------:R-:W-:Y:S01]  /*1e880*/  @!P5 IMAD.IADD R16, R16, 0x1, -R8.reuse ;  /* 0x000000011010d824 */ /* 0x100fe200078e0a08 */
[----:B---3--:R-:W-:Y:S01]  /*1e890*/  ISETP.GE.AND P5, PT, R85, RZ, PT ;  /* 0x000000ff5500720c */ /* 0x008fe20003fa6270 */
[----:B------:R-:W-:-:S03]  /*1e8a0*/  @!P6 IMAD.IADD R13, R13, 0x1, -R8 ;  /* 0x000000010d0de824 */ /* 0x000fc600078e0a08 */
[----:B------:R-:W-:Y:S02]  /*1e8b0*/  ISETP.GT.U32.AND P3, PT, R8, R16, PT ;  /* 0x000000100800720c */ /* 0x000fe40003f64070 */
[C---:B0-----:R-:W-:Y:S02]  /*1e8c0*/  SEL R24, R11.reuse, R23, !P4 ;  /* 0x000000170b187207 */ /* 0x041fe40006000000 */
[----:B------:R-:W-:-:S03]  /*1e8d0*/  SEL R23, R11, R22, !P4 ;  /* 0x000000160b177207 */ /* 0x000fc60006000000 */
[----:B------:R-:W-:Y:S01]  /*1e8e0*/  IMAD R24, R24, UR12, RZ ;  /* 0x0000000c18187c24 */ /* 0x000fe2000f8e02ff */
[----:B------:R-:W-:Y:S01]  /*1e8f0*/  STL [R1+0x6c8], R14 ;  /* 0x0006c80e01007387 */ /* 0x000fe20000100800 */
[----:B------:R-:W-:Y:S01]  /*1e900*/  IMAD.MOV.U32 R22, RZ, RZ, R13 ;  /* 0x000000ffff167224 */ /* 0x000fe200078e000d */
[----:B------:R-:W-:Y:S01]  /*1e910*/  PRMT R12, RZ, 0x7610, R12 ;  /* 0x00007610ff0c7816 */ /* 0x000fe2000000000c */
[----:B-1----:R-:W-:Y:S01]  /*1e920*/  IMAD R23, R23, UR4, RZ ;  /* 0x0000000417177c24 */ /* 0x002fe2000f8e02ff */
[-C--:B------:R-:W-:Y:S01]  /*1e930*/  IADD3 R13, P6, PT, R24, R7.reuse, RZ ;  /* 0x00000007180d7210 */ /* 0x080fe20007fde0ff */
[----:B------:R-:W3:Y:S01]  /*1e940*/  LDL.LU R5, [R1+0x190] ;  /* 0x0001900001057983 */ /* 0x000ee20000300800 */
[----:B------:R-:W-:Y:S01]  /*1e950*/  @!P5 IMAD.MOV R22, RZ, RZ, -R22 ;  /* 0x000000ffff16d224 */ /* 0x000fe200078e0a16 */
[----:B------:R-:W-:Y:S01]  /*1e960*/  PRMT R18, RZ, 0x7610, R18 ;  /* 0x00007610ff127816 */ /* 0x000fe20000000012 */
[----:B------:R-:W-:Y:S01]  /*1e970*/  @!P3 IMAD.IADD R16, R16, 0x1, -R8 ;  /* 0x000000011010b824 */ /* 0x000fe200078e0a08 */
[----:B------:R0:W-:Y:S01]  /*1e980*/  STL [R1+0x6c4], R15 ;  /* 0x0006c40f01007387 */ /* 0x0001e20000100800 */
[----:B------:R-:W-:Y:S01]  /*1e990*/  IADD3 R25, P5, PT, R23, R7, RZ ;  /* 0x0000000717197210 */ /* 0x000fe20007fbe0ff */
[----:B------:R-:W1:Y:S02]  /*1e9a0*/  LDCU UR4, c[0x0][0x3b0] ;  /* 0x00007600ff0477ac */ /* 0x000e640008000800 */
[----:B------:R-:W3:Y:S01]  /*1e9b0*/  LDL R85, [R1+0x1154] ;  /* 0x0011540001557983 */ /* 0x000ee20000100800 */
[----:B----4-:R-:W-:Y:S01]  /*1e9c0*/  ISETP.GT.U32.AND P1, PT, R8, R10, PT ;  /* 0x0000000a0800720c */ /* 0x010fe20003f24070 */
[----:B------:R-:W4:Y:S01]  /*1e9d0*/  LDCU UR12, c[0x0][0x3b0] ;  /* 0x00007600ff0c77ac */ /* 0x000f220008000800 */
[----:B0-----:R-:W-:-:S02]  /*1e9e0*/  LEA.HI.X.SX32 R15, R24, R6, 0x1, P6 ;  /* 0x00000006180f7211 */ /* 0x001fc400030f0eff */
[----:B------:R-:W-:Y:S01]  /*1e9f0*/  SEL R24, R11, R22, !P4 ;  /* 0x000000160b187207 */ /* 0x000fe20006000000 */
[----:B------:R-:W-:Y:S01]  /*1ea00*/  @P0 IMAD.MOV.U32 R22, RZ, RZ, R13 ;  /* 0x000000ffff160224 */ /* 0x000fe200078e000d */
[----:B--2---:R-:W-:Y:S02]  /*1ea10*/  ISETP.GE.AND P3, PT, R2, RZ, PT ;  /* 0x000000ff0200720c */ /* 0x004fe40003f66270 */
[----:B------:R-:W-:Y:S01]  /*1ea20*/  LEA.HI.X.SX32 R2, R23, R6, 0x1, P5 ;  /* 0x0000000617027211 */ /* 0x000fe200028f0eff */
[----:B------:R-:W-:-:S05]  /*1ea30*/  @P0 IMAD.MOV.U32 R23, RZ, RZ, R15 ;  /* 0x000000ffff170224 */ /* 0x000fca00078e000f */
[----:B------:R0:W2:Y:S04]  /*1ea40*/  @P0 LDG.E.U8 R12, desc[UR18][R22.64] ;  /* 0x00000012160c0981 */ /* 0x0000a8000c1e1100 */
[----:B------:R1:W-:Y:S01]  /*1ea50*/  STL [R1+0x40], R4 ;  /* 0x0000400401007387 */ /* 0x0003e20000100800 */
[----:B0-----:R-:W-:Y:S02]  /*1ea60*/  @P0 IMAD.MOV.U32 R22, RZ, RZ, R25 ;  /* 0x000000ffff160224 */ /* 0x001fe400078e0019 */
[----:B------:R-:W-:Y:S01]  /*1ea70*/  @P0 IMAD.MOV.U32 R23, RZ, RZ, R2 ;  /* 0x000000ffff170224 */ /* 0x000fe200078e0002 */
[----:B-1----:R-:W3:Y:S04]  /*1ea80*/  LDL.LU R4, [R1+0x188] ;  /* 0x0001880001047983 */ /* 0x002ee80000300800 */
[----:B------:R-:W4:Y:S04]  /*1ea90*/  LDL.LU R17, [R1+0x184] ;  /* 0x0001840001117983 */ /* 0x000f280000300800 */
[----:B------:R-:W-:Y:S04]  /*1eaa0*/  STL [R1+0x6d0], R13 ;  /* 0x0006d00d01007387 */ /* 0x000fe80000100800 */
[----:B------:R-:W-:Y:S04]  /*1eab0*/  STL [R1+0x6d8], R25 ;  /* 0x0006d81901007387 */ /* 0x000fe80000100800 */
[----:B------:R-:W4:Y:S04]  /*1eac0*/  LDL R14, [R1+0x1198] ;  /* 0x00119800010e7983 */ /* 0x000f280000100800 */
[----:B------:R0:W-:Y:S04]  /*1ead0*/  STL [R1+0x6cc], R15 ;  /* 0x0006cc0f01007387 */ /* 0x0001e80000100800 */
[----:B------:R1:W4:Y:S04]  /*1eae0*/  @P0 LDG.E.U8 R18, desc[UR18][R22.64] ;  /* 0x0000001216120981 */ /* 0x000328000c1e1100 */
[----:B0-----:R-:W4:Y:S04]  /*1eaf0*/  LDL.LU R15, [R1+0x1330] ;  /* 0x00133000010f7983 */ /* 0x001f280000300800 */
[----:B------:R-:W4:Y:S04]  /*1eb00*/  LDL.LU R13, [R1+0x132c] ;  /* 0x00132c00010d7983 */ /* 0x000f280000300800 */
[----:B------:R-:W-:Y:S04]  /*1eb10*/  STL [R1+0x6d4], R2 ;  /* 0x0006d40201007387 */ /* 0x000fe80000100800 */
[----:B--2---:R0:W-:Y:S04]  /*1eb20*/  STL [R1+0x3c], R12 ;  /* 0x00003c0c01007387 */ /* 0x0041e80000100800 */
[----:B0-----:R-:W2:Y:S04]  /*1eb30*/  LDL.LU R12, [R1+0x1328] ;  /* 0x00132800010c7983 */ /* 0x001ea80000300800 */
[----:B------:R-:W2:Y:S01]  /*1eb40*/  LDL.LU R2, [R1+0x1324] ;  /* 0x0013240001027983 */ /* 0x000ea20000300800 */
[----:B-1----:R-:W-:-:S02]  /*1eb50*/  IMAD.MOV.U32 R22, RZ, RZ, R16 ;  /* 0x000000ffff167224 */ /* 0x002fc400078e0010 */
[----:B------:R-:W-:Y:S01]  /*1eb60*/  IMAD R24, R24, UR5, RZ ;  /* 0x0000000518187c24 */ /* 0x000fe2000f8e02ff */
[----:B---3--:R-:W-:Y:S01]  /*1eb70*/  ISETP.GE.AND P5, PT, R85, RZ, PT ;  /* 0x000000ff5500720c */ /* 0x008fe20003fa6270 */
[----:B------:R-:W-:Y:S01]  /*1eb80*/  @!P3 IMAD.MOV R22, RZ, RZ, -R22 ;  /* 0x000000ffff16b224 */ /* 0x000fe200078e0a16 */
[----:B------:R-:W3:Y:S01]  /*1eb90*/  LDL.LU R85, [R1+0x180] ;  /* 0x0001800001557983 */ /* 0x000ee20000300800 */
[----:B------:R-:W-:Y:S01]  /*1eba0*/  @!P1 IMAD.IADD R10, R10, 0x1, -R8 ;  /* 0x000000010a0a9824 */ /* 0x000fe200078e0a08 */
[C---:B------:R-:W-:Y:S01]  /*1ebb0*/  IADD3 R16, P3, PT, R24.reuse, R7, RZ ;  /* 0x0000000718107210 */ /* 0x040fe20007f7e0ff */
[----:B------:R-:W0:Y:S04]  /*1ebc0*/  LDCU UR5, c[0x0][0x3b0] ;  /* 0x00007600ff0577ac */ /* 0x000e280008000800 */
[----:B------:R-:W-:Y:S04]  /*1ebd0*/  STL [R1+0x6e0], R16 ;  /* 0x0006e01001007387 */ /* 0x000fe80000100800 */
[----:B----4-:R1:W-:Y:S02]  /*1ebe0*/  STL [R1+0x38], R18 ;  /* 0x0000381201007387 */ /* 0x0103e40000100800 */
[----:B-1----:R-:W-:Y:S01]  /*1ebf0*/  LEA.HI.X.SX32 R18, R24, R6, 0x1, P3 ;  /* 0x0000000618127211 */ /* 0x002fe200018f0eff */
[----:B------:R-:W-:-:S04]  /*1ec00*/  @P0 IMAD.MOV.U32 R24, RZ, RZ, R16 ;  /* 0x000000ffff180224 */ /* 0x000fc800078e0010 */
        /* <DEDUP_REMOVED lines=10> */
[----:B------:R-:W-:Y:S01]  /*1ecb0*/  PRMT R13, RZ, 0x7610, R13 ;  /* 0x00007610ff0d7816 */ /* 0x000fe2000000000d */
[----:B------:R-:W4:Y:S01]  /*1ecc0*/  LDL.LU R10, [R1+0x1320] ;  /* 0x00132000010a7983 */ /* 0x000f220000300800 */
[----:B------:R-:W-:Y:S01]  /*1ecd0*/  IADD3 R16, P5, PT, R23, R7, RZ ;  /* 0x0000000717107210 */ /* 0x000fe20007fbe0ff */
[----:B------:R-:W0:Y:S01]  /*1ece0*/  LDCU UR13, c[0x0][0x3b0] ;  /* 0x00007600ff0d77ac */ /* 0x000e220008000800 */
[----:B------:R-:W-:Y:S02]  /*1ecf0*/  SEL R22, R11, R22, !P4 ;  /* 0x000000160b167207 */ /* 0x000fe40006000000 */
[----:B------:R-:W-:-:S03]  /*1ed00*/  LEA.HI.X.SX32 R23, R23, R6, 0x1, P5 ;  /* 0x0000000617177211 */ /* 0x000fc600028f0eff */
[----:B-1----:R-:W-:Y:S01]  /*1ed10*/  IMAD R24, R22, UR4, RZ ;  /* 0x0000000416187c24 */ /* 0x002fe2000f8e02ff */
[----:B------:R1:W-:Y:S01]  /*1ed20*/  STL [R1+0x6dc], R18 ;  /* 0x0006dc1201007387 */ /* 0x0003e20000100800 */
[----:B------:R-:W-:Y:S01]  /*1ed30*/  @P0 IMAD.MOV.U32 R22, RZ, RZ, R16 ;  /* 0x000000ffff160224 */ /* 0x000fe200078e0010 */
[----:B------:R-:W-:Y:S01]  /*1ed40*/  ISETP.GT.U32.AND P6, PT, R8, R5, PT ;  /* 0x000000050800720c */ /* 0x000fe20003fc4070 */
[----:B------:R-:W-:Y:S01]  /*1ed50*/  @!P1 IMAD.IADD R4, R4, 0x1, -R8 ;  /* 0x0000000104049824 */ /* 0x000fe200078e0a08 */
[----:B------:R-:W-:Y:S01]  /*1ed60*/  ISETP.GT.U32.AND P3, PT, R8, R17, PT ;  /* 0x000000110800720c */ /* 0x000fe20003f64070 */
[----:B------:R-:W0:Y:S01]  /*1ed70*/  LDCU UR4, c[0x0][0x3b0] ;  /* 0x00007600ff0477ac */ /* 0x000e220008000800 */
[----:B------:R0:W3:Y:S01]  /*1ed80*/  @P0 LDG.E.U8 R13, desc[UR18][R22.64] ;  /* 0x00000012160d0981 */ /* 0x0000e2000c1e1100 */
[----:B------:R-:W-:-:S03]  /*1ed90*/  ISETP.GE.AND P1, PT, R14, RZ, PT ;  /* 0x000000ff0e00720c */ /* 0x000fc60003f26270 */
[----:B-1----:R-:W3:Y:S04]  /*1eda0*/  LDL.LU R18, [R1+0x17c] ;  /* 0x00017c0001127983 */ /* 0x002ee80000300800 */
[----:B--2---:R-:W-:Y:S04]  /*1edb0*/  STL [R1+0x12d0], R2 ;  /* 0x0012d00201007387 */ /* 0x004fe80000100800 */
[----:B------:R-:W2:Y:S04]  /*1edc0*/  LDL R25, [R1+0x1184] ;  /* 0x0011840001197983 */ /* 0x000ea80000100800 */
[----:B------:R-:W-:Y:S04]  /*1edd0*/  STL [R1+0x6f8], R16 ;  /* 0x0006f81001007387 */ /* 0x000fe80000100800 */
[----:B------:R-:W2:Y:S04]  /*1ede0*/  LDL.LU R14, [R1+0x174] ;  /* 0x00017400010e7983 */ /* 0x000ea80000300800 */
[----:B------:R1:W-:Y:S04]  /*1edf0*/  STL [R1+0x6f4], R23 ;  /* 0x0006f41701007387 */ /* 0x0003e80000100800 */
[----:B-1----:R-:W2:Y:S01]  /*1ee00*/  LDL R23, [R1+0x1180] ;  /* 0x0011800001177983 */ /* 0x002ea20000100800 */
[----:B------:R-:W-:-:S05]  /*1ee10*/  @!P6 IMAD.IADD R5, R5, 0x1, -R8 ;  /* 0x000000010505e824 */ /* 0x000fca00078e0a08 */
[----:B------:R-:W-:Y:S01]  /*1ee20*/  ISETP.GT.U32.AND P6, PT, R8, R5, PT ;  /* 0x000000050800720c */ /* 0x000fe20003fc4070 */
[----:B------:R-:W-:-:S12]  /*1ee30*/  @!P3 IMAD.IADD R17, R17, 0x1, -R8 ;  /* 0x000000011111b824 */ /* 0x000fd800078e0a08 */
[----:B------:R-:W-:-:S04]  /*1ee40*/  @!P6 IMAD.IADD R5, R5, 0x1, -R8 ;  /* 0x000000010505e824 */ /* 0x000fc800078e0a08 */
[----:B0-----:R-:W-:Y:S02]  /*1ee50*/  IMAD.MOV.U32 R22, RZ, RZ, R5 ;  /* 0x000000ffff167224 */ /* 0x001fe400078e0005 */
[----:B------:R-:W2:Y:S01]  /*1ee60*/  LDL R5, [R1+0x1188] ;  /* 0x0011880001057983 */ /* 0x000ea20000100800 */
[C---:B------:R-:W-:Y:S01]  /*1ee70*/  ISETP.GT.U32.AND P3, PT, R8.reuse, R17, PT ;  /* 0x000000110800720c */ /* 0x040fe20003f64070 */
[----:B------:R-:W-:Y:S02]  /*1ee80*/  @!P1 IMAD.MOV R22, RZ, RZ, -R22 ;  /* 0x000000ffff169224 */ /* 0x000fe400078e0a16 */
[----:B---3--:R0:W-:Y:S01]  /*1ee90*/  STL [R1+0x30], R13 ;  /* 0x0000300d01007387 */ /* 0x0081e20000100800 */
[----:B------:R-:W-:Y:S02]  /*1eea0*/  ISETP.GT.U32.AND P1, PT, R8, R85, PT ;  /* 0x000000550800720c */ /* 0x000fe40003f24070 */
[----:B0-----:R-:W-:-:S04]  /*1eeb0*/  IADD3 R13, P6, PT, R24, R7, RZ ;  /* 0x00000007180d7210 */ /* 0x001fc80007fde0ff */
[----:B------:R-:W-:Y:S02]  /*1eec0*/  LEA.HI.X.SX32 R16, R24, R6, 0x1, P6 ;  /* 0x0000000618107211 */ /* 0x000fe400030f0eff */
[----:B------:R-:W-:Y:S01]  /*1eed0*/  SEL R24, R11, R22, !P4 ;  /* 0x000000160b187207 */ /* 0x000fe20006000000 */
[----:B------:R-:W-:Y:S01]  /*1eee0*/  @P0 IMAD.MOV.U32 R22, RZ, RZ, R13 ;  /* 0x000000ffff160224 */ /* 0x000fe200078e000d */
[----:B----4-:R-:W-:-:S03]  /*1eef0*/  PRMT R10, RZ, 0x7610, R10 ;  /* 0x00007610ff0a7816 */ /* 0x010fc6000000000a */
[----:B------:R-:W-:Y:S01]  /*1ef00*/  IMAD R24, R24, UR5, RZ ;  /* 0x0000000518187c24 */ /* 0x000fe2000f8e02ff */
[----:B------:R-:W-:Y:S01]  /*1ef10*/  STL [R1+0x700], R13 ;  /* 0x0007000d01007387 */ /* 0x000fe20000100800 */
[--C-:B------:R-:W-:Y:S01]  /*1ef20*/  @!P3 IMAD.IADD R17, R17, 0x1, -R8.reuse ;  /* 0x000000011111b824 */ /* 0x100fe200078e0a08 */
[----:B------:R-:W-:Y:S01]  /*1ef30*/  PRMT R19, RZ, 0x7610, R19 ;  /* 0x00007610ff137816 */ /* 0x000fe20000000013 */
[----:B------:R-:W-:Y:S01]  /*1ef40*/  @!P1 IMAD.IADD R85, R85, 0x1, -R8 ;  /* 0x0000000155559824 */ /* 0x000fe200078e0a08 */
[----:B------:R0:W-:Y:S01]  /*1ef50*/  STL [R1+0x6fc], R16 ;  /* 0x0006fc1001007387 */ /* 0x0001e20000100800 */
[----:B------:R-:W-:Y:S01]  /*1ef60*/  ISETP.GT.U32.AND P5, PT, R8, R4, PT ;  /* 0x000000040800720c */ /* 0x000fe20003fa4070 */
[----:B------:R-:W1:Y:S01]  /*1ef70*/  LDCU UR5, c[0x0][0x3b0] ;  /* 0x00007600ff0577ac */ /* 0x000e620008000800 */
[----:B--2---:R-:W-:Y:S02]  /*1ef80*/  ISETP.GE.AND P1, PT, R25, RZ, PT ;  /* 0x000000ff1900720c */ /* 0x004fe40003f26270 */
[----:B------:R-:W-:Y:S01]  /*1ef90*/  ISETP.GE.AND P6, PT, R23, RZ, PT ;  /* 0x000000ff1700720c */ /* 0x000fe20003fc6270 */
[----:B------:R-:W-:Y:S01]  /*1efa0*/  @P0 IMAD.MOV.U32 R23, RZ, RZ, R16 ;  /* 0x000000ffff170224 */ /* 0x000fe200078e0010 */
[----:B0-----:R-:W-:-:S04]  /*1efb0*/  IADD3 R16, P3, PT, R24, R7, RZ ;  /* 0x0000000718107210 */ /* 0x001fc80007f7e0ff */
[----:B------:R0:W2:Y:S02]  /*1efc0*/  @P0 LDG.E.U8 R10, desc[UR18][R22.64] ;  /* 0x00000012160a0981 */ /* 0x0000a4000c1e1100 */
[----:B0-----:R-:W-:Y:S01]  /*1efd0*/  LEA.HI.X.SX32 R22, R24, R6, 0x1, P3 ;  /* 0x0000000618167211 */ /* 0x001fe200018f0eff */
[----:B------:R-:W-:-:S04]  /*1efe0*/  @P0 IMAD.MOV.U32 R24, RZ, RZ, R16 ;  /* 0x000000ffff180224 */ /* 0x000fc800078e0010 */
[----:B------:R-:W-:-:S05]  /*1eff0*/  @P0 IMAD.MOV.U32 R25, RZ, RZ, R22 ;  /* 0x000000ffff190224 */ /* 0x000fca00078e0016 */
[----:B------:R0:W3:Y:S01]  /*1f000*/  @P0 LDG.E.U8 R19, desc[UR18][R24.64] ;  /* 0x0000001218130981 */ /* 0x0000e2000c1e1100 */
[----:B------:R-:W-:-:S04]  /*1f010*/  @!P5 IMAD.IADD R4, R4, 0x1, -R8 ;  /* 0x000000010404d824 */ /* 0x000fc800078e0a08 */
[----:B------:R-:W-:-:S04]  /*1f020*/  IMAD.MOV.U32 R23, RZ, RZ, R4 ;  /* 0x000000ffff177224 */ /* 0x000fc800078e0004 */
[----:B------:R-:W-:Y:S01]  /*1f030*/  @!P6 IMAD.MOV R23, RZ, RZ, -R23 ;  /* 0x000000ffff17e224 */ /* 0x000fe200078e0a17 */
[----:B------:R-:W-:-:S04]  /*1f040*/  ISETP.GT.U32.AND P6, PT, R8, R14, PT ;  /* 0x0000000e0800720c */ /* 0x000fc80003fc4070 */
[----:B------:R-:W-:-:S05]  /*1f050*/  SEL R23, R11, R23, !P4 ;  /* 0x000000170b177207 */ /* 0x000fca0006000000 */
[----:B0-----:R-:W-:Y:S01]  /*1f060*/  IMAD R24, R23, UR4, RZ ;  /* 0x0000000417187c24 */ /* 0x001fe2000f8e02ff */
[----:B------:R-:W-:Y:S01]  /*1f070*/  PRMT R12, RZ, 0x7610, R12 ;  /* 0x00007610ff0c7816 */ /* 0x000fe2000000000c */
[----:B------:R-:W0:Y:S02]  /*1f080*/  LDCU UR4, c[0x0][0x3b0] ;  /* 0x00007600ff0477ac */ /* 0x000e240008000800 */
[----:B------:R-:W-:Y:S01]  /*1f090*/  @!P6 IMAD.IADD R14, R14, 0x1, -R8 ;  /* 0x000000010e0ee824 */ /* 0x000fe200078e0a08 */
[----:B--2---:R2:W-:Y:S04]  /*1f0a0*/  STL [R1+0x2c], R10 ;  /* 0x00002c0a01007387 */ /* 0x0045e80000100800 */
[----:B--2---:R-:W2:Y:S04]  /*1f0b0*/  LDL R10, [R1+0x117c] ;  /* 0x00117c00010a7983 */ /* 0x004ea80000100800 */
[----:B------:R-:W4:Y:S04]  /*1f0c0*/  LDL.LU R13, [R1+0x178] ;  /* 0x00017800010d7983 */ /* 0x000f280000300800 */
[----:B------:R-:W2:Y:S04]  /*1f0d0*/  LDL.LU R4, [R1+0x131c] ;  /* 0x00131c0001047983 */ /* 0x000ea80000300800 */
[----:B------:R0:W-:Y:S04]  /*1f0e0*/  STL [R1+0x708], R16 ;  /* 0x0007081001007387 */ /* 0x0001e80000100800 */
[----:B------:R1:W-:Y:S04]  /*1f0f0*/  STL [R1+0x704], R22 ;  /* 0x0007041601007387 */ /* 0x0003e80000100800 */
[----:B0-----:R-:W2:Y:S01]  /*1f100*/  LDL.LU R16, [R1+0x170] ;  /* 0x0001700001107983 */ /* 0x001ea20000300800 */
[----:B-1----:R-:W-:Y:S01]  /*1f110*/  IMAD.MOV.U32 R22, RZ, RZ, R17 ;  /* 0x000000ffff167224 */ /* 0x002fe200078e0011 */
[----:B------:R-:W-:-:S03]  /*1f120*/  IADD3 R17, P6, PT, R24, R7, RZ ;  /* 0x0000000718117210 */ /* 0x000fc60007fde0ff */
[----:B------:R-:W-:Y:S01]  /*1f130*/  @!P1 IMAD.MOV R22, RZ, RZ, -R22 ;  /* 0x000000ffff169224 */ /* 0x000fe200078e0a16 */
[----:B------:R-:W-:Y:S02]  /*1f140*/  ISETP.GE.AND P1, PT, R5, RZ, PT ;  /* 0x000000ff0500720c */ /* 0x000fe40003f26270 */
[----:B------:R-:W2:Y:S04]  /*1f150*/  LDL R5, [R1+0x1178] ;  /* 0x0011780001057983 */ /* 0x000ea80000100800 */
[----:B------:R-:W-:Y:S04]  /*1f160*/  STL [R1+0x710], R17 ;  /* 0x0007101101007387 */ /* 0x000fe80000100800 */
[----:B---3--:R0:W-:Y:S02]  /*1f170*/  STL [R1+0x28], R19 ;  /* 0x0000281301007387 */ /* 0x0081e40000100800 */
[----:B0-----:R-:W-:Y:S01]  /*1f180*/  LEA.HI.X.SX32 R19, R24, R6, 0x1, P6 ;  /* 0x0000000618137211 */ /* 0x001fe200030f0eff */
[----:B------:R-:W-:-:S04]  /*1f190*/  @P0 IMAD.MOV.U32 R24, RZ, RZ, R17 ;  /* 0x000000ffff180224 */ /* 0x000fc800078e0011 */
[----:B------:R-:W-:-:S05]  /*1f1a0*/  @P0 IMAD.MOV.U32 R25, RZ, RZ, R19 ;  /* 0x000000ffff190224 */ /* 0x000fca00078e0013 */
[----:B------:R-:W3:Y:S04]  /*1f1b0*/  @P0 LDG.E.U8 R12, desc[UR18][R24.64] ;  /* 0x00000012180c0981 */ /* 0x000ee8000c1e1100 */
[----:B------:R-:W-:Y:S01]  /*1f1c0*/  STL [R1+0x70c], R19 ;  /* 0x00070c1301007387 */ /* 0x000fe20000100800 */
[C---:B------:R-:W-:Y:S02]  /*1f1d0*/  ISETP.GT.U32.AND P5, PT, R8.reuse, R18, PT ;  /* 0x000000120800720c */ /* 0x040fe40003fa4070 */
[----:B------:R-:W-:Y:S02]  /*1f1e0*/  ISETP.GT.U32.AND P3, PT, R8, R85, PT ;  /* 0x000000550800720c */ /* 0x000fe40003f64070 */
[----:B------:R-:W-:-:S09]  /*1f1f0*/  SEL R22, R11, R22, !P4 ;  /* 0x000000160b167207 */ /* 0x000fd20006000000 */
[----:B------:R-:W-:-:S05]  /*1f200*/  @!P5 IMAD.IADD R18, R18, 0x1, -R8 ;  /* 0x000000011212d824 */ /* 0x000fca00078e0a08 */
[----:B------:R-:W-:Y:S01]  /*1f210*/  ISETP.GT.U32.AND P5, PT, R8, R18, PT ;  /* 0x000000120800720c */ /* 0x000fe20003fa4070 */
[----:B------:R-:W-:Y:S02]  /*1f220*/  @!P3 IMAD.IADD R85, R85, 0x1, -R8 ;  /* 0x000000015555b824 */ /* 0x000fe400078e0a08 */
[----:B------:R-:W-:Y:S01]  /*1f230*/  IMAD R22, R22, UR5, RZ ;  /* 0x0000000516167c24 */ /* 0x000fe2000f8e02ff */
[----:B------:R-:W-:Y:S01]  /*1f240*/  ISETP.GT.U32.AND P6, PT, R8, R14, PT ;  /* 0x0000000e0800720c */ /* 0x000fe20003fc4070 */
[----:B------:R-:W-:Y:S01]  /*1f250*/  IMAD.MOV.U32 R23, RZ, RZ, R85 ;  /* 0x000000ffff177224 */ /* 0x000fe200078e0055 */
[----:B------:R-:W-:Y:S01]  /*1f260*/  PRMT R2, RZ, 0x7610, R2 ;  /* 0x00007610ff027816 */ /* 0x000fe20000000002 */
[----:B------:R-:W0:Y:S02]  /*1f270*/  LDCU UR5, c[0x0][0x3b0] ;  /* 0x00007600ff0577ac */ /* 0x000e240008000800 */
[----:B------:R-:W-:Y:S01]  /*1f280*/  @!P1 IMAD.MOV R23, RZ, RZ, -R23 ;  /* 0x000000ffff179224 */ /* 0x000fe200078e0a17 */
[----:B---3--:R1:W-:Y:S04]  /*1f290*/  STL [R1+0x24], R12 ;  /* 0x0000240c01007387 */ /* 0x0083e80000100800 */
[----:B-1----:R-:W3:Y:S01]  /*1f2a0*/  LDL R12, [R1+0x11c8] ;  /* 0x0011c800010c7983 */ /* 0x002ee20000100800 */
[----:B--2---:R-:W-:Y:S01]  /*1f2b0*/  ISETP.GE.AND P3, PT, R10, RZ, PT ;  /* 0x000000ff0a00720c */ /* 0x004fe20003f66270 */
[----:B------:R-:W-:Y:S01]  /*1f2c0*/  @!P5 IMAD.IADD R18, R18, 0x1, -R8 ;  /* 0x000000011212d824 */ /* 0x000fe200078e0a08 */
[----:B----4-:R-:W-:-:S02]  /*1f2d0*/  ISETP.GT.U32.AND P5, PT, R8, R13, PT ;  /* 0x0000000d0800720c */ /* 0x010fc40003fa4070 */
[----:B------:R-:W-:-:S04]  /*1f2e0*/  IADD3 R10, P1, PT, R22, R7, RZ ;  /* 0x00000007160a7210 */ /* 0x000fc80007f3e0ff */
[----:B------:R-:W-:Y:S01]  /*1f2f0*/  LEA.HI.X.SX32 R17, R22, R6, 0x1, P1 ;  /* 0x0000000616117211 */ /* 0x000fe200008f0eff */
[----:B------:R-:W-:Y:S02]  /*1f300*/  @P0 IMAD.MOV.U32 R24, RZ, RZ, R10 ;  /* 0x000000ffff180224 */ /* 0x000fe400078e000a */
[----:B------:R-:W-:Y:S02]  /*1f310*/  IMAD.MOV.U32 R22, RZ, RZ, R18 ;  /* 0x000000ffff167224 */ /* 0x000fe400078e0012 */
[----:B------:R-:W-:Y:S02]  /*1f320*/  @P0 IMAD.MOV.U32 R25, RZ, RZ, R17 ;  /* 0x000000ffff190224 */ /* 0x000fe400078e0011 */
[----:B------:R-:W-:Y:S01]  /*1f330*/  @!P5 IMAD.IADD R13, R13, 0x1, -R8 ;  /* 0x000000010d0dd824 */ /* 0x000fe200078e0a08 */
[----:B------:R-:W-:Y:S01]  /*1f340*/  ISETP.GE.AND P5, PT, R5, RZ, PT ;  /* 0x000000ff0500720c */ /* 0x000fe20003fa6270 */
[----:B------:R-:W-:Y:S01]  /*1f350*/  @!P3 IMAD.MOV R22, RZ, RZ, -R22 ;  /* 0x000000ffff16b224 */ /* 0x000fe200078e0a16 */
[----:B------:R1:W2:Y:S02]  /*1f360*/  @P0 LDG.E.U8 R2, desc[UR18][R24.64] ;  /* 0x0000001218020981 */ /* 0x0002a4000c1e1100 */
[----:B------:R-:W-:Y:S01]  /*1f370*/  ISETP.GT.U32.AND P3, PT, R8, R13, PT ;  /* 0x0000000d0800720c */ /* 0x000fe20003f64070 */
[----:B------:R-:W-:Y:S01]  /*1f380*/  @!P6 IMAD.IADD R14, R14, 0x1, -R8 ;  /* 0x000000010e0ee824 */ /* 0x000fe200078e0a08 */
[----:B-1----:R-:W-:-:S02]  /*1f390*/  SEL R24, R11, R23, !P4 ;  /* 0x000000170b187207 */ /* 0x002fc40006000000 */
[----:B------:R-:W-:-:S03]  /*1f3a0*/  SEL R23, R11, R22, !P4 ;  /* 0x000000160b177207 */ /* 0x000fc60006000000 */
[----:B------:R-:W-:Y:S01]  /*1f3b0*/  IMAD R24, R24, UR12, RZ ;  /* 0x0000000c18187c24 */ /* 0x000fe2000f8e02ff */
[----:B------:R-:W-:Y:S01]  /*1f3c0*/  PRMT R4, RZ, 0x7610, R4 ;  /* 0x00007610ff047816 */ /* 0x000fe20000000004 */
[----:B------:R-:W-:Y:S01]  /*1f3d0*/  IMAD.MOV.U32 R22, RZ, RZ, R14 ;  /* 0x000000ffff167224 */ /* 0x000fe200078e000e */
[----:B------:R1:W-:Y:S01]  /*1f3e0*/  STL [R1+0x718], R10 ;  /* 0x0007180a01007387 */ /* 0x0003e20000100800 */
[----:B------:R-:W-:Y:S01]  /*1f3f0*/  IMAD R23, R23, UR4, RZ ;  /* 0x0000000417177c24 */ /* 0x000fe2000f8e02ff */
[CC--:B------:R-:W-:Y:S01]  /*1f400*/  IADD3 R18, P6, PT, R24.reuse, R7.reuse, RZ ;  /* 0x0000000718127210 */ /* 0x0c0fe20007fde0ff */
[----:B------:R-:W-:Y:S01]  /*1f410*/  @!P5 IMAD.MOV R22, RZ, RZ, -R22 ;  /* 0x000000ffff16d224 */ /* 0x000fe200078e0a16 */
[----:B------:R-:W4:Y:S01]  /*1f420*/  LDL.LU R85, [R1+0x16c] ;  /* 0x00016c0001557983 */ /* 0x000f220000300800 */
[----:B------:R-:W-:Y:S01]  /*1f430*/  @!P3 IMAD.IADD R13, R13, 0x1, -R8 ;  /* 0x000000010d0db824 */ /* 0x000fe200078e0a08 */
[----:B------:R-:W-:Y:S01]  /*1f440*/  IADD3 R25, P5, PT, R23, R7, RZ ;  /* 0x0000000717197210 */ /* 0x000fe20007fbe0ff */
[----:B------:R-:W0:Y:S01]  /*1f450*/  LDCU UR4, c[0x0][0x3b0] ;  /* 0x00007600ff0477ac */ /* 0x000e220008000800 */
[----:B------:R-:W-:-:S02]  /*1f460*/  LEA.HI.X.SX32 R19, R24, R6, 0x1, P6 ;  /* 0x0000000618137211 */ /* 0x000fc400030f0eff */
[----:B------:R-:W-:Y:S01]  /*1f470*/  SEL R24, R11, R22, !P4 ;  /* 0x000000160b187207 */ /* 0x000fe20006000000 */
[----:B------:R-:W-:Y:S01]  /*1f480*/  @P0 IMAD.MOV.U32 R22, RZ, RZ, R18 ;  /* 0x000000ffff160224 */ /* 0x000fe200078e0012 */
[----:B------:R-:W-:Y:S01]  /*1f490*/  PRMT R15, RZ, 0x7610, R15 ;  /* 0x00007610ff0f7816 */ /* 0x000fe2000000000f */
[----:B------:R-:W0:Y:S01]  /*1f4a0*/  LDCU UR12, c[0x0][0x3b0] ;  /* 0x00007600ff0c77ac */ /* 0x000e220008000800 */
[----:B---3--:R-:W-:Y:S02]  /*1f4b0*/  ISETP.GE.AND P3, PT, R12, RZ, PT ;  /* 0x000000ff0c00720c */ /* 0x008fe40003f66270 */
[----:B------:R-:W-:Y:S01]  /*1f4c0*/  LEA.HI.X.SX32 R12, R23, R6, 0x1, P5 ;  /* 0x00000006170c7211 */ /* 0x000fe200028f0eff */
[----:B------:R-:W-:-:S05]  /*1f4d0*/  @P0 IMAD.MOV.U32 R23, RZ, RZ, R19 ;  /* 0x000000ffff170224 */ /* 0x000fca00078e0013 */
[----:B------:R3:W4:Y:S04]  /*1f4e0*/  @P0 LDG.E.U8 R4, desc[UR18][R22.64] ;  /* 0x0000001216040981 */ /* 0x000728000c1e1100 */
[----:B------:R0:W-:Y:S04]  /*1f4f0*/  STL [R1+0x714], R17 ;  /* 0x0007141101007387 */ /* 0x0001e80000100800 */
[----:B--2---:R-:W-:Y:S01]  /*1f500*/  STL [R1+0x12d4], R2 ;  /* 0x0012d40201007387 */ /* 0x004fe20000100800 */
[----:B---3--:R-:W-:Y:S02]  /*1f510*/  @P0 IMAD.MOV.U32 R22, RZ, RZ, R25 ;  /* 0x000000ffff160224 */ /* 0x008fe400078e0019 */
[----:B------:R-:W-:Y:S01]  /*1f520*/  @P0 IMAD.MOV.U32 R23, RZ, RZ, R12 ;  /* 0x000000ffff170224 */ /* 0x000fe200078e000c */
[----:B-1----:R-:W2:Y:S04]  /*1f530*/  LDL R10, [R1+0x11a4] ;  /* 0x0011a400010a7983 */ /* 0x002ea80000100800 */
[----:B------:R-:W3:Y:S04]  /*1f540*/  LDL.LU R5, [R1+0x168] ;  /* 0x0001680001057983 */ /* 0x000ee80000300800 */
[----:B0-----:R-:W3:Y:S04]  /*1f550*/  LDL.LU R17, [R1+0x15c] ;  /* 0x00015c0001117983 */ /* 0x001ee80000300800 */
[----:B------:R-:W-:Y:S04]  /*1f560*/  STL [R1+0x720], R18 ;  /* 0x0007201201007387 */ /* 0x000fe80000100800 */
[----:B------:R-:W-:Y:S04]  /*1f570*/  STL [R1+0x738], R25 ;  /* 0x0007381901007387 */ /* 0x000fe80000100800 */
[----:B------:R-:W3:Y:S04]  /*1f580*/  LDL R14, [R1+0x11a8] ;  /* 0x0011a800010e7983 */ /* 0x000ee80000100800 */
[----:B------:R0:W-:Y:S04]  /*1f590*/  STL [R1+0x71c], R19 ;  /* 0x00071c1301007387 */ /* 0x0001e80000100800 */
[----:B------:R1:W3:Y:S04]  /*1f5a0*/  @P0 LDG.E.U8 R15, desc[UR18][R22.64] ;  /* 0x00000012160f0981 */ /* 0x0002e8000c1e1100 */
[----:B0-----:R-:W3:Y:S04]  /*1f5b0*/  LDL.LU R19, [R1+0x1318] ;  /* 0x0013180001137983 */ /* 0x001ee80000300800 */
[----:B------:R-:W3:Y:S04]  /*1f5c0*/  LDL.LU R18, [R1+0x1314] ;  /* 0x0013140001127983 */ /* 0x000ee80000300800 */
[----:B------:R0:W-:Y:S04]  /*1f5d0*/  STL [R1+0x734], R12 ;  /* 0x0007340c01007387 */ /* 0x0001e80000100800 */
[----:B----4-:R-:W-:Y:S04]  /*1f5e0*/  STL [R1+0x12d8], R4 ;  /* 0x0012d80401007387 */ /* 0x010fe80000100800 */
[----:B0-----:R-:W4:Y:S01]  /*1f5f0*/  LDL.LU R12, [R1+0x1310] ;  /* 0x00131000010c7983 */ /* 0x001f220000300800 */
[----:B-1----:R-:W-:-:S02]  /*1f600*/  IMAD.MOV.U32 R22, RZ, RZ, R13 ;  /* 0x000000ffff167224 */ /* 0x002fc400078e000d */
[----:B------:R-:W-:Y:S01]  /*1f610*/  IMAD R24, R24, UR5, RZ ;  /* 0x0000000518187c24 */ /* 0x000fe2000f8e02ff */
[----:B------:R-:W-:Y:S01]  /*1f620*/  ISETP.GT.U32.AND P1, PT, R8, R16, PT ;  /* 0x000000100800720c */ /* 0x000fe20003f24070 */
[----:B------:R-:W-:Y:S01]  /*1f630*/  @!P3 IMAD.MOV R22, RZ, RZ, -R22 ;  /* 0x000000ffff16b224 */ /* 0x000fe200078e0a16 */
[----:B--2---:R-:W-:Y:S01]  /*1f640*/  ISETP.GE.AND P5, PT, R10, RZ, PT ;  /* 0x000000ff0a00720c */ /* 0x004fe20003fa6270 */
[----:B------:R-:W0:Y:S01]  /*1f650*/  LDCU UR5, c[0x0][0x3b0] ;  /* 0x00007600ff0577ac */ /* 0x000e220008000800 */
[C---:B------:R-:W-:Y:S01]  /*1f660*/  IADD3 R13, P3, PT, R24.reuse, R7, RZ ;  /* 0x00000007180d7210 */ /* 0x040fe20007f7e0ff */
[----:B------:R-:W2:Y:S04]  /*1f670*/  LDL.LU R10, [R1+0x158] ;  /* 0x00015800010a7983 */ /* 0x000ea80000300800 */
[----:B------:R-:W-:Y:S04]  /*1f680*/  STL [R1+0x740], R13 ;  /* 0x0007400d01007387 */ /* 0x000fe80000100800 */
[----:B---3--:R1:W-:Y:S02]  /*1f690*/  STL [R1+0x18], R15 ;  /* 0x0000180f01007387 */ /* 0x0083e40000100800 */
[----:B-1----:R-:W-:Y:S01]  /*1f6a0*/  LEA.HI.X.SX32 R15, R24, R6, 0x1, P3 ;  /* 0x00000006180f7211 */ /* 0x002fe200018f0eff */
[----:B------:R-:W-:-:S04]  /*1f6b0*/  @P0 IMAD.MOV.U32 R24, RZ, RZ, R13 ;  /* 0x000000ffff180224 */ /* 0x000fc800078e000d */
[----:B------:R-:W-:Y:S01]  /*1f6c0*/  @P0 IMAD.MOV.U32 R25, RZ, RZ, R15 ;  /* 0x000000ffff190224 */ /* 0x000fe200078e000f */
[----:B----4-:R-:W-:-:S06]  /*1f6d0*/  PRMT R12, RZ, 0x7610, R12 ;  /* 0x00007610ff0c7816 */ /* 0x010fcc000000000c */
[----:B------:R1:W3:Y:S01]  /*1f6e0*/  @P0 LDG.E.U8 R12, desc[UR18][R24.64] ;  /* 0x00000012180c0981 */ /* 0x0002e2000c1e1100 */
[----:B------:R-:W-:-:S05]  /*1f6f0*/  @!P1 IMAD.IADD R16, R16, 0x1, -R8 ;  /* 0x0000000110109824 */ /* 0x000fca00078e0a08 */
[----:B------:R-:W-:Y:S02]  /*1f700*/  ISETP.GT.U32.AND P1, PT, R8, R16, PT ;  /* 0x000000100800720c */ /* 0x000fe40003f24070 */
[----:B------:R-:W-:Y:S01]  /*1f710*/  SEL R23, R11, R22, !P4 ;  /* 0x000000160b177207 */ /* 0x000fe20006000000 */
[----:B------:R4:W-:Y:S04]  /*1f720*/  STL [R1+0x73c], R15 ;  /* 0x00073c0f01007387 */ /* 0x0009e80000100800 */
[----:B------:R-:W-:Y:S01]  /*1f730*/  IMAD R23, R23, UR13, RZ ;  /* 0x0000000d17177c24 */ /* 0x000fe2000f8e02ff */
[----:B------:R-:W2:Y:S01]  /*1f740*/  LDL R13, [R1+0x1190] ;  /* 0x00119000010d7983 */ /* 0x000ea20000100800 */
[----:B------:R-:W-:Y:S01]  /*1f750*/  PRMT R4, RZ, 0x7610, R4 ;  /* 0x00007610ff047816 */ /* 0x000fe20000000004 */
[----:B------:R-:W0:Y:S03]  /*1f760*/  LDCU UR13, c[0x0][0x3b0] ;  /* 0x00007600ff0d77ac */ /* 0x000e260008000800 */
[----:B------:R-:W-:Y:S01]  /*1f770*/  @!P1 IMAD.IADD R16, R16, 0x1, -R8 ;  /* 0x0000000110109824 */ /* 0x000fe200078e0a08 */
[----:B----4-:R-:W4:Y:S03]  /*1f780*/  LDL.LU R15, [R1+0x154] ;  /* 0x00015400010f7983 */ /* 0x010f260000300800 */
[----:B------:R-:W-:-:S04]  /*1f790*/  IMAD.MOV.U32 R22, RZ, RZ, R16 ;  /* 0x000000ffff167224 */ /* 0x000fc800078e0010 */
[----:B------:R-:W-:-:S05]  /*1f7a0*/  @!P5 IMAD.MOV R22, RZ, RZ, -R22 ;  /* 0x000000ffff16d224 */ /* 0x000fca00078e0a16 */
[----:B------:R-:W-:-:S05]  /*1f7b0*/  SEL R22, R11, R22, !P4 ;  /* 0x000000160b167207 */ /* 0x000fca0006000000 */
[----:B-1----:R-:W-:Y:S01]  /*1f7c0*/  IMAD R24, R22, UR4, RZ ;  /* 0x0000000416187c24 */ /* 0x002fe2000f8e02ff */
[----:B------:R-:W-:Y:S01]  /*1f7d0*/  ISETP.GT.U32.AND P6, PT, R8, R85, PT ;  /* 0x000000550800720c */ /* 0x000fe20003fc4070 */
[----:B------:R-:W1:Y:S01]  /*1f7e0*/  LDCU UR4, c[0x0][0x3b0] ;  /* 0x00007600ff0477ac */ /* 0x000e620008000800 */
[----:B---3--:R3:W-:Y:S02]  /*1f7f0*/  STL [R1+0x14], R12 ;  /* 0x0000140c01007387 */ /* 0x0087e40000100800 */
[----:B---3--:R-:W-:-:S04]  /*1f800*/  IADD3 R12, P5, PT, R23, R7, RZ ;  /* 0x00000007170c7210 */ /* 0x008fc80007fbe0ff */
[----:B------:R-:W-:Y:S01]  /*1f810*/  LEA.HI.X.SX32 R16, R23, R6, 0x1, P5 ;  /* 0x0000000617107211 */ /* 0x000fe200028f0eff */
[----:B------:R-:W-:-:S04]  /*1f820*/  @P0 IMAD.MOV.U32 R22, RZ, RZ, R12 ;  /* 0x000000ffff160224 */ /* 0x000fc800078e000c */
[----:B------:R-:W-:-:S05]  /*1f830*/  @P0 IMAD.MOV.U32 R23, RZ, RZ, R16 ;  /* 0x000000ffff170224 */ /* 0x000fca00078e0010 */
[----:B------:R3:W2:Y:S01]  /*1f840*/  @P0 LDG.E.U8 R4, desc[UR18][R22.64] ;  /* 0x0000001216040981 */ /* 0x0006a2000c1e1100 */
[----:B------:R-:W-:Y:S01]  /*1f850*/  ISETP.GT.U32.AND P1, PT, R8, R5, PT ;  /* 0x000000050800720c */ /* 0x000fe20003f24070 */
[----:B------:R-:W-:-:S05]  /*1f860*/  @!P6 IMAD.IADD R85, R85, 0x1, -R8 ;  /* 0x000000015555e824 */ /* 0x000fca00078e0a08 */
[----:B------:R-:W-:-:S07]  /*1f870*/  ISETP.GT.U32.AND P6, PT, R8, R85, PT ;  /* 0x000000550800720c */ /* 0x000fce0003fc4070 */
[--C-:B------:R-:W-:Y:S01]  /*1f880*/  @!P1 IMAD.IADD R5, R5, 0x1, -R8.reuse ;  /* 0x0000000105059824 */ /* 0x100fe200078e0a08 */
[----:B------:R-:W-:Y:S02]  /*1f890*/  ISETP.GE.AND P1, PT, R14, RZ, PT ;  /* 0x000000ff0e00720c */ /* 0x000fe40003f26270 */
[----:B------:R-:W4:Y:S03]  /*1f8a0*/  LDL R14, [R1+0x11a0] ;  /* 0x0011a000010e7983 */ /* 0x000f260000100800 */
[----:B------:R-:W-:Y:S01]  /*1f8b0*/  @!P6 IMAD.IADD R85, R85, 0x1, -R8 ;  /* 0x000000015555e824 */ /* 0x000fe200078e0a08 */
[----:B------:R-:W-:Y:S04]  /*1f8c0*/  STL [R1+0x748], R12 ;  /* 0x0007480c01007387 */ /* 0x000fe80000100800 */
[----:B------:R0:W-:Y:S01]  /*1f8d0*/  STL [R1+0x744], R16 ;  /* 0x0007441001007387 */ /* 0x0001e20000100800 */
[----:B---3--:R-:W-:-:S04]  /*1f8e0*/  IMAD.MOV.U32 R22, RZ, RZ, R85 ;  /* 0x000000ffff167224 */ /* 0x008fc800078e0055 */
[----:B------:R-:W-:Y:S01]  /*1f8f0*/  @!P1 IMAD.MOV R22, RZ, RZ, -R22 ;  /* 0x000000ffff169224 */ /* 0x000fe200078e0a16 */
[----:B0-----:R-:W3:Y:S01]  /*1f900*/  LDL.LU R16, [R1+0x14c] ;  /* 0x00014c0001107983 */ /* 0x001ee20000300800 */
[----:B------:R-:W-:-:S03]  /*1f910*/  PRMT R2, RZ, 0x7610, R2 ;  /* 0x00007610ff027816 */ /* 0x000fc60000000002 */
[----:B--2---:R0:W-:Y:S01]  /*1f920*/  STL [R1+0x12dc], R4 ;  /* 0x0012dc0401007387 */ /* 0x0041e20000100800 */
[C---:B------:R-:W-:Y:S02]  /*1f930*/  ISETP.GT.U32.AND P3, PT, R8.reuse, R17, PT ;  /* 0x000000110800720c */ /* 0x040fe40003f64070 */
[----:B------:R-:W-:Y:S01]  /*1f940*/  ISETP.GT.U32.AND P1, PT, R8, R10, PT ;  /* 0x0000000a0800720c */ /* 0x000fe20003f24070 */
[----:B------:R-:W2:Y:S01]  /*1f950*/  LDL R85, [R1+0x119c] ;  /* 0x00119c0001557983 */ /* 0x000ea20000100800 */
[----:B0-----:R-:W-:-:S04]  /*1f960*/  IADD3 R4, P6, PT, R24, R7, RZ ;  /* 0x0000000718047210 */ /* 0x001fc80007fde0ff */
[----:B------:R-:W-:Y:S02]  /*1f970*/  LEA.HI.X.SX32 R12, R24, R6, 0x1, P6 ;  /* 0x00000006180c7211 */ /* 0x000fe400030f0eff */
[----:B------:R-:W-:Y:S01]  /*1f980*/  SEL R24, R11, R22, !P4 ;  /* 0x000000160b187207 */ /* 0x000fe20006000000 */
[----:B------:R-:W-:Y:S02]  /*1f990*/  @P0 IMAD.MOV.U32 R22, RZ, RZ, R4 ;  /* 0x000000ffff160224 */ /* 0x000fe400078e0004 */
[----:B------:R-:W-:-:S05]  /*1f9a0*/  @P0 IMAD.MOV.U32 R23, RZ, RZ, R12 ;  /* 0x000000ffff170224 */ /* 0x000fca00078e000c */
[----:B------:R0:W2:Y:S01]  /*1f9b0*/  @P0 LDG.E.U8 R2, desc[UR18][R22.64] ;  /* 0x0000001216020981 */ /* 0x0000a2000c1e1100 */
[----:B------:R-:W-:-:S05]  /*1f9c0*/  @!P3 IMAD.IADD R17, R17, 0x1, -R8 ;  /* 0x000000011111b824 */ /* 0x000fca00078e0a08 */
[C---:B------:R-:W-:Y:S02]  /*1f9d0*/  ISETP.GT.U32.AND P3, PT, R8.reuse, R17, PT ;  /* 0x000000110800720c */ /* 0x040fe40003f64070 */
[----:B------:R-:W-:Y:S01]  /*1f9e0*/  ISETP.GT.U32.AND P5, PT, R8, R5, PT ;  /* 0x000000050800720c */ /* 0x000fe20003fa4070 */
[----:B------:R-:W-:Y:S01]  /*1f9f0*/  IMAD R24, R24, UR5, RZ ;  /* 0x0000000518187c24 */ /* 0x000fe2000f8e02ff */
[----:B------:R0:W-:Y:S01]  /*1fa00*/  STL [R1+0x750], R4 ;  /* 0x0007500401007387 */ /* 0x0001e20000100800 */
[--C-:B------:R-:W-:Y:S01]  /*1fa10*/  @!P1 IMAD.IADD R10, R10, 0x1, -R8.reuse ;  /* 0x000000010a0a9824 */ /* 0x100fe200078e0a08 */
[----:B----4-:R-:W-:Y:S01]  /*1fa20*/  ISETP.GE.AND P1, PT, R14, RZ, PT ;  /* 0x000000ff0e00720c */ /* 0x010fe20003f26270 */
[----:B------:R-:W4:Y:S06]  /*1fa30*/  LDCU UR5, c[0x0][0x3b0] ;  /* 0x00007600ff0577ac */ /* 0x000f2c0008000800 */
[--C-:B------:R-:W-:Y:S01]  /*1fa40*/  @!P3 IMAD.IADD R17, R17, 0x1, -R8.reuse ;  /* 0x000000011111b824 */ /* 0x100fe200078e0a08 */
[C---:B0-----:R-:W-:Y:S01]  /*1fa50*/  IADD3 R4, P3, PT, R24.reuse, R7, RZ ;  /* 0x0000000718047210 */ /* 0x041fe20007f7e0ff */
[----:B------:R-:W-:Y:S01]  /*1fa60*/  @!P5 IMAD.IADD R5, R5, 0x1, -R8 ;  /* 0x000000010505d824 */ /* 0x000fe200078e0a08 */
[----:B------:R0:W-:Y:S02]  /*1fa70*/  STL [R1+0x74c], R12 ;  /* 0x00074c0c01007387 */ /* 0x0001e40000100800 */
[----:B------:R-:W-:-:S02]  /*1fa80*/  LEA.HI.X.SX32 R14, R24, R6, 0x1, P3 ;  /* 0x00000006180e7211 */ /* 0x000fc400018f0eff */
[----:B------:R-:W-:Y:S01]  /*1fa90*/  ISETP.GE.AND P6, PT, R13, RZ, PT ;  /* 0x000000ff0d00720c */ /* 0x000fe20003fc6270 */
[----:B------:R-:W-:Y:S01]  /*1faa0*/  IMAD.MOV.U32 R23, RZ, RZ, R5 ;  /* 0x000000ffff177224 */ /* 0x000fe200078e0005 */
[----:B------:R-:W-:Y:S01]  /*1fab0*/  PRMT R3, RZ, 0x7610, R3 ;  /* 0x00007610ff037816 */ /* 0x000fe20000000003 */
[----:B------:R-:W-:Y:S01]  /*1fac0*/  @P0 IMAD.MOV.U32 R24, RZ, RZ, R4 ;  /* 0x000000ffff180224 */ /* 0x000fe200078e0004 */
[----:B0-----:R-:W4:Y:S01]  /*1fad0*/  LDL R12, [R1+0x11d0] ;  /* 0x0011d000010c7983 */ /* 0x001f220000100800 */
[----:B------:R-:W-:-:S03]  /*1fae0*/  @P0 IMAD.MOV.U32 R25, RZ, RZ, R14 ;  /* 0x000000ffff190224 */ /* 0x000fc600078e000e */
[----:B------:R-:W4:Y:S04]  /*1faf0*/  LDL.LU R13, [R1+0x150] ;  /* 0x00015000010d7983 */ /* 0x000f280000300800 */
[----:B------:R1:W4:Y:S04]  /*1fb00*/  @P0 LDG.E.U8 R3, desc[UR18][R24.64] ;  /* 0x0000001218030981 */ /* 0x000328000c1e1100 */
[----:B--2---:R-:W-:Y:S04]  /*1fb10*/  STL [R1+0x12e0], R2 ;  /* 0x0012e00201007387 */ /* 0x004fe80000100800 */
[----:B------:R-:W2:Y:S01]  /*1fb20*/  LDL.LU R5, [R1+0x130c] ;  /* 0x00130c0001057983 */ /* 0x000ea20000300800 */
[----:B------:R-:W-:Y:S01]  /*1fb30*/  @!P6 IMAD.MOV R23, RZ, RZ, -R23 ;  /* 0x000000ffff17e224 */ /* 0x000fe200078e0a17 */
[----:B------:R-:W-:-:S02]  /*1fb40*/  ISETP.GT.U32.AND P3, PT, R8, R10, PT ;  /* 0x0000000a0800720c */ /* 0x000fc40003f64070 */
[----:B---3--:R-:W-:Y:S02]  /*1fb50*/  ISETP.GT.U32.AND P6, PT, R8, R16, PT ;  /* 0x000000100800720c */ /* 0x008fe40003fc4070 */
[----:B------:R-:W-:Y:S01]  /*1fb60*/  SEL R23, R11, R23, !P4 ;  /* 0x000000170b177207 */ /* 0x000fe20006000000 */
[----:B------:R0:W-:Y:S04]  /*1fb70*/  STL [R1+0x758], R4 ;  /* 0x0007580401007387 */ /* 0x0001e80000100800 */
[----:B-1----:R-:W-:-:S04]  /*1fb80*/  IMAD R24, R23, UR4, RZ ;  /* 0x0000000417187c24 */ /* 0x002fc8000f8e02ff */
[--C-:B------:R-:W-:Y:S02]  /*1fb90*/  @!P3 IMAD.IADD R10, R10, 0x1, -R8.reuse ;  /* 0x000000010a0ab824 */ /* 0x100fe400078e0a08 */
[----:B------:R-:W-:Y:S01]  /*1fba0*/  @!P6 IMAD.IADD R16, R16, 0x1, -R8 ;  /* 0x000000011010e824 */ /* 0x000fe200078e0a08 */
[C---:B0-----:R-:W-:Y:S01]  /*1fbb0*/  IADD3 R4, P6, PT, R24.reuse, R7, RZ ;  /* 0x0000000718047210 */ /* 0x041fe20007fde0ff */
[----:B------:R-:W-:Y:S02]  /*1fbc0*/  IMAD.MOV.U32 R23, RZ, RZ, R10 ;  /* 0x000000ffff177224 */ /* 0x000fe400078e000a */
[----:B------:R-:W-:Y:S01]  /*1fbd0*/  IMAD.MOV.U32 R22, RZ, RZ, R17 ;  /* 0x000000ffff167224 */ /* 0x000fe200078e0011 */
[----:B------:R-:W-:Y:S01]  /*1fbe0*/  LEA.HI.X.SX32 R10, R24, R6, 0x1, P6 ;  /* 0x00000006180a7211 */ /* 0x000fe200030f0eff */
[----:B------:R-:W-:Y:S01]  /*1fbf0*/  @P0 IMAD.MOV.U32 R24, RZ, RZ, R4 ;  /* 0x000000ffff180224 */ /* 0x000fe200078e0004 */
[----:B------:R0:W-:Y:S01]  /*1fc00*/  STL [R1+0x754], R14 ;  /* 0x0007540e01007387 */ /* 0x0001e20000100800 */
[----:B------:R-:W-:Y:S01]  /*1fc10*/  ISETP.GT.U32.AND P5, PT, R8, R15, PT ;  /* 0x0000000f0800720c */ /* 0x000fe20003fa4070 */
[----:B------:R-:W1:Y:S01]  /*1fc20*/  LDCU UR4, c[0x0][0x3b0] ;  /* 0x00007600ff0477ac */ /* 0x000e620008000800 */
[----:B------:R-:W-:-:S02]  /*1fc30*/  @P0 IMAD.MOV.U32 R25, RZ, RZ, R10 ;  /* 0x000000ffff190224 */ /* 0x000fc400078e000a */
[----:B------:R-:W-:Y:S01]  /*1fc40*/  @!P1 IMAD.MOV R22, RZ, RZ, -R22 ;  /* 0x000000ffff169224 */ /* 0x000fe200078e0a16 */
[----:B------:R-:W-:Y:S01]  /*1fc50*/  ISETP.GE.AND P1, PT, R85, RZ, PT ;  /* 0x000000ff5500720c */ /* 0x000fe20003f26270 */
[----:B0-----:R-:W3:Y:S04]  /*1fc60*/  LDL.LU R14, [R1+0x148] ;  /* 0x00014800010e7983 */ /* 0x001ee80000300800 */
[----:B----4-:R-:W-:Y:S04]  /*1fc70*/  STL [R1+0x12e4], R3 ;  /* 0x0012e40301007387 */ /* 0x010fe80000100800 */
[----:B------:R-:W4:Y:S04]  /*1fc80*/  LDL.LU R17, [R1+0x1308] ;  /* 0x0013080001117983 */ /* 0x000f280000300800 */
[----:B------:R-:W3:Y:S01]  /*1fc90*/  LDL R85, [R1+0x11c4] ;  /* 0x0011c40001557983 */ /* 0x000ee20000100800 */
[----:B------:R-:W-:-:S03]  /*1fca0*/  ISETP.GE.AND P3, PT, R12, RZ, PT ;  /* 0x000000ff0c00720c */ /* 0x000fc60003f66270 */
[----:B------:R-:W-:Y:S04]  /*1fcb0*/  STL [R1+0x760], R4 ;  /* 0x0007600401007387 */ /* 0x000fe80000100800 */
[----:B------:R0:W-:Y:S04]  /*1fcc0*/  STL [R1+0x75c], R10 ;  /* 0x00075c0a01007387 */ /* 0x0001e80000100800 */
[----:B------:R-:W4:Y:S01]  /*1fcd0*/  LDL R12, [R1+0x11d8] ;  /* 0x0011d800010c7983 */ /* 0x000f220000100800 */
[----:B--2---:R-:W-:Y:S01]  /*1fce0*/  PRMT R5, RZ, 0x7610, R5 ;  /* 0x00007610ff057816 */ /* 0x004fe20000000005 */
[----:B------:R-:W-:Y:S01]  /*1fcf0*/  @!P5 IMAD.IADD R15, R15, 0x1, -R8 ;  /* 0x000000010f0fd824 */ /* 0x000fe200078e0a08 */
[----:B------:R-:W-:Y:S01]  /*1fd00*/  SEL R22, R11, R22, !P4 ;  /* 0x000000160b167207 */ /* 0x000fe20006000000 */
[----:B------:R-:W-:Y:S01]  /*1fd10*/  @!P1 IMAD.MOV R23, RZ, RZ, -R23 ;  /* 0x000000ffff179224 */ /* 0x000fe200078e0a17 */
[C---:B------:R-:W-:Y:S01]  /*1fd20*/  ISETP.GT.U32.AND P6, PT, R8.reuse, R16, PT ;  /* 0x000000100800720c */ /* 0x040fe20003fc4070 */
[----:B0-----:R-:W2:Y:S04]  /*1fd30*/  LDL.LU R10, [R1+0x13c] ;  /* 0x00013c00010a7983 */ /* 0x001ea80000300800 */
[----:B------:R0:W2:Y:S01]  /*1fd40*/  @P0 LDG.E.U8 R5, desc[UR18][R24.64] ;  /* 0x0000001218050981 */ /* 0x0000a2000c1e1100 */
[----:B------:R-:W-:Y:S01]  /*1fd50*/  ISETP.GT.U32.AND P5, PT, R8, R15, PT ;  /* 0x0000000f0800720c */ /* 0x000fe20003fa4070 */
[----:B------:R-:W-:Y:S01]  /*1fd60*/  IMAD R22, R22, UR5, RZ ;  /* 0x0000000516167c24 */ /* 0x000fe2000f8e02ff */
[----:B------:R-:W-:Y:S01]  /*1fd70*/  PRMT R2, RZ, 0x7610, R2 ;  /* 0x00007610ff027816 */ /* 0x000fe20000000002 */
[----:B------:R-:W1:Y:S03]  /*1fd80*/  LDCU UR5, c[0x0][0x3b0] ;  /* 0x00007600ff0577ac */ /* 0x000e660008000800 */
[----:B------:R-:W-:-:S07]  /*1fd90*/  IADD3 R3, P1, PT, R22, R7, RZ ;  /* 0x0000000716037210 */ /* 0x000fce0007f3e0ff */
[----:B------:R-:W-:Y:S01]  /*1fda0*/  @!P5 IMAD.IADD R15, R15, 0x1, -R8 ;  /* 0x000000010f0fd824 */ /* 0x000fe200078e0a08 */
[----:B------:R-:W-:Y:S02]  /*1fdb0*/  ISETP.GT.U32.AND P5, PT, R8, R13, PT ;  /* 0x0000000d0800720c */ /* 0x000fe40003fa4070 */
[----:B------:R-:W-:Y:S01]  /*1fdc0*/  LEA.HI.X.SX32 R4, R22, R6, 0x1, P1 ;  /* 0x0000000616047211 */ /* 0x000fe200008f0eff */
[----:B------:R-:W-:Y:S02]  /*1fdd0*/  IMAD.MOV.U32 R22, RZ, RZ, R15 ;  /* 0x000000ffff167224 */ /* 0x000fe400078e000f */
[----:B0-----:R-:W-:Y:S02]  /*1fde0*/  @P0 IMAD.MOV.U32 R24, RZ, RZ, R3 ;  /* 0x000000ffff180224 */ /* 0x001fe400078e0003 */
[----:B------:R-:W-:Y:S01]  /*1fdf0*/  @P0 IMAD.MOV.U32 R25, RZ, RZ, R4 ;  /* 0x000000ffff190224 */ /* 0x000fe200078e0004 */
[----:B------:R0:W-:Y:S01]  /*1fe00*/  STL [R1+0x778], R3 ;  /* 0x0007780301007387 */ /* 0x0001e20000100800 */
[----:B------:R-:W-:-:S03]  /*1fe10*/  @!P3 IMAD.MOV R22, RZ, RZ, -R22 ;  /* 0x000000ffff16b224 */ /* 0x000fc600078e0a16 */
[----:B------:R0:W2:Y:S01]  /*1fe20*/  @P0 LDG.E.U8 R2, desc[UR18][R24.64] ;  /* 0x0000001218020981 */ /* 0x0000a2000c1e1100 */
[--C-:B------:R-:W-:Y:S02]  /*1fe30*/  @!P5 IMAD.IADD R13, R13, 0x1, -R8.reuse ;  /* 0x000000010d0dd824 */ /* 0x100fe400078e0a08 */
[----:B------:R-:W-:Y:S01]  /*1fe40*/  @!P6 IMAD.IADD R16, R16, 0x1, -R8 ;  /* 0x000000011010e824 */ /* 0x000fe200078e0a08 */
[----:B---3--:R-:W-:Y:S02]  /*1fe50*/  ISETP.GE.AND P5, PT, R85, RZ, PT ;  /* 0x000000ff5500720c */ /* 0x008fe40003fa6270 */
[C---:B0-----:R-:W-:Y:S02]  /*1fe60*/  SEL R24, R11.reuse, R23, !P4 ;  /* 0x000000170b187207 */ /* 0x041fe40006000000 */
[----:B------:R-:W-:Y:S02]  /*1fe70*/  SEL R23, R11, R22, !P4 ;  /* 0x000000160b177207 */ /* 0x000fe40006000000 */
[----:B------:R-:W-:Y:S01]  /*1fe80*/  ISETP.GT.U32.AND P3, PT, R8, R13, PT ;  /* 0x0000000d0800720c */ /* 0x000fe20003f64070 */
[----:B------:R-:W-:Y:S01]  /*1fe90*/  IMAD R24, R24, UR12, RZ ;  /* 0x0000000c18187c24 */ /* 0x000fe2000f8e02ff */
[----:B------:R-:W-:Y:S01]  /*1fea0*/  ISETP.GT.U32.AND P1, PT, R8, R14, PT ;  /* 0x0000000e0800720c */ /* 0x000fe20003f24070 */
[----:B------:R-:W-:Y:S01]  /*1feb0*/  IMAD.MOV.U32 R22, RZ, RZ, R16 ;  /* 0x000000ffff167224 */ /* 0x000fe200078e0010 */
[----:B------:R-:W-:Y:S01]  /*1fec0*/  PRMT R93, RZ, 0x7610, R93 ;  /* 0x00007610ff5d7816 */ /* 0x000fe2000000005d */
[----:B-1----:R-:W-:Y:S01]  /*1fed0*/  IMAD R23, R23, UR4, RZ ;  /* 0x0000000417177c24 */ /* 0x002fe2000f8e02ff */
[-C--:B------:R-:W-:Y:S01]  /*1fee0*/  IADD3 R16, P6, PT, R24, R7.reuse, RZ ;  /* 0x0000000718107210 */ /* 0x080fe20007fde0ff */
[----:B------:R-:W-:Y:S01]  /*1fef0*/  @!P5 IMAD.MOV R22, RZ, RZ, -R22 ;  /* 0x000000ffff16d224 */ /* 0x000fe200078e0a16 */
[----:B------:R-:W-:Y:S01]  /*1ff00*/  PRMT R92, RZ, 0x7610, R92 ;  /* 0x00007610ff5c7816 */ /* 0x000fe2000000005c */
[----:B------:R-:W0:Y:S01]  /*1ff10*/  LDCU UR4, c[0x0][0x3b0] ;  /* 0x00007600ff0477ac */ /* 0x000e220008000800 */
[----:B------:R-:W-:-:S03]  /*1ff20*/  IADD3 R3, P5, PT, R23, R7, RZ ;  /* 0x0000000717037210 */ /* 0x000fc60007fbe0ff */
[----:B------:R-:W-:Y:S01]  /*1ff30*/  @!P3 IMAD.IADD R13, R13, 0x1, -R8 ;  /* 0x000000010d0db824 */ /* 0x000fe200078e0a08 */
[----:B----4-:R-:W-:Y:S01]  /*1ff40*/  ISETP.GE.AND P3, PT, R12, RZ, PT ;  /* 0x000000ff0c00720c */ /* 0x010fe20003f66270 */
[----:B------:R-:W1:Y:S01]  /*1ff50*/  LDCU UR12, c[0x0][0x3b0] ;  /* 0x00007600ff0c77ac */ /* 0x000e620008000800 */
[----:B--2---:R2:W-:Y:S04]  /*1ff60*/  STL [R1+0x12e8], R5 ;  /* 0x0012e80501007387 */ /* 0x0045e80000100800 */
[----:B------:R3:W-:Y:S04]  /*1ff70*/  STL [R1+0x774], R4 ;  /* 0x0007740401007387 */ /* 0x0007e80000100800 */
[----:B------:R-:W4:Y:S04]  /*1ff80*/  LDL R85, [R1+0x11b0] ;  /* 0x0011b00001557983 */ /* 0x000f280000100800 */
[----:B--2---:R-:W2:Y:S04]  /*1ff90*/  LDL.LU R5, [R1+0x140] ;  /* 0x0001400001057983 */ /* 0x004ea80000300800 */
[----:B---3--:R-:W3:Y:S04]  /*1ffa0*/  LDL.LU R4, [R1+0x138] ;  /* 0x0001380001047983 */ /* 0x008ee80000300800 */
[----:B------:R-:W-:Y:S04]  /*1ffb0*/  STL [R1+0x780], R16 ;  /* 0x0007801001007387 */ /* 0x000fe80000100800 */
[----:B------:R0:W-:Y:S04]  /*1ffc0*/  STL [R1+0x788], R3 ;  /* 0x0007880301007387 */ /* 0x0001e80000100800 */
[----:B------:R-:W3:Y:S01]  /*1ffd0*/  LDL R12, [R1+0x11c0] ;  /* 0x0011c000010c7983 */ /* 0x000ee20000100800 */
[----:B------:R-:W-:-:S02]  /*1ffe0*/  LEA.HI.X.SX32 R25, R24, R6, 0x1, P6 ;  /* 0x0000000618197211 */ /* 0x000fc400030f0eff */
[----:B------:R-:W-:Y:S02]  /*1fff0*/  LEA.HI.X.SX32 R15, R23, R6, 0x1, P5 ;  /* 0x00000006170f7211 */ /* 0x000fe400028f0eff */
[----:B------:R-:W-:Y:S01]  /*20000*/  SEL R24, R11, R22, !P4 ;  /* 0x000000160b187207 */ /* 0x000fe20006000000 */
[----:B------:R-:W-:Y:S02]  /*20010*/  @P0 IMAD.MOV.U32 R22, RZ, RZ, R16 ;  /* 0x000000ffff160224 */ /* 0x000fe400078e0010 */
[----:B------:R-:W-:Y:S02]  /*20020*/  @P0 IMAD.MOV.U32 R23, RZ, RZ, R25 ;  /* 0x000000ffff170224 */ /* 0x000fe400078e0019 */
[----:B------:R-:W-:-:S03]  /*20030*/  @!P1 IMAD.IADD R14, R14, 0x1, -R8 ;  /* 0x000000010e0e9824 */ /* 0x000fc600078e0a08 */
[----:B------:R0:W3:Y:S02]  /*20040*/  @P0 LDG.E.U8 R93, desc[UR18][R22.64] ;  /* 0x00000012165d0981 */ /* 0x0000e4000c1e1100 */
[C---:B------:R-:W-:Y:S02]  /*20050*/  ISETP.GT.U32.AND P1, PT, R8.reuse, R14, PT ;  /* 0x0000000e0800720c */ /* 0x040fe40003f24070 */
[----:B------:R-:W-:Y:S01]  /*20060*/  ISETP.GT.U32.AND P6, PT, R8, R10, PT ;  /* 0x0000000a0800720c */ /* 0x000fe20003fc4070 */
[----:B0-----:R-:W-:Y:S02]  /*20070*/  @P0 IMAD.MOV.U32 R22, RZ, RZ, R3 ;  /* 0x000000ffff160224 */ /* 0x001fe400078e0003 */
[----:B------:R-:W-:Y:S02]  /*20080*/  @P0 IMAD.MOV.U32 R23, RZ, RZ, R15 ;  /* 0x000000ffff170224 */ /* 0x000fe400078e000f */
[----:B------:R-:W-:Y:S01]  /*20090*/  IMAD R24, R24, UR5, RZ ;  /* 0x0000000518187c24 */ /* 0x000fe2000f8e02ff */
[----:B------:R0:W-:Y:S05]  /*200a0*/  STL [R1+0x77c], R25 ;  /* 0x00077c1901007387 */ /* 0x0001ea0000100800 */
[--C-:B------:R-:W-:Y:S01]  /*200b0*/  @!P1 IMAD.IADD R14, R14, 0x1, -R8.reuse ;  /* 0x000000010e0e9824 */ /* 0x100fe200078e0a08 */
[----:B------:R-:W-:Y:S01]  /*200c0*/  PRMT R91, RZ, 0x7610, R91 ;  /* 0x00007610ff5b7816 */ /* 0x000fe2000000005b */
[----:B------:R-:W-:Y:S01]  /*200d0*/  @!P6 IMAD.IADD R10, R10, 0x1, -R8 ;  /* 0x000000010a0ae824 */ /* 0x000fe200078e0a08 */
[----:B------:R0:W3:Y:S01]  /*200e0*/  @P0 LDG.E.U8 R92, desc[UR18][R22.64] ;  /* 0x00000012165c0981 */ /* 0x0000e2000c1e1100 */
[----:B------:R-:W-:Y:S01]  /*200f0*/  PRMT R90, RZ, 0x7610, R90 ;  /* 0x00007610ff5a7816 */ /* 0x000fe2000000005a */
[----:B------:R-:W1:Y:S02]  /*20100*/  LDCU UR5, c[0x0][0x3b0] ;  /* 0x00007600ff0577ac */ /* 0x000e640008000800 */
[----:B------:R-:W-:Y:S01]  /*20110*/  STL [R1+0x784], R15 ;  /* 0x0007840f01007387 */ /* 0x000fe20000100800 */
[----:B0-----:R-:W-:-:S04]  /*20120*/  IMAD.MOV.U32 R22, RZ, RZ, R13 ;  /* 0x000000ffff167224 */ /* 0x001fc800078e000d */
[----:B------:R-:W-:Y:S01]  /*20130*/  @!P3 IMAD.MOV R22, RZ, RZ, -R22 ;  /* 0x000000ffff16b224 */ /* 0x000fe200078e0a16 */
[----:B------:R-:W-:-:S04]  /*20140*/  IADD3 R3, P3, PT, R24, R7, RZ ;  /* 0x0000000718037210 */ /* 0x000fc80007f7e0ff */
[----:B------:R-:W-:Y:S02]  /*20150*/  SEL R23, R11, R22, !P4 ;  /* 0x000000160b177207 */ /* 0x000fe40006000000 */
[----:B------:R-:W-:Y:S01]  /*20160*/  LEA.HI.X.SX32 R13, R24, R6, 0x1, P3 ;  /* 0x00000006180d7211 */ /* 0x000fe200018f0eff */
[----:B------:R-:W-:Y:S02]  /*20170*/  IMAD.MOV.U32 R22, RZ, RZ, R14 ;  /* 0x000000ffff167224 */ /* 0x000fe400078e000e */
[----:B------:R-:W-:Y:S01]  /*20180*/  IMAD R23, R23, UR13, RZ ;  /* 0x0000000d17177c24 */ /* 0x000fe2000f8e02ff */
[----:B------:R-:W-:Y:S01]  /*20190*/  ISETP.GT.U32.AND P6, PT, R8, R10, PT ;  /* 0x0000000a0800720c */ /* 0x000fe20003fc4070 */
[----:B------:R-:W-:Y:S01]  /*201a0*/  @P0 IMAD.MOV.U32 R25, RZ, RZ, R13 ;  /* 0x000000ffff190224 */ /* 0x000fe200078e000d */
[----:B------:R-:W-:Y:S01]  /*201b0*/  PRMT R89, RZ, 0x7610, R89 ;  /* 0x00007610ff597816 */ /* 0x000fe20000000059 */
[----:B------:R-:W-:Y:S01]  /*201c0*/  @P0 IMAD.MOV.U32 R24, RZ, RZ, R3 ;  /* 0x000000ffff180224 */ /* 0x000fe200078e0003 */
[----:B------:R-:W-:Y:S01]  /*201d0*/  PRMT R88, RZ, 0x7610, R88 ;  /* 0x00007610ff587816 */ /* 0x000fe20000000058 */
[----:B------:R-:W0:Y:S03]  /*201e0*/  LDCU UR13, c[0x0][0x3b0] ;  /* 0x00007600ff0d77ac */ /* 0x000e260008000800 */
[----:B------:R0:W3:Y:S05]  /*201f0*/  @P0 LDG.E.U8 R91, desc[UR18][R24.64] ;  /* 0x00000012185b0981 */ /* 0x0000ea000c1e1100 */
[----:B------:R-:W-:Y:S01]  /*20200*/  @!P6 IMAD.IADD R10, R10, 0x1, -R8 ;  /* 0x000000010a0ae824 */ /* 0x000fe200078e0a08 */
[----:B----4-:R-:W-:-:S02]  /*20210*/  ISETP.GE.AND P5, PT, R85, RZ, PT ;  /* 0x000000ff5500720c */ /* 0x010fc40003fa6270 */
[----:B------:R-:W4:Y:S01]  /*20220*/  LDL.LU R85, [R1+0x134] ;  /* 0x0001340001557983 */ /* 0x000f220000300800 */
[----:B--2---:R-:W-:-:S03]  /*20230*/  ISETP.GT.U32.AND P1, PT, R8, R5, PT ;  /* 0x000000050800720c */ /* 0x004fc60003f24070 */
[----:B------:R2:W-:Y:S04]  /*20240*/  STL [R1+0x790], R3 ;  /* 0x0007900301007387 */ /* 0x0005e80000100800 */
[----:B------:R0:W-:Y:S03]  /*20250*/  STL [R1+0x78c], R13 ;  /* 0x00078c0d01007387 */ /* 0x0001e60000100800 */
[----:B------:R-:W-:Y:S01]  /*20260*/  @!P5 IMAD.MOV R22, RZ, RZ, -R22 ;  /* 0x000000ffff16d224 */ /* 0x000fe200078e0a16 */
[----:B--2---:R-:W-:Y:S01]  /*20270*/  IADD3 R3, P5, PT, R23, R7, RZ ;  /* 0x0000000717037210 */ /* 0x004fe20007fbe0ff */
[----:B0-----:R-:W2:Y:S01]  /*20280*/  LDL R13, [R1+0x11cc] ;  /* 0x0011cc00010d7983 */ /* 0x001ea20000100800 */
[----:B------:R-:W-:Y:S01]  /*20290*/  @!P1 IMAD.IADD R5, R5, 0x1, -R8 ;  /* 0x0000000105059824 */ /* 0x000fe200078e0a08 */
[----:B---3--:R-:W-:-:S02]  /*202a0*/  ISETP.GE.AND P1, PT, R12, RZ, PT ;  /* 0x000000ff0c00720c */ /* 0x008fc40003f26270 */
[----:B------:R-:W3:Y:S01]  /*202b0*/  LDL.LU R15, [R1+0x130] ;  /* 0x00013000010f7983 */ /* 0x000ee20000300800 */
[----:B------:R-:W-:-:S03]  /*202c0*/  SEL R22, R11, R22, !P4 ;  /* 0x000000160b167207 */ /* 0x000fc60006000000 */
[----:B------:R-:W3:Y:S01]  /*202d0*/  LDL R14, [R1+0x11f8] ;  /* 0x0011f800010e7983 */ /* 0x000ee20000100800 */
[----:B------:R-:W-:Y:S01]  /*202e0*/  LEA.HI.X.SX32 R12, R23, R6, 0x1, P5 ;  /* 0x00000006170c7211 */ /* 0x000fe200028f0eff */
[----:B------:R-:W-:Y:S02]  /*202f0*/  IMAD R24, R22, UR4, RZ ;  /* 0x0000000416187c24 */ /* 0x000fe4000f8e02ff */
[----:B------:R0:W-:Y:S01]  /*20300*/  STL [R1+0x798], R3 ;  /* 0x0007980301007387 */ /* 0x0001e20000100800 */
[----:B------:R-:W-:Y:S01]  /*20310*/  @P0 IMAD.MOV.U32 R22, RZ, RZ, R3 ;  /* 0x000000ffff160224 */ /* 0x000fe200078e0003 */
[C---:B------:R-:W-:Y:S01]  /*20320*/  ISETP.GT.U32.AND P3, PT, R8.reuse, R4, PT ;  /* 0x000000040800720c */ /* 0x040fe20003f64070 */
[----:B------:R-:W-:Y:S01]  /*20330*/  @P0 IMAD.MOV.U32 R23, RZ, RZ, R12 ;  /* 0x000000ffff170224 */ /* 0x000fe200078e000c */
[----:B------:R-:W3:Y:S01]  /*20340*/  LDL.LU R16, [R1+0x128] ;  /* 0x0001280001107983 */ /* 0x000ee20000300800 */
[----:B------:R-:W-:Y:S01]  /*20350*/  ISETP.GT.U32.AND P5, PT, R8, R5, PT ;  /* 0x000000050800720c */ /* 0x000fe20003fa4070 */
[----:B------:R-:W1:Y:S02]  /*20360*/  LDCU UR4, c[0x0][0x3b0] ;  /* 0x00007600ff0477ac */ /* 0x000e640008000800 */
[----:B------:R0:W3:Y:S04]  /*20370*/  @P0 LDG.E.U8 R90, desc[UR18][R22.64] ;  /* 0x00000012165a0981 */ /* 0x0000e8000c1e1100 */
[----:B------:R1:W-:Y:S01]  /*20380*/  STL [R1+0x794], R12 ;  /* 0x0007940c01007387 */ /* 0x0003e20000100800 */
[----:B0-----:R-:W-:-:S03]  /*20390*/  IMAD.MOV.U32 R22, RZ, RZ, R10 ;  /* 0x000000ffff167224 */ /* 0x001fc600078e000a */
[----:B------:R-:W3:Y:S01]  /*203a0*/  LDL R10, [R1+0x11f4] ;  /* 0x0011f400010a7983 */ /* 0x000ee20000100800 */
[----:B------:R-:W-:-:S04]  /*203b0*/  IADD3 R3, P6, PT, R24, R7, RZ ;  /* 0x0000000718037210 */ /* 0x000fc80007fde0ff */
[----:B-1----:R-:W-:Y:S01]  /*203c0*/  LEA.HI.X.SX32 R12, R24, R6, 0x1, P6 ;  /* 0x00000006180c7211 */ /* 0x002fe200030f0eff */
[----:B------:R-:W-:Y:S04]  /*203d0*/  STL [R1+0x7a0], R3 ;  /* 0x0007a00301007387 */ /* 0x000fe80000100800 */
[----:B------:R0:W-:Y:S01]  /*203e0*/  STL [R1+0x79c], R12 ;  /* 0x00079c0c01007387 */ /* 0x0001e20000100800 */
[----:B------:R-:W-:-:S03]  /*203f0*/  @P0 IMAD.MOV.U32 R23, RZ, RZ, R12 ;  /* 0x000000ffff170224 */ /* 0x000fc600078e000c */
[----:B0-----:R-:W3:Y:S01]  /*20400*/  LDL R12, [R1+0x11dc] ;  /* 0x0011dc00010c7983 */ /* 0x001ee20000100800 */
[----:B------:R-:W-:Y:S02]  /*20410*/  @!P3 IMAD.IADD R4, R4, 0x1, -R8 ;  /* 0x000000010404b824 */ /* 0x000fe400078e0a08 */
[----:B------:R-:W-:-:S03]  /*20420*/  @!P1 IMAD.MOV R22, RZ, RZ, -R22 ;  /* 0x000000ffff169224 */ /* 0x000fc600078e0a16 */
[----:B------:R-:W-:Y:S02]  /*20430*/  ISETP.GT.U32.AND P3, PT, R8, R4, PT ;  /* 0x000000040800720c */ /* 0x000fe40003f64070 */
[----:B------:R-:W-:Y:S01]  /*20440*/  SEL R24, R11, R22, !P4 ;  /* 0x000000160b187207 */ /* 0x000fe20006000000 */
[----:B------:R-:W-:Y:S02]  /*20450*/  @P0 IMAD.MOV.U32 R22, RZ, RZ, R3 ;  /* 0x000000ffff160224 */ /* 0x000fe400078e0003 */
[--C-:B------:R-:W-:Y:S02]  /*20460*/  @!P5 IMAD.IADD R5, R5, 0x1, -R8.reuse ;  /* 0x000000010505d824 */ /* 0x100fe400078e0a08 */
[----:B------:R-:W-:Y:S01]  /*20470*/  IMAD R24, R24, UR5, RZ ;  /* 0x0000000518187c24 */ /* 0x000fe2000f8e02ff */
[----:B------:R0:W3:Y:S01]  /*20480*/  @P0 LDG.E.U8 R89, desc[UR18][R22.64] ;  /* 0x0000001216590981 */ /* 0x0000e2000c1e1100 */
[----:B------:R-:W1:Y:S04]  /*20490*/  LDCU UR5, c[0x0][0x3b0] ;  /* 0x00007600ff0577ac */ /* 0x000e680008000800 */
[----:B------:R-:W-:Y:S01]  /*204a0*/  @!P3 IMAD.IADD R4, R4, 0x1, -R8 ;  /* 0x000000010404b824 */ /* 0x000fe200078e0a08 */
[----:B------:R-:W-:Y:S01]  /*204b0*/  IADD3 R3, P3, PT, R24, R7, RZ ;  /* 0x0000000718037210 */ /* 0x000fe20007f7e0ff */
[----:B0-----:R-:W-:-:S03]  /*204c0*/  IMAD.MOV.U32 R23, RZ, RZ, R5 ;  /* 0x000000ffff177224 */ /* 0x001fc600078e0005 */
[----:B------:R-:W-:Y:S01]  /*204d0*/  LEA.HI.X.SX32 R5, R24, R6, 0x1, P3 ;  /* 0x0000000618057211 */ /* 0x000fe200018f0eff */
[----:B------:R-:W-:Y:S02]  /*204e0*/  IMAD.MOV.U32 R22, RZ, RZ, R4 ;  /* 0x000000ffff167224 */ /* 0x000fe400078e0004 */
[----:B------:R-:W-:Y:S02]  /*204f0*/  @P0 IMAD.MOV.U32 R24, RZ, RZ, R3 ;  /* 0x000000ffff180224 */ /* 0x000fe400078e0003 */
[----:B------:R-:W-:-:S05]  /*20500*/  @P0 IMAD.MOV.U32 R25, RZ, RZ, R5 ;  /* 0x000000ffff190224 */ /* 0x000fca00078e0005 */
[----:B------:R0:W3:Y:S01]  /*20510*/  @P0 LDG.E.U8 R88, desc[UR18][R24.64] ;  /* 0x0000001218580981 */ /* 0x0000e2000c1e1100 */
[----:B----4-:R-:W-:-:S13]  /*20520*/  ISETP.GT.U32.AND P1, PT, R8, R85, PT ;  /* 0x000000550800720c */ /* 0x010fda0003f24070 */
[----:B------:R-:W-:Y:S01]  /*20530*/  @!P1 IMAD.IADD R85, R85, 0x1, -R8 ;  /* 0x0000000155559824 */ /* 0x000fe200078e0a08 */
[----:B--2---:R-:W-:Y:S02]  /*20540*/  ISETP.GE.AND P6, PT, R13, RZ, PT ;  /* 0x000000ff0d00720c */ /* 0x004fe40003fc6270 */
[----:B------:R-:W2:Y:S01]  /*20550*/  LDL.LU R13, [R1+0x124] ;  /* 0x00012400010d7983 */ /* 0x000ea20000300800 */
[----:B---3--:R-:W-:-:S03]  /*20560*/  ISETP.GE.AND P1, PT, R14, RZ, PT ;  /* 0x000000ff0e00720c */ /* 0x008fc60003f26270 */
[----:B------:R-:W-:Y:S07]  /*20570*/  STL [R1+0x7b8], R3 ;  /* 0x0007b80301007387 */ /* 0x000fee0000100800 */
[----:B------:R-:W-:Y:S01]  /*20580*/  @!P6 IMAD.MOV R23, RZ, RZ, -R23 ;  /* 0x000000ffff17e224 */ /* 0x000fe200078e0a17 */
[C---:B------:R-:W-:Y:S01]  /*20590*/  ISETP.GT.U32.AND P6, PT, R8.reuse, R16, PT ;  /* 0x000000100800720c */ /* 0x040fe20003fc4070 */
[----:B------:R3:W-:Y:S03]  /*205a0*/  STL [R1+0x7b4], R5 ;  /* 0x0007b40501007387 */ /* 0x0007e60000100800 */
[----:B------:R-:W-:Y:S01]  /*205b0*/  SEL R23, R11, R23, !P4 ;  /* 0x000000170b177207 */ /* 0x000fe20006000000 */
[----:B------:R-:W-:Y:S01]  /*205c0*/  @!P1 IMAD.MOV R22, RZ, RZ, -R22 ;  /* 0x000000ffff169224 */ /* 0x000fe200078e0a16 */
[----:B------:R-:W4:Y:S01]  /*205d0*/  LDL.LU R14, [R1+0x120] ;  /* 0x00012000010e7983 */ /* 0x000f220000300800 */
[----:B------:R-:W-:-:S02]  /*205e0*/  ISETP.GT.U32.AND P3, PT, R8, R85, PT ;  /* 0x000000550800720c */ /* 0x000fc40003f64070 */
[----:B0-----:R-:W-:Y:S01]  /*205f0*/  IMAD R24, R23, UR4, RZ ;  /* 0x0000000417187c24 */ /* 0x001fe2000f8e02ff */
[----:B------:R-:W-:Y:S01]  /*20600*/  ISETP.GT.U32.AND P5, PT, R8, R15, PT ;  /* 0x0000000f0800720c */ /* 0x000fe20003fa4070 */
[----:B------:R-:W0:Y:S01]  /*20610*/  LDCU UR4, c[0x0][0x3b0] ;  /* 0x00007600ff0477ac */ /* 0x000e220008000800 */
[----:B------:R-:W-:Y:S02]  /*20620*/  ISETP.GE.AND P1, PT, R10, RZ, PT ;  /* 0x000000ff0a00720c */ /* 0x000fe40003f26270 */
[----:B------:R-:W4:Y:S01]  /*20630*/  LDL R10, [R1+0x11e0] ;  /* 0x0011e000010a7983 */ /* 0x000f220000100800 */
[----:B------:R-:W-:Y:S01]  /*20640*/  @!P6 IMAD.IADD R16, R16, 0x1, -R8 ;  /* 0x000000011010e824 */ /* 0x000fe200078e0a08 */
[----:B------:R-:W-:-:S04]  /*20650*/  IADD3 R4, P6, PT, R24, R7, RZ ;  /* 0x0000000718047210 */ /* 0x000fc80007fde0ff */
[----:B---3--:R-:W-:Y:S01]  /*20660*/  LEA.HI.X.SX32 R5, R24, R6, 0x1, P6 ;  /* 0x0000000618057211 */ /* 0x008fe200030f0eff */
[----:B------:R-:W-:Y:S01]  /*20670*/  @!P3 IMAD.IADD R85, R85, 0x1, -R8 ;  /* 0x000000015555b824 */ /* 0x000fe200078e0a08 */
[----:B------:R3:W-:Y:S04]  /*20680*/  STL [R1+0x7c0], R4 ;  /* 0x0007c00401007387 */ /* 0x0007e80000100800 */
[----:B------:R0:W-:Y:S01]  /*20690*/  STL [R1+0x7bc], R5 ;  /* 0x0007bc0501007387 */ /* 0x0001e20000100800 */
[----:B------:R-:W-:-:S03]  /*206a0*/  ISETP.GE.AND P3, PT, R12, RZ, PT ;  /* 0x000000ff0c00720c */ /* 0x000fc60003f66270 */
[----:B------:R-:W4:Y:S01]  /*206b0*/  LDL R12, [R1+0x11f0] ;  /* 0x0011f000010c7983 */ /* 0x000f220000100800 */
[----:B------:R-:W-:-:S05]  /*206c0*/  @!P5 IMAD.IADD R15, R15, 0x1, -R8 ;  /* 0x000000010f0fd824 */ /* 0x000fca00078e0a08 */
[C---:B------:R-:W-:Y:S02]  /*206d0*/  ISETP.GT.U32.AND P5, PT, R8.reuse, R15, PT ;  /* 0x0000000f0800720c */ /* 0x040fe40003fa4070 */
[----:B------:R-:W-:Y:S01]  /*206e0*/  SEL R22, R11, R22, !P4 ;  /* 0x000000160b167207 */ /* 0x000fe20006000000 */
[----:B------:R-:W-:Y:S01]  /*206f0*/  IMAD.MOV.U32 R23, RZ, RZ, R85 ;  /* 0x000000ffff177224 */ /* 0x000fe200078e0055 */
[----:B------:R-:W-:Y:S01]  /*20700*/  PRMT R87, RZ, 0x7610, R87 ;  /* 0x00007610ff577816 */ /* 0x000fe20000000057 */
[----:B------:R-:W-:Y:S01]  /*20710*/  @P0 IMAD.MOV.U32 R24, RZ, RZ, R4 ;  /* 0x000000ffff180224 */ /* 0x000fe200078e0004 */
[----:B------:R-:W-:Y:S01]  /*20720*/  ISETP.GT.U32.AND P6, PT, R8, R16, PT ;  /* 0x000000100800720c */ /* 0x000fe20003fc4070 */
[----:B-1----:R-:W-:Y:S01]  /*20730*/  IMAD R22, R22, UR5, RZ ;  /* 0x0000000516167c24 */ /* 0x002fe2000f8e02ff */
[----:B------:R-:W4:Y:S01]  /*20740*/  LDL.LU R85, [R1+0x118] ;  /* 0x0001180001557983 */ /* 0x000f220000300800 */
[----:B------:R-:W-:Y:S01]  /*20750*/  @!P1 IMAD.MOV R23, RZ, RZ, -R23 ;  /* 0x000000ffff179224 */ /* 0x000fe200078e0a17 */
[----:B------:R-:W-:Y:S01]  /*20760*/  PRMT R86, RZ, 0x7610, R86 ;  /* 0x00007610ff567816 */ /* 0x000fe20000000056 */
[----:B------:R-:W-:-:S02]  /*20770*/  @P0 IMAD.MOV.U32 R25, RZ, RZ, R5 ;  /* 0x000000ffff190224 */ /* 0x000fc400078e0005 */
[----:B------:R-:W-:Y:S01]  /*20780*/  @!P5 IMAD.IADD R15, R15, 0x1, -R8 ;  /* 0x000000010f0fd824 */ /* 0x000fe200078e0a08 */
[C---:B------:R-:W-:Y:S01]  /*20790*/  IADD3 R3, P1, PT, R22.reuse, R7, RZ ;  /* 0x0000000716037210 */ /* 0x040fe20007f3e0ff */
[----:B------:R-:W1:Y:S01]  /*207a0*/  LDCU UR5, c[0x0][0x3b0] ;  /* 0x00007600ff0577ac */ /* 0x000e620008000800 */
[----:B------:R0:W4:Y:S02]  /*207b0*/  @P0 LDG.E.U8 R87, desc[UR18][R24.64] ;  /* 0x0000001218570981 */ /* 0x000124000c1e1100 */
[----:B---3--:R-:W-:Y:S01]  /*207c0*/  LEA.HI.X.SX32 R4, R22, R6, 0x1, P1 ;  /* 0x0000000616047211 */ /* 0x008fe200008f0eff */
[----:B------:R-:W-:Y:S01]  /*207d0*/  IMAD.MOV.U32 R22, RZ, RZ, R15 ;  /* 0x000000ffff167224 */ /* 0x000fe200078e000f */
[----:B------:R-:W-:Y:S03]  /*207e0*/  STL [R1+0x7c8], R3 ;  /* 0x0007c80301007387 */ /* 0x000fe60000100800 */
[----:B------:R-:W-:-:S02]  /*207f0*/  @!P3 IMAD.MOV R22, RZ, RZ, -R22 ;  /* 0x000000ffff16b224 */ /* 0x000fc400078e0a16 */
[----:B0-----:R-:W-:Y:S02]  /*20800*/  @P0 IMAD.MOV.U32 R24, RZ, RZ, R3 ;  /* 0x000000ffff180224 */ /* 0x001fe400078e0003 */
[----:B------:R-:W-:Y:S01]  /*20810*/  @P0 IMAD.MOV.U32 R25, RZ, RZ, R4 ;  /* 0x000000ffff190224 */ /* 0x000fe200078e0004 */
[----:B------:R0:W-:Y:S01]  /*20820*/  STL [R1+0x7c4], R4 ;  /* 0x0007c40401007387 */ /* 0x0001e20000100800 */
[----:B------:R-:W-:-:S03]  /*20830*/  @!P6 IMAD.IADD R16, R16, 0x1, -R8 ;  /* 0x000000011010e824 */ /* 0x000fc600078e0a08 */
[----:B------:R3:W4:Y:S02]  /*20840*/  @P0 LDG.E.U8 R86, desc[UR18][R24.64] ;  /* 0x0000001218560981 */ /* 0x000724000c1e1100 */
[C---:B---3--:R-:W-:Y:S02]  /*20850*/  SEL R24, R11.reuse, R23, !P4 ;  /* 0x000000170b187207 */ /* 0x048fe40006000000 */
[----:B------:R-:W-:Y:S01]  /*20860*/  SEL R23, R11, R22, !P4 ;  /* 0x000000160b177207 */ /* 0x000fe20006000000 */
[----:B------:R-:W-:Y:S02]  /*20870*/  IMAD.MOV.U32 R22, RZ, RZ, R16 ;  /* 0x000000ffff167224 */ /* 0x000fe400078e0010 */
[----:B------:R-:W-:Y:S01]  /*20880*/  IMAD R24, R24, UR12, RZ ;  /* 0x0000000c18187c24 */ /* 0x000fe2000f8e02ff */
[----:B------:R-:W-:Y:S01]  /*20890*/  PRMT R84, RZ, 0x7610, R84 ;  /* 0x00007610ff547816 */ /* 0x000fe20000000054 */
[----:B------:R-:W-:Y:S01]  /*208a0*/  IMAD R23, R23, UR4, RZ ;  /* 0x0000000417177c24 */ /* 0x000fe2000f8e02ff */
[----:B------:R-:W-:Y:S01]  /*208b0*/  PRMT R83, RZ, 0x7610, R83 ;  /* 0x00007610ff537816 */ /* 0x000fe20000000053 */
[----:B------:R-:W3:Y:S01]  /*208c0*/  LDCU UR4, c[0x0][0x3b0] ;  /* 0x00007600ff0477ac */ /* 0x000ee20008000800 */
[----:B------:R-:W-:-:S02]  /*208d0*/  IADD3 R16, P6, PT, R24, R7, RZ ;  /* 0x0000000718107210 */ /* 0x000fc40007fde0ff */
[----:B------:R-:W-:Y:S01]  /*208e0*/  PRMT R82, RZ, 0x7610, R82 ;  /* 0x00007610ff527816 */ /* 0x000fe20000000052 */
[----:B------:R-:W0:Y:S01]  /*208f0*/  LDCU UR12, c[0x0][0x3b0] ;  /* 0x00007600ff0c77ac */ /* 0x000e220008000800 */
[----:B--2---:R-:W-:-:S13]  /*20900*/  ISETP.GT.U32.AND P5, PT, R8, R13, PT ;  /* 0x0000000d0800720c */ /* 0x004fda0003fa4070 */
[----:B------:R-:W-:-:S05]  /*20910*/  @!P5 IMAD.IADD R13, R13, 0x1, -R8 ;  /* 0x000000010d0dd824 */ /* 0x000fca00078e0a08 */
[----:B------:R-:W-:Y:S02]  /*20920*/  ISETP.GT.U32.AND P3, PT, R8, R13, PT ;  /* 0x0000000d0800720c */ /* 0x000fe40003f64070 */
[----:B----4-:R-:W-:Y:S02]  /*20930*/  ISETP.GE.AND P5, PT, R10, RZ, PT ;  /* 0x000000ff0a00720c */ /* 0x010fe40003fa6270 */
[----:B------:R-:W2:Y:S04]  /*20940*/  LDL R10, [R1+0x11d4] ;  /* 0x0011d400010a7983 */ /* 0x000ea80000100800 */
[----:B------:R-:W4:Y:S05]  /*20950*/  LDL.LU R5, [R1+0x11c] ;  /* 0x00011c0001057983 */ /* 0x000f2a0000300800 */
[----:B------:R-:W-:Y:S01]  /*20960*/  @!P3 IMAD.IADD R13, R13, 0x1, -R8 ;  /* 0x000000010d0db824 */ /* 0x000fe200078e0a08 */
[----:B0-----:R-:W3:Y:S01]  /*20970*/  LDL.LU R4, [R1+0x114] ;  /* 0x0001140001047983 */ /* 0x001ee20000300800 */
[----:B------:R-:W-:Y:S01]  /*20980*/  @!P5 IMAD.MOV R22, RZ, RZ, -R22 ;  /* 0x000000ffff16d224 */ /* 0x000fe200078e0a16 */
[----:B------:R-:W-:-:S02]  /*20990*/  IADD3 R3, P5, PT, R23, R7, RZ ;  /* 0x0000000717037210 */ /* 0x000fc40007fbe0ff */
[----:B------:R-:W-:Y:S04]  /*209a0*/  STL [R1+0x7d0], R16 ;  /* 0x0007d01001007387 */ /* 0x000fe80000100800 */
[----:B------:R0:W-:Y:S01]  /*209b0*/  STL [R1+0x7d8], R3 ;  /* 0x0007d80301007387 */ /* 0x0001e20000100800 */
[----:B------:R-:W-:-:S03]  /*209c0*/  ISETP.GE.AND P3, PT, R12, RZ, PT ;  /* 0x000000ff0c00720c */ /* 0x000fc60003f66270 */
[----:B------:R-:W3:Y:S01]  /*209d0*/  LDL R12, [R1+0x1218] ;  /* 0x00121800010c7983 */ /* 0x000ee20000100800 */
[----:B------:R-:W-:Y:S02]  /*209e0*/  ISETP.GT.U32.AND P1, PT, R8, R14, PT ;  /* 0x0000000e0800720c */ /* 0x000fe40003f24070 */
[-C--:B------:R-:W-:Y:S02]  /*209f0*/  LEA.HI.X.SX32 R25, R24, R6.reuse, 0x1, P6 ;  /* 0x0000000618197211 */ /* 0x080fe400030f0eff */
[----:B------:R-:W-:Y:S02]  /*20a00*/  LEA.HI.X.SX32 R15, R23, R6, 0x1, P5 ;  /* 0x00000006170f7211 */ /* 0x000fe400028f0eff */
[----:B------:R-:W-:Y:S01]  /*20a10*/  SEL R24, R11, R22, !P4 ;  /* 0x000000160b187207 */ /* 0x000fe20006000000 */
[----:B------:R-:W-:Y:S02]  /*20a20*/  @P0 IMAD.MOV.U32 R22, RZ, RZ, R16 ;  /* 0x000000ffff160224 */ /* 0x000fe400078e0010 */
[----:B------:R-:W-:-:S04]  /*20a30*/  @P0 IMAD.MOV.U32 R23, RZ, RZ, R25 ;  /* 0x000000ffff170224 */ /* 0x000fc800078e0019 */
[----:B------:R-:W-:Y:S01]  /*20a40*/  @!P1 IMAD.IADD R14, R14, 0x1, -R8 ;  /* 0x000000010e0e9824 */ /* 0x000fe200078e0a08 */
[----:B------:R0:W3:Y:S04]  /*20a50*/  @P0 LDG.E.U8 R84, desc[UR18][R22.64] ;  /* 0x0000001216540981 */ /* 0x0000e8000c1e1100 */
[C---:B------:R-:W-:Y:S02]  /*20a60*/  ISETP.GT.U32.AND P1, PT, R8.reuse, R14, PT ;  /* 0x0000000e0800720c */ /* 0x040fe40003f24070 */
[----:B------:R-:W-:Y:S01]  /*20a70*/  ISETP.GT.U32.AND P6, PT, R8, R85, PT ;  /* 0x000000550800720c */ /* 0x000fe20003fc4070 */
[----:B0-----:R-:W-:Y:S02]  /*20a80*/  @P0 IMAD.MOV.U32 R22, RZ, RZ, R3 ;  /* 0x000000ffff160224 */ /* 0x001fe400078e0003 */
[----:B------:R-:W-:-:S05]  /*20a90*/  @P0 IMAD.MOV.U32 R23, RZ, RZ, R15 ;  /* 0x000000ffff170224 */ /* 0x000fca00078e000f */
[----:B------:R0:W3:Y:S01]  /*20aa0*/  @P0 LDG.E.U8 R83, desc[UR18][R22.64] ;  /* 0x0000001216530981 */ /* 0x0000e2000c1e1100 */
[----:B-1----:R-:W-:Y:S01]  /*20ab0*/  IMAD R24, R24, UR5, RZ ;  /* 0x0000000518187c24 */ /* 0x002fe2000f8e02ff */
[----:B------:R-:W-:Y:S02]  /*20ac0*/  PRMT R81, RZ, 0x7610, R81 ;  /* 0x00007610ff517816 */ /* 0x000fe40000000051 */
[----:B------:R1:W-:Y:S01]  /*20ad0*/  STL [R1+0x7cc], R25 ;  /* 0x0007cc1901007387 */ /* 0x0003e20000100800 */
[----:B------:R-:W-:Y:S01]  /*20ae0*/  @!P1 IMAD.IADD R14, R14, 0x1, -R8 ;  /* 0x000000010e0e9824 */ /* 0x000fe200078e0a08 */
[----:B------:R-:W1:Y:S01]  /*20af0*/  LDCU UR5, c[0x0][0x3b0] ;  /* 0x00007600ff0577ac */ /* 0x000e620008000800 */
[----:B0-----:R-:W-:Y:S01]  /*20b00*/  IMAD.MOV.U32 R22, RZ, RZ, R13 ;  /* 0x000000ffff167224 */ /* 0x001fe200078e000d */
[----:B------:R-:W-:Y:S03]  /*20b10*/  STL [R1+0x7d4], R15 ;  /* 0x0007d40f01007387 */ /* 0x000fe60000100800 */
[----:B------:R-:W-:Y:S01]  /*20b20*/  @!P3 IMAD.MOV R22, RZ, RZ, -R22 ;  /* 0x000000ffff16b224 */ /* 0x000fe200078e0a16 */
[----:B------:R-:W-:Y:S01]  /*20b30*/  IADD3 R3, P3, PT, R24, R7, RZ ;  /* 0x0000000718037210 */ /* 0x000fe20007f7e0ff */
[----:B------:R-:W-:-:S03]  /*20b40*/  @!P6 IMAD.IADD R85, R85, 0x1, -R8 ;  /* 0x000000015555e824 */ /* 0x000fc600078e0a08 */
[----:B------:R-:W-:Y:S01]  /*20b50*/  SEL R23, R11, R22, !P4 ;  /* 0x000000160b177207 */ /* 0x000fe20006000000 */
[----:B------:R-:W-:Y:S01]  /*20b60*/  IMAD.MOV.U32 R22, RZ, RZ, R14 ;  /* 0x000000ffff167224 */ /* 0x000fe200078e000e */
[----:B------:R-:W-:-:S03]  /*20b70*/  LEA.HI.X.SX32 R13, R24, R6, 0x1, P3 ;  /* 0x00000006180d7211 */ /* 0x000fc600018f0eff */
[----:B------:R-:W-:Y:S01]  /*20b80*/  IMAD R23, R23, UR13, RZ ;  /* 0x0000000d17177c24 */ /* 0x000fe2000f8e02ff */
[----:B------:R-:W-:Y:S01]  /*20b90*/  ISETP.GT.U32.AND P6, PT, R8, R85, PT ;  /* 0x000000550800720c */ /* 0x000fe20003fc4070 */
[----:B------:R-:W-:Y:S01]  /*20ba0*/  @P0 IMAD.MOV.U32 R24, RZ, RZ, R3 ;  /* 0x000000ffff180224 */ /* 0x000fe200078e0003 */
[----:B------:R-:W-:Y:S01]  /*20bb0*/  PRMT R80, RZ, 0x7610, R80 ;  /* 0x00007610ff507816 */ /* 0x000fe20000000050 */
[----:B-1----:R-:W-:Y:S01]  /*20bc0*/  @P0 IMAD.MOV.U32 R25, RZ, RZ, R13 ;  /* 0x000000ffff190224 */ /* 0x002fe200078e000d */
[----:B------:R-:W-:Y:S01]  /*20bd0*/  PRMT R79, RZ, 0x7610, R79 ;  /* 0x00007610ff4f7816 */ /* 0x000fe2000000004f */
[----:B------:R-:W0:Y:S03]  /*20be0*/  LDCU UR13, c[0x0][0x3b0] ;  /* 0x00007600ff0d77ac */ /* 0x000e260008000800 */
[----:B------:R1:W3:Y:S05]  /*20bf0*/  @P0 LDG.E.U8 R82, desc[UR18][R24.64] ;  /* 0x0000001218520981 */ /* 0x0002ea000c1e1100 */
[----:B------:R-:W-:Y:S01]  /*20c00*/  @!P6 IMAD.IADD R85, R85, 0x1, -R8 ;  /* 0x000000015555e824 */ /* 0x000fe200078e0a08 */
[----:B--2---:R-:W-:-:S02]  /*20c10*/  ISETP.GE.AND P5, PT, R10, RZ, PT ;  /* 0x000000ff0a00720c */ /* 0x004fc40003fa6270 */
[----:B------:R-:W2:Y:S01]  /*20c20*/  LDL.LU R10, [R1+0x10c] ;  /* 0x00010c00010a7983 */ /* 0x000ea20000300800 */
[----:B----4-:R-:W-:-:S03]  /*20c30*/  ISETP.GT.U32.AND P1, PT, R8, R5, PT ;  /* 0x000000050800720c */ /* 0x010fc60003f24070 */
[----:B------:R4:W-:Y:S04]  /*20c40*/  STL [R1+0x7e0], R3 ;  /* 0x0007e00301007387 */ /* 0x0009e80000100800 */
[----:B------:R0:W-:Y:S03]  /*20c50*/  STL [R1+0x7dc], R13 ;  /* 0x0007dc0d01007387 */ /* 0x0001e60000100800 */
[----:B------:R-:W-:Y:S01]  /*20c60*/  @!P5 IMAD.MOV R22, RZ, RZ, -R22 ;  /* 0x000000ffff16d224 */ /* 0x000fe200078e0a16 */
[----:B----4-:R-:W-:Y:S02]  /*20c70*/  IADD3 R3, P5, PT, R23, R7, RZ ;  /* 0x0000000717037210 */ /* 0x010fe40007fbe0ff */
[----:B------:R-:W-:Y:S01]  /*20c80*/  @!P1 IMAD.IADD R5, R5, 0x1, -R8 ;  /* 0x0000000105059824 */ /* 0x000fe200078e0a08 */
[----:B0-----:R-:W4:Y:S01]  /*20c90*/  LDL R13, [R1+0x1214] ;  /* 0x00121400010d7983 */ /* 0x001f220000100800 */
[----:B---3--:R-:W-:-:S03]  /*20ca0*/  ISETP.GE.AND P1, PT, R12, RZ, PT ;  /* 0x000000ff0c00720c */ /* 0x008fc60003f26270 */
[----:B------:R-:W3:Y:S01]  /*20cb0*/  LDL.LU R15, [R1+0x104] ;  /* 0x00010400010f7983 */ /* 0x000ee20000300800 */
[----:B------:R-:W-:-:S03]  /*20cc0*/  SEL R22, R11, R22, !P4 ;  /* 0x000000160b167207 */ /* 0x000fc60006000000 */
[----:B------:R-:W3:Y:S01]  /*20cd0*/  LDL R14, [R1+0x1200] ;  /* 0x00120000010e7983 */ /* 0x000ee20000100800 */
[----:B------:R-:W-:Y:S01]  /*20ce0*/  LEA.HI.X.SX32 R12, R23, R6, 0x1, P5 ;  /* 0x00000006170c7211 */ /* 0x000fe200028f0eff */
[----:B-1----:R-:W-:Y:S02]  /*20cf0*/  IMAD R24, R22, UR4, RZ ;  /* 0x0000000416187c24 */ /* 0x002fe4000f8e02ff */
        /* <DEDUP_REMOVED lines=21> */
[----:B------:R-:W-:-:S04]  /*20e50*/  @P0 IMAD.MOV.U32 R22, RZ, RZ, R3 ;  /* 0x000000ffff160224 */ /* 0x000fc800078e0003 */
[----:B------:R-:W-:Y:S01]  /*20e60*/  IMAD R24, R24, UR5, RZ ;  /* 0x0000000518187c24 */ /* 0x000fe2000f8e02ff */
[----:B------:R0:W3:Y:S01]  /*20e70*/  @P0 LDG.E.U8 R80, desc[UR18][R22.64] ;  /* 0x0000001216500981 */ /* 0x0000e2000c1e1100 */
[--C-:B------:R-:W-:Y:S01]  /*20e80*/  @!P5 IMAD.IADD R5, R5, 0x1, -R8.reuse ;  /* 0x000000010505d824 */ /* 0x100fe200078e0a08 */
[----:B------:R-:W1:Y:S03]  /*20e90*/  LDCU UR5, c[0x0][0x3b0] ;  /* 0x00007600ff0577ac */ /* 0x000e660008000800 */
        /* <DEDUP_REMOVED lines=8> */
[----:B--2---:R-:W-:-:S13]  /*20f20*/  ISETP.GT.U32.AND P1, PT, R8, R10, PT ;  /* 0x0000000a0800720c */ /* 0x004fda0003f24070 */
[----:B------:R-:W-:Y:S01]  /*20f30*/  @!P1 IMAD.IADD R10, R10, 0x1, -R8 ;  /* 0x000000010a0a9824 */ /* 0x000fe200078e0a08 */
[----:B----4-:R-:W-:Y:S02]  /*20f40*/  ISETP.GE.AND P6, PT, R13, RZ, PT ;  /* 0x000000ff0d00720c */ /* 0x010fe40003fc6270 */
[----:B------:R-:W2:Y:S01]  /*20f50*/  LDL.LU R13, [R1+0xfc] ;  /* 0x0000fc00010d7983 */ /* 0x000ea20000300800 */
[----:B---3--:R-:W-:-:S03]  /*20f60*/  ISETP.GE.AND P1, PT, R14, RZ, PT ;  /* 0x000000ff0e00720c */ /* 0x008fc60003f26270 */
[----:B------:R-:W-:Y:S07]  /*20f70*/  STL [R1+0x808], R3 ;  /* 0x0008080301007387 */ /* 0x000fee0000100800 */
[----:B------:R-:W-:Y:S01]  /*20f80*/  @!P6 IMAD.MOV R23, RZ, RZ, -R23 ;  /* 0x000000ffff17e224 */ /* 0x000fe200078e0a17 */
[----:B------:R3:W-:Y:S01]  /*20f90*/  STL [R1+0x804], R5 ;  /* 0x0008040501007387 */ /* 0x0007e20000100800 */
[----:B------:R-:W-:-:S03]  /*20fa0*/  ISETP.GT.U32.AND P6, PT, R8, R16, PT ;  /* 0x000000100800720c */ /* 0x000fc60003fc4070 */
[----:B------:R-:W4:Y:S01]  /*20fb0*/  LDL.LU R14, [R1+0xf8] ;  /* 0x0000f800010e7983 */ /* 0x000f220000300800 */
[----:B------:R-:W-:Y:S01]  /*20fc0*/  @!P1 IMAD.MOV R22, RZ, RZ, -R22 ;  /* 0x000000ffff169224 */ /* 0x000fe200078e0a16 */
[----:B------:R-:W-:Y:S02]  /*20fd0*/  SEL R23, R11, R23, !P4 ;  /* 0x000000170b177207 */ /* 0x000fe40006000000 */
[----:B------:R-:W-:Y:S02]  /*20fe0*/  ISETP.GT.U32.AND P3, PT, R8, R10, PT ;  /* 0x0000000a0800720c */ /* 0x000fe40003f64070 */
[----:B------:R-:W-:Y:S02]  /*20ff0*/  ISETP.GE.AND P1, PT, R85, RZ, PT ;  /* 0x000000ff5500720c */ /* 0x000fe40003f26270 */
[----:B------:R-:W4:Y:S01]  /*21000*/  LDL R85, [R1+0x11fc] ;  /* 0x0011fc0001557983 */ /* 0x000f220000100800 */
[----:B0-----:R-:W-:Y:S02]  /*21010*/  IMAD R24, R23, UR4, RZ ;  /* 0x0000000417187c24 */ /* 0x001fe4000f8e02ff */
[----:B------:R-:W-:Y:S01]  /*21020*/  @!P6 IMAD.IADD R16, R16, 0x1, -R8 ;  /* 0x000000011010e824 */ /* 0x000fe200078e0a08 */
[----:B------:R-:W-:-:S05]  /*21030*/  ISETP.GT.U32.AND P5, PT, R8, R15, PT ;  /* 0x0000000f0800720c */ /* 0x000fca0003fa4070 */
[----:B------:R-:W-:Y:S01]  /*21040*/  @!P3 IMAD.IADD R10, R10, 0x1, -R8 ;  /* 0x000000010a0ab824 */ /* 0x000fe200078e0a08 */
[C---:B------:R-:W-:Y:S01]  /*21050*/  IADD3 R4, P6, PT, R24.reuse, R7, RZ ;  /* 0x0000000718047210 */ /* 0x040fe20007fde0ff */
[----:B------:R-:W0:Y:S03]  /*21060*/  LDCU UR4, c[0x0][0x3b0] ;  /* 0x00007600ff0477ac */ /* 0x000e260008000800 */
[----:B---3--:R-:W-:Y:S01]  /*21070*/  LEA.HI.X.SX32 R5, R24, R6, 0x1, P6 ;  /* 0x0000000618057211 */ /* 0x008fe200030f0eff */
        /* <DEDUP_REMOVED lines=12> */
[----:B------:R-:W4:Y:S05]  /*21140*/  LDL.LU R10, [R1+0xf0] ;  /* 0x0000f000010a7983 */ /* 0x000f2a0000300800 */
[----:B------:R-:W-:Y:S01]  /*21150*/  @!P5 IMAD.IADD R15, R15, 0x1, -R8 ;  /* 0x000000010f0fd824 */ /* 0x000fe200078e0a08 */
[----:B------:R-:W-:Y:S01]  /*21160*/  PRMT R77, RZ, 0x7610, R77 ;  /* 0x00007610ff4d7816 */ /* 0x000fe2000000004d */
[----:B------:R-:W-:Y:S01]  /*21170*/  @!P1 IMAD.MOV R23, RZ, RZ, -R23 ;  /* 0x000000ffff179224 */ /* 0x000fe200078e0a17 */
[C---:B------:R-:W-:Y:S01]  /*21180*/  IADD3 R3, P1, PT, R22.reuse, R7, RZ ;  /* 0x0000000716037210 */ /* 0x040fe20007f3e0ff */
[----:B------:R-:W-:Y:S01]  /*21190*/  @P0 IMAD.MOV.U32 R25, RZ, RZ, R5 ;  /* 0x000000ffff190224 */ /* 0x000fe200078e0005 */
[----:B------:R-:W1:Y:S02]  /*211a0*/  LDCU UR5, c[0x0][0x3b0] ;  /* 0x00007600ff0577ac */ /* 0x000e640008000800 */
[----:B---3--:R-:W-:Y:S01]  /*211b0*/  LEA.HI.X.SX32 R4, R22, R6, 0x1, P1 ;  /* 0x0000000616047211 */ /* 0x008fe200008f0eff */
[----:B------:R-:W-:Y:S01]  /*211c0*/  IMAD.MOV.U32 R22, RZ, RZ, R15 ;  /* 0x000000ffff167224 */ /* 0x000fe200078e000f */
[----:B------:R-:W-:Y:S04]  /*211d0*/  STL [R1+0x818], R3 ;  /* 0x0008180301007387 */ /* 0x000fe80000100800 */
[----:B------:R3:W4:Y:S01]  /*211e0*/  @P0 LDG.E.U8 R78, desc[UR18][R24.64] ;  /* 0x00000012184e0981 */ /* 0x000722000c1e1100 */
[----:B------:R-:W-:-:S03]  /*211f0*/  @!P3 IMAD.MOV R22, RZ, RZ, -R22 ;  /* 0x000000ffff16b224 */ /* 0x000fc600078e0a16 */
[----:B------:R0:W-:Y:S01]  /*21200*/  STL [R1+0x814], R4 ;  /* 0x0008140401007387 */ /* 0x0001e20000100800 */
[----:B---3--:R-:W-:Y:S02]  /*21210*/  @P0 IMAD.MOV.U32 R24, RZ, RZ, R3 ;  /* 0x000000ffff180224 */ /* 0x008fe400078e0003 */
[----:B------:R-:W-:Y:S02]  /*21220*/  @P0 IMAD.MOV.U32 R25, RZ, RZ, R4 ;  /* 0x000000ffff190224 */ /* 0x000fe400078e0004 */
[----:B------:R-:W-:-:S03]  /*21230*/  @!P6 IMAD.IADD R16, R16, 0x1, -R8 ;  /* 0x000000011010e824 */ /* 0x000fc600078e0a08 */
[----:B------:R3:W4:Y:S02]  /*21240*/  @P0 LDG.E.U8 R77, desc[UR18][R24.64] ;  /* 0x00000012184d0981 */ /* 0x000724000c1e1100 */
[C---:B---3--:R-:W-:Y:S02]  /*21250*/  SEL R24, R11.reuse, R23, !P4 ;  /* 0x000000170b187207 */ /* 0x048fe40006000000 */
[----:B------:R-:W-:Y:S01]  /*21260*/  SEL R23, R11, R22, !P4 ;  /* 0x000000160b177207 */ /* 0x000fe20006000000 */
[----:B------:R-:W-:Y:S02]  /*21270*/  IMAD.MOV.U32 R22, RZ, RZ, R16 ;  /* 0x000000ffff167224 */ /* 0x000fe400078e0010 */
[----:B------:R-:W-:Y:S01]  /*21280*/  IMAD R24, R24, UR12, RZ ;  /* 0x0000000c18187c24 */ /* 0x000fe2000f8e02ff */
[----:B------:R-:W-:Y:S01]  /*21290*/  PRMT R76, RZ, 0x7610, R76 ;  /* 0x00007610ff4c7816 */ /* 0x000fe2000000004c */
[----:B0-----:R-:W-:Y:S01]  /*212a0*/  IMAD R23, R23, UR4, RZ ;  /* 0x0000000417177c24 */ /* 0x001fe2000f8e02ff */
[----:B------:R-:W-:Y:S01]  /*212b0*/  PRMT R75, RZ, 0x7610, R75 ;  /* 0x00007610ff4b7816 */ /* 0x000fe2000000004b */
[----:B------:R-:W0:Y:S01]  /*212c0*/  LDCU UR4, c[0x0][0x3b0] ;  /* 0x00007600ff0477ac */ /* 0x000e220008000800 */
[----:B------:R-:W-:-:S02]  /*212d0*/  IADD3 R16, P6, PT, R24, R7, RZ ;  /* 0x0000000718107210 */ /* 0x000fc40007fde0ff */
[----:B------:R-:W-:Y:S01]  /*212e0*/  PRMT R74, RZ, 0x7610, R74 ;  /* 0x00007610ff4a7816 */ /* 0x000fe2000000004a */
[----:B------:R-:W3:Y:S01]  /*212f0*/  LDCU UR12, c[0x0][0x3b0] ;  /* 0x00007600ff0c77ac */ /* 0x000ee20008000800 */
[----:B--2---:R-:W-:-:S13]  /*21300*/  ISETP.GT.U32.AND P5, PT, R8, R13, PT ;  /* 0x0000000d0800720c */ /* 0x004fda0003fa4070 */
[----:B------:R-:W-:-:S05]  /*21310*/  @!P5 IMAD.IADD R13, R13, 0x1, -R8 ;  /* 0x000000010d0dd824 */ /* 0x000fca00078e0a08 */
[----:B------:R-:W-:Y:S02]  /*21320*/  ISETP.GT.U32.AND P3, PT, R8, R13, PT ;  /* 0x0000000d0800720c */ /* 0x000fe40003f64070 */
[----:B----4-:R-:W-:Y:S02]  /*21330*/  ISETP.GE.AND P5, PT, R85, RZ, PT ;  /* 0x000000ff5500720c */ /* 0x010fe40003fa6270 */
[----:B------:R-:W2:Y:S04]  /*21340*/  LDL R85, [R1+0x1224] ;  /* 0x0012240001557983 */ /* 0x000ea80000100800 */
[----:B------:R-:W4:Y:S05]  /*21350*/  LDL.LU R5, [R1+0xf4] ;  /* 0x0000f40001057983 */ /* 0x000f2a0000300800 */
[----:B------:R-:W-:Y:S01]  /*21360*/  @!P3 IMAD.IADD R13, R13, 0x1, -R8 ;  /* 0x000000010d0db824 */ /* 0x000fe200078e0a08 */
[----:B------:R-:W3:Y:S01]  /*21370*/  LDL.LU R4, [R1+0xec] ;  /* 0x0000ec0001047983 */ /* 0x000ee20000300800 */
        /* <DEDUP_REMOVED lines=14> */
[----:B------:R-:W-:Y:S01]  /*21460*/  ISETP.GT.U32.AND P1, PT, R8, R14, PT ;  /* 0x0000000e0800720c */ /* 0x000fe20003f24070 */
[----:B0-----:R-:W-:Y:S02]  /*21470*/  @P0 IMAD.MOV.U32 R22, RZ, RZ, R3 ;  /* 0x000000ffff160224 */ /* 0x001fe400078e0003 */
[----:B------:R-:W-:Y:S01]  /*21480*/  @P0 IMAD.MOV.U32 R23, RZ, RZ, R15 ;  /* 0x000000ffff170224 */ /* 0x000fe200078e000f */
[----:B------:R0:W-:Y:S01]  /*21490*/  STL [R1+0x81c], R25 ;  /* 0x00081c1901007387 */ /* 0x0001e20000100800 */
[----:B-1----:R-:W-:Y:S01]  /*214a0*/  IMAD R24, R24, UR5, RZ ;  /* 0x0000000518187c24 */ /* 0x002fe2000f8e02ff */
[----:B------:R-:W-:Y:S01]  /*214b0*/  ISETP.GT.U32.AND P6, PT, R8, R10, PT ;  /* 0x0000000a0800720c */ /* 0x000fe20003fc4070 */
[----:B------:R-:W1:Y:S01]  /*214c0*/  LDCU UR5, c[0x0][0x3b0] ;  /* 0x00007600ff0577ac */ /* 0x000e620008000800 */
[----:B------:R0:W3:Y:S04]  /*214d0*/  @P0 LDG.E.U8 R75, desc[UR18][R22.64] ;  /* 0x00000012164b0981 */ /* 0x0000e8000c1e1100 */
[----:B------:R1:W-:Y:S01]  /*214e0*/  STL [R1+0x834], R15 ;  /* 0x0008340f01007387 */ /* 0x0003e20000100800 */
[----:B0-----:R-:W-:-:S04]  /*214f0*/  IMAD.MOV.U32 R22, RZ, RZ, R13 ;  /* 0x000000ffff167224 */ /* 0x001fc800078e000d */
[----:B------:R-:W-:Y:S01]  /*21500*/  @!P3 IMAD.MOV R22, RZ, RZ, -R22 ;  /* 0x000000ffff16b224 */ /* 0x000fe200078e0a16 */
[----:B------:R-:W-:Y:S01]  /*21510*/  IADD3 R3, P3, PT, R24, R7, RZ ;  /* 0x0000000718037210 */ /* 0x000fe20007f7e0ff */
[----:B------:R-:W-:-:S03]  /*21520*/  @!P1 IMAD.IADD R14, R14, 0x1, -R8 ;  /* 0x000000010e0e9824 */ /* 0x000fc600078e0a08 */
[----:B------:R-:W-:Y:S02]  /*21530*/  LEA.HI.X.SX32 R13, R24, R6, 0x1, P3 ;  /* 0x00000006180d7211 */ /* 0x000fe400018f0eff */
[----:B------:R-:W-:Y:S01]  /*21540*/  SEL R23, R11, R22, !P4 ;  /* 0x000000160b177207 */ /* 0x000fe20006000000 */
[----:B------:R-:W-:Y:S02]  /*21550*/  IMAD.MOV.U32 R22, RZ, RZ, R14 ;  /* 0x000000ffff167224 */ /* 0x000fe400078e000e */
[----:B------:R-:W-:Y:S02]  /*21560*/  @P0 IMAD.MOV.U32 R25, RZ, RZ, R13 ;  /* 0x000000ffff190224 */ /* 0x000fe400078e000d */
[----:B------:R-:W-:Y:S01]  /*21570*/  IMAD R23, R23, UR13, RZ ;  /* 0x0000000d17177c24 */ /* 0x000fe2000f8e02ff */
[----:B------:R-:W-:Y:S01]  /*21580*/  PRMT R73, RZ, 0x7610, R73 ;  /* 0x00007610ff497816 */ /* 0x000fe20000000049 */
[----:B------:R-:W-:Y:S01]  /*21590*/  @P0 IMAD.MOV.U32 R24, RZ, RZ, R3 ;  /* 0x000000ffff180224 */ /* 0x000fe200078e0003 */
[----:B------:R-:W-:Y:S01]  /*215a0*/  PRMT R72, RZ, 0x7610, R72 ;  /* 0x00007610ff487816 */ /* 0x000fe20000000048 */
[----:B------:R-:W-:Y:S01]  /*215b0*/  @!P6 IMAD.IADD R10, R10, 0x1, -R8 ;  /* 0x000000010a0ae824 */ /* 0x000fe200078e0a08 */
[----:B------:R-:W-:Y:S01]  /*215c0*/  PRMT R71, RZ, 0x7610, R71 ;  /* 0x00007610ff477816 */ /* 0x000fe20000000047 */
[----:B------:R-:W0:Y:S01]  /*215d0*/  LDCU UR13, c[0x0][0x3b0] ;  /* 0x00007600ff0d77ac */ /* 0x000e220008000800 */
[----:B------:R0:W3:Y:S02]  /*215e0*/  @P0 LDG.E.U8 R74, desc[UR18][R24.64] ;  /* 0x00000012184a0981 */ /* 0x0000e4000c1e1100 */
[----:B------:R-:W-:-:S13]  /*215f0*/  ISETP.GT.U32.AND P6, PT, R8, R10, PT ;  /* 0x0000000a0800720c */ /* 0x000fda0003fc4070 */
[----:B------:R-:W-:Y:S01]  /*21600*/  @!P6 IMAD.IADD R10, R10, 0x1, -R8 ;  /* 0x000000010a0ae824 */ /* 0x000fe200078e0a08 */
[----:B--2---:R-:W-:Y:S02]  /*21610*/  ISETP.GE.AND P5, PT, R85, RZ, PT ;  /* 0x000000ff5500720c */ /* 0x004fe40003fa6270 */
[----:B------:R-:W2:Y:S01]  /*21620*/  LDL.LU R85, [R1+0xe4] ;  /* 0x0000e40001557983 */ /* 0x000ea20000300800 */
[----:B----4-:R-:W-:-:S03]  /*21630*/  ISETP.GT.U32.AND P1, PT, R8, R5, PT ;  /* 0x000000050800720c */ /* 0x010fc60003f24070 */
[----:B------:R-:W-:Y:S04]  /*21640*/  STL [R1+0x840], R3 ;  /* 0x0008400301007387 */ /* 0x000fe80000100800 */
[----:B------:R4:W-:Y:S04]  /*21650*/  STL [R1+0x83c], R13 ;  /* 0x00083c0d01007387 */ /* 0x0009e80000100800 */
[----:B------:R-:W2:Y:S04]  /*21660*/  LDL R14, [R1+0x1230] ;  /* 0x00123000010e7983 */ /* 0x000ea80000100800 */
[----:B-1----:R-:W2:Y:S01]  /*21670*/  LDL.LU R15, [R1+0xe8] ;  /* 0x0000e800010f7983 */ /* 0x002ea20000300800 */
[----:B------:R-:W-:-:S03]  /*21680*/  @!P5 IMAD.MOV R22, RZ, RZ, -R22 ;  /* 0x000000ffff16d224 */ /* 0x000fc600078e0a16 */
[----:B----4-:R-:W4:Y:S01]  /*21690*/  LDL R13, [R1+0x1220] ;  /* 0x00122000010d7983 */ /* 0x010f220000100800 */
[----:B------:R-:W-:Y:S01]  /*216a0*/  IADD3 R3, P5, PT, R23, R7, RZ ;  /* 0x0000000717037210 */ /* 0x000fe20007fbe0ff */
[----:B------:R-:W-:Y:S01]  /*216b0*/  @!P1 IMAD.IADD R5, R5, 0x1, -R8 ;  /* 0x0000000105059824 */ /* 0x000fe200078e0a08 */
[----:B---3--:R-:W-:Y:S02]  /*216c0*/  ISETP.GE.AND P1, PT, R12, RZ, PT ;  /* 0x000000ff0c00720c */ /* 0x008fe40003f26270 */
[----:B------:R-:W-:Y:S01]  /*216d0*/  LEA.HI.X.SX32 R12, R23, R6, 0x1, P5 ;  /* 0x00000006170c7211 */ /* 0x000fe200028f0eff */
[----:B------:R-:W-:Y:S04]  /*216e0*/  STL [R1+0x848], R3 ;  /* 0x0008480301007387 */ /* 0x000fe80000100800 */
[----:B------:R-:W3:Y:S01]  /*216f0*/  LDL.LU R16, [R1+0xdc] ;  /* 0x0000dc0001107983 */ /* 0x000ee20000300800 */
[----:B------:R-:W-:-:S03]  /*21700*/  @P0 IMAD.MOV.U32 R23, RZ, RZ, R12 ;  /* 0x000000ffff170224 */ /* 0x000fc600078e000c */
[----:B------:R1:W-:Y:S01]  /*21710*/  STL [R1+0x844], R12 ;  /* 0x0008440c01007387 */ /* 0x0003e20000100800 */
[----:B------:R-:W-:-:S03]  /*21720*/  SEL R22, R11, R22, !P4 ;  /* 0x000000160b167207 */ /* 0x000fc60006000000 */
[----:B-1----:R-:W3:Y:S02]  /*21730*/  LDL R12, [R1+0x121c] ;  /* 0x00121c00010c7983 */ /* 0x002ee40000100800 */
[----:B0-----:R-:W-:Y:S01]  /*21740*/  IMAD R24, R22, UR4, RZ ;  /* 0x0000000416187c24 */ /* 0x001fe2000f8e02ff */
[C---:B------:R-:W-:Y:S01]  /*21750*/  ISETP.GT.U32.AND P3, PT, R8.reuse, R4, PT ;  /* 0x000000040800720c */ /* 0x040fe20003f64070 */
[----:B------:R-:W-:Y:S01]  /*21760*/  @P0 IMAD.MOV.U32 R22, RZ, RZ, R3 ;  /* 0x000000ffff160224 */ /* 0x000fe200078e0003 */
[----:B------:R-:W-:Y:S01]  /*21770*/  ISETP.GT.U32.AND P5, PT, R8, R5, PT ;  /* 0x000000050800720c */ /* 0x000fe20003fa4070 */
[----:B------:R-:W0:Y:S01]  /*21780*/  LDCU UR4, c[0x0][0x3b0] ;  /* 0x00007600ff0477ac */ /* 0x000e220008000800 */
[C---:B------:R-:W-:Y:S02]  /*21790*/  IADD3 R3, P6, PT, R24.reuse, R7, RZ ;  /* 0x0000000718037210 */ /* 0x040fe40007fde0ff */
[----:B------:R1:W3:Y:S04]  /*217a0*/  @P0 LDG.E.U8 R73, desc[UR18][R22.64] ;  /* 0x0000001216490981 */ /* 0x0002e8000c1e1100 */
[----:B------:R-:W-:Y:S01]  /*217b0*/  STL [R1+0x850], R3 ;  /* 0x0008500301007387 */ /* 0x000fe20000100800 */
[----:B-1----:R-:W-:Y:S01]  /*217c0*/  IMAD.MOV.U32 R22, RZ, RZ, R10 ;  /* 0x000000ffff167224 */ /* 0x002fe200078e000a */
[----:B------:R-:W-:-:S05]  /*217d0*/  LEA.HI.X.SX32 R10, R24, R6, 0x1, P6 ;  /* 0x00000006180a7211 */ /* 0x000fca00030f0eff */
[----:B------:R1:W-:Y:S01]  /*217e0*/  STL [R1+0x84c], R10 ;  /* 0x00084c0a01007387 */ /* 0x0003e20000100800 */
[----:B------:R-:W-:-:S03]  /*217f0*/  @P0 IMAD.MOV.U32 R23, RZ, RZ, R10 ;  /* 0x000000ffff170224 */ /* 0x000fc600078e000a */
[----:B-1----:R-:W3:Y:S01]  /*21800*/  LDL R10, [R1+0x1274] ;  /* 0x00127400010a7983 */ /* 0x002ee20000100800 */
        /* <DEDUP_REMOVED lines=8> */
[----:B------:R-:W0:Y:S03]  /*21890*/  LDCU UR5, c[0x0][0x3b0] ;  /* 0x00007600ff0577ac */ /* 0x000e260008000800 */
[----:B------:R-:W-:Y:S01]  /*218a0*/  @!P3 IMAD.IADD R4, R4, 0x1, -R8 ;  /* 0x000000010404b824 */ /* 0x000fe200078e0a08 */
[----:B------:R-:W-:Y:S01]  /*218b0*/  IADD3 R3, P3, PT, R24, R7, RZ ;  /* 0x0000000718037210 */ /* 0x000fe20007f7e0ff */
[----:B-1----:R-:W-:-:S03]  /*218c0*/  IMAD.MOV.U32 R23, RZ, RZ, R5 ;  /* 0x000000ffff177224 */ /* 0x002fc600078e0005 */
[----:B------:R-:W-:Y:S01]  /*218d0*/  LEA.HI.X.SX32 R5, R24, R6, 0x1, P3 ;  /* 0x0000000618057211 */ /* 0x000fe200018f0eff */
[----:B------:R-:W-:Y:S02]  /*218e0*/  IMAD.MOV.U32 R22, RZ, RZ, R4 ;  /* 0x000000ffff167224 */ /* 0x000fe400078e0004 */
[----:B------:R-:W-:Y:S02]  /*218f0*/  @P0 IMAD.MOV.U32 R24, RZ, RZ, R3 ;  /* 0x000000ffff180224 */ /* 0x000fe400078e0003 */
[----:B------:R-:W-:-:S05]  /*21900*/  @P0 IMAD.MOV.U32 R25, RZ, RZ, R5 ;  /* 0x000000ffff190224 */ /* 0x000fca00078e0005 */
[----:B------:R0:W3:Y:S01]  /*21910*/  @P0 LDG.E.U8 R71, desc[UR18][R24.64] ;  /* 0x0000001218470981 */ /* 0x0000e2000c1e1100 */
[----:B--2---:R-:W-:Y:S02]  /*21920*/  ISETP.GT.U32.AND P1, PT, R8, R85, PT ;  /* 0x000000550800720c */ /* 0x004fe40003f24070 */
[----:B------:R-:W-:-:S11]  /*21930*/  ISETP.GE.AND P6, PT, R14, RZ, PT ;  /* 0x000000ff0e00720c */ /* 0x000fd60003fc6270 */
[----:B------:R-:W-:Y:S01]  /*21940*/  @!P1 IMAD.IADD R85, R85, 0x1, -R8 ;  /* 0x0000000155559824 */ /* 0x000fe200078e0a08 */
[----:B------:R-:W2:Y:S01]  /*21950*/  LDL.LU R14, [R1+0xd8] ;  /* 0x0000d800010e7983 */ /* 0x000ea20000300800 */
[----:B----4-:R-:W-:-:S03]  /*21960*/  ISETP.GE.AND P1, PT, R13, RZ, PT ;  /* 0x000000ff0d00720c */ /* 0x010fc60003f26270 */
[----:B------:R-:W-:Y:S04]  /*21970*/  STL [R1+0x858], R3 ;  /* 0x0008580301007387 */ /* 0x000fe80000100800 */
[----:B------:R1:W-:Y:S01]  /*21980*/  STL [R1+0x854], R5 ;  /* 0x0008540501007387 */ /* 0x0003e20000100800 */
[----:B------:R-:W-:-:S03]  /*21990*/  @!P6 IMAD.MOV R23, RZ, RZ, -R23 ;  /* 0x000000ffff17e224 */ /* 0x000fc600078e0a17 */
[----:B------:R-:W4:Y:S02]  /*219a0*/  LDL.LU R13, [R1+0xd0] ;  /* 0x0000d000010d7983 */ /* 0x000f240000300800 */
[----:B------:R-:W-:Y:S01]  /*219b0*/  @!P1 IMAD.MOV R22, RZ, RZ, -R22 ;  /* 0x000000ffff169224 */ /* 0x000fe200078e0a16 */
[----:B---3--:R-:W-:Y:S02]  /*219c0*/  ISETP.GT.U32.AND P6, PT, R8, R16, PT ;  /* 0x000000100800720c */ /* 0x008fe40003fc4070 */
[----:B------:R-:W-:Y:S02]  /*219d0*/  SEL R23, R11, R23, !P4 ;  /* 0x000000170b177207 */ /* 0x000fe40006000000 */
[----:B------:R-:W-:Y:S02]  /*219e0*/  ISETP.GE.AND P1, PT, R12, RZ, PT ;  /* 0x000000ff0c00720c */ /* 0x000fe40003f26270 */
[----:B------:R-:W3:Y:S01]  /*219f0*/  LDL R12, [R1+0x124c] ;  /* 0x00124c00010c7983 */ /* 0x000ee20000100800 */
[C---:B------:R-:W-:Y:S01]  /*21a00*/  ISETP.GT.U32.AND P3, PT, R8.reuse, R85, PT ;  /* 0x000000550800720c */ /* 0x040fe20003f64070 */
[----:B0-----:R-:W-:Y:S01]  /*21a10*/  IMAD R24, R23, UR4, RZ ;  /* 0x0000000417187c24 */ /* 0x001fe2000f8e02ff */
[----:B------:R-:W-:-:S04]  /*21a20*/  ISETP.GT.U32.AND P5, PT, R8, R15, PT ;  /* 0x0000000f0800720c */ /* 0x000fc80003fa4070 */
[----:B------:R-:W-:Y:S01]  /*21a30*/  @!P6 IMAD.IADD R16, R16, 0x1, -R8 ;  /* 0x000000011010e824 */ /* 0x000fe200078e0a08 */
[----:B------:R-:W-:Y:S01]  /*21a40*/  SEL R22, R11, R22, !P4 ;  /* 0x000000160b167207 */ /* 0x000fe20006000000 */
[----:B------:R-:W0:Y:S01]  /*21a50*/  LDCU UR4, c[0x0][0x3b0] ;  /* 0x00007600ff0477ac */ /* 0x000e220008000800 */
[----:B------:R-:W-:-:S04]  /*21a60*/  IADD3 R4, P6, PT, R24, R7, RZ ;  /* 0x0000000718047210 */ /* 0x000fc80007fde0ff */
[----:B-1----:R-:W-:Y:S01]  /*21a70*/  LEA.HI.X.SX32 R5, R24, R6, 0x1, P6 ;  /* 0x0000000618057211 */ /* 0x002fe200030f0eff */
[----:B------:R1:W-:Y:S01]  /*21a80*/  STL [R1+0x860], R4 ;  /* 0x0008600401007387 */ /* 0x0003e20000100800 */
[----:B------:R-:W-:-:S03]  /*21a90*/  @!P3 IMAD.IADD R85, R85, 0x1, -R8 ;  /* 0x000000015555b824 */ /* 0x000fc600078e0a08 */
[----:B------:R0:W-:Y:S01]  /*21aa0*/  STL [R1+0x85c], R5 ;  /* 0x00085c0501007387 */ /* 0x0001e20000100800 */
[----:B------:R-:W-:-:S03]  /*21ab0*/  ISETP.GE.AND P3, PT, R10, RZ, PT ;  /* 0x000000ff0a00720c */ /* 0x000fc60003f66270 */
[----:B------:R-:W4:Y:S01]  /*21ac0*/  LDL R10, [R1+0x1250] ;  /* 0x00125000010a7983 */ /* 0x000f220000100800 */
[----:B------:R-:W-:-:S05]  /*21ad0*/  @!P5 IMAD.IADD R15, R15, 0x1, -R8 ;  /* 0x000000010f0fd824 */ /* 0x000fca00078e0a08 */
[----:B------:R-:W-:Y:S01]  /*21ae0*/  ISETP.GT.U32.AND P5, PT, R8, R15, PT ;  /* 0x0000000f0800720c */ /* 0x000fe20003fa4070 */
[----:B------:R-:W-:Y:S02]  /*21af0*/  IMAD.MOV.U32 R23, RZ, RZ, R85 ;  /* 0x000000ffff177224 */ /* 0x000fe400078e0055 */
[----:B------:R-:W-:Y:S01]  /*21b00*/  IMAD R22, R22, UR5, RZ ;  /* 0x0000000516167c24 */ /* 0x000fe2000f8e02ff */
[----:B------:R-:W4:Y:S01]  /*21b10*/  LDL.LU R85, [R1+0xcc] ;  /* 0x0000cc0001557983 */ /* 0x000f220000300800 */
[----:B------:R-:W-:Y:S02]  /*21b20*/  @!P1 IMAD.MOV R23, RZ, RZ, -R23 ;  /* 0x000000ffff179224 */ /* 0x000fe400078e0a17 */
[----:B------:R-:W-:-:S06]  /*21b30*/  @P0 IMAD.MOV.U32 R24, RZ, RZ, R4 ;  /* 0x000000ffff180224 */ /* 0x000fcc00078e0004 */
[----:B------:R-:W-:Y:S01]  /*21b40*/  @!P5 IMAD.IADD R15, R15, 0x1, -R8 ;  /* 0x000000010f0fd824 */ /* 0x000fe200078e0a08 */
[C---:B------:R-:W-:Y:S01]  /*21b50*/  IADD3 R3, P1, PT, R22.reuse, R7, RZ ;  /* 0x0000000716037210 */ /* 0x040fe20007f3e0ff */
[----:B------:R-:W-:Y:S01]  /*21b60*/  @P0 IMAD.MOV.U32 R25, RZ, RZ, R5 ;  /* 0x000000ffff190224 */ /* 0x000fe200078e0005 */
[----:B------:R-:W-:Y:S01]  /*21b70*/  PRMT R70, RZ, 0x7610, R70 ;  /* 0x00007610ff467816 */ /* 0x000fe20000000046 */
[----:B------:R-:W0:Y:S01]  /*21b80*/  LDCU UR5, c[0x0][0x3b0] ;  /* 0x00007600ff0577ac */ /* 0x000e220008000800 */
[----:B-1----:R-:W-:Y:S01]  /*21b90*/  LEA.HI.X.SX32 R4, R22, R6, 0x1, P1 ;  /* 0x0000000616047211 */ /* 0x002fe200008f0eff */
[----:B------:R1:W-:Y:S01]  /*21ba0*/  STL [R1+0x878], R3 ;  /* 0x0008780301007387 */ /* 0x0003e20000100800 */
[----:B------:R-:W-:Y:S01]  /*21bb0*/  ISETP.GT.U32.AND P6, PT, R8, R16, PT ;  /* 0x000000100800720c */ /* 0x000fe20003fc4070 */
[----:B------:R-:W-:Y:S02]  /*21bc0*/  IMAD.MOV.U32 R22, RZ, RZ, R15 ;  /* 0x000000ffff167224 */ /* 0x000fe400078e000f */
[----:B------:R0:W-:Y:S01]  /*21bd0*/  STL [R1+0x874], R4 ;  /* 0x0008740401007387 */ /* 0x0001e20000100800 */
[----:B------:R-:W-:-:S03]  /*21be0*/  PRMT R69, RZ, 0x7610, R69 ;  /* 0x00007610ff457816 */ /* 0x000fc60000000045 */
[----:B------:R0:W4:Y:S01]  /*21bf0*/  @P0 LDG.E.U8 R70, desc[UR18][R24.64] ;  /* 0x0000001218460981 */ /* 0x000122000c1e1100 */
[----:B------:R-:W-:Y:S02]  /*21c00*/  @!P3 IMAD.MOV R22, RZ, RZ, -R22 ;  /* 0x000000ffff16b224 */ /* 0x000fe400078e0a16 */
[----:B0-----:R-:W-:Y:S02]  /*21c10*/  @P0 IMAD.MOV.U32 R24, RZ, RZ, R3 ;  /* 0x000000ffff180224 */ /* 0x001fe400078e0003 */
[----:B------:R-:W-:Y:S02]  /*21c20*/  @P0 IMAD.MOV.U32 R25, RZ, RZ, R4 ;  /* 0x000000ffff190224 */ /* 0x000fe400078e0004 */
[----:B------:R-:W-:-:S03]  /*21c30*/  @!P6 IMAD.IADD R16, R16, 0x1, -R8 ;  /* 0x000000011010e824 */ /* 0x000fc600078e0a08 */
[----:B------:R0:W4:Y:S02]  /*21c40*/  @P0 LDG.E.U8 R69, desc[UR18][R24.64] ;  /* 0x0000001218450981 */ /* 0x000124000c1e1100 */
[C---:B0-----:R-:W-:Y:S02]  /*21c50*/  SEL R24, R11.reuse, R23, !P4 ;  /* 0x000000170b187207 */ /* 0x041fe40006000000 */
[----:B------:R-:W-:Y:S01]  /*21c60*/  SEL R23, R11, R22, !P4 ;  /* 0x000000160b177207 */ /* 0x000fe20006000000 */
[----:B------:R-:W-:Y:S02]  /*21c70*/  IMAD.MOV.U32 R22, RZ, RZ, R16 ;  /* 0x000000ffff167224 */ /* 0x000fe400078e0010 */
[----:B------:R-:W-:Y:S01]  /*21c80*/  IMAD R24, R24, UR12, RZ ;  /* 0x0000000c18187c24 */ /* 0x000fe2000f8e02ff */
[----:B------:R-:W-:Y:S01]  /*21c90*/  PRMT R68, RZ, 0x7610, R68 ;  /* 0x00007610ff447816 */ /* 0x000fe20000000044 */
[----:B------:R-:W-:Y:S01]  /*21ca0*/  IMAD R23, R23, UR4, RZ ;  /* 0x0000000417177c24 */ /* 0x000fe2000f8e02ff */
[----:B------:R-:W-:Y:S01]  /*21cb0*/  PRMT R67, RZ, 0x7610, R67 ;  /* 0x00007610ff437816 */ /* 0x000fe20000000043 */
[----:B------:R-:W0:Y:S01]  /*21cc0*/  LDCU UR4, c[0x0][0x3b0] ;  /* 0x00007600ff0477ac */ /* 0x000e220008000800 */
[----:B------:R-:W-:-:S02]  /*21cd0*/  IADD3 R16, P6, PT, R24, R7, RZ ;  /* 0x0000000718107210 */ /* 0x000fc40007fde0ff */
[----:B------:R-:W-:Y:S01]  /*21ce0*/  PRMT R66, RZ, 0x7610, R66 ;  /* 0x00007610ff427816 */ /* 0x000fe20000000042 */
[----:B------:R-:W0:Y:S01]  /*21cf0*/  LDCU UR12, c[0x0][0x3b0] ;  /* 0x00007600ff0c77ac */ /* 0x000e220008000800 */
[----:B--2---:R-:W-:-:S13]  /*21d00*/  ISETP.GT.U32.AND P5, PT, R8, R14, PT ;  /* 0x0000000e0800720c */ /* 0x004fda0003fa4070 */
[----:B------:R-:W-:-:S05]  /*21d10*/  @!P5 IMAD.IADD R14, R14, 0x1, -R8 ;  /* 0x000000010e0ed824 */ /* 0x000fca00078e0a08 */
[----:B------:R-:W-:Y:S02]  /*21d20*/  ISETP.GT.U32.AND P3, PT, R8, R14, PT ;  /* 0x0000000e0800720c */ /* 0x000fe40003f64070 */
[----:B---3--:R-:W-:Y:S02]  /*21d30*/  ISETP.GE.AND P5, PT, R12, RZ, PT ;  /* 0x000000ff0c00720c */ /* 0x008fe40003fa6270 */
[----:B------:R-:W2:Y:S04]  /*21d40*/  LDL R12, [R1+0x1238] ;  /* 0x00123800010c7983 */ /* 0x000ea80000100800 */
[----:B------:R-:W3:Y:S05]  /*21d50*/  LDL.LU R5, [R1+0xc8] ;  /* 0x0000c80001057983 */ /* 0x000eea0000300800 */
[----:B------:R-:W-:Y:S01]  /*21d60*/  @!P3 IMAD.IADD R14, R14, 0x1, -R8 ;  /* 0x000000010e0eb824 */ /* 0x000fe200078e0a08 */
[----:B------:R-:W3:Y:S01]  /*21d70*/  LDL.LU R15, [R1+0xc4] ;  /* 0x0000c400010f7983 */ /* 0x000ee20000300800 */
[----:B------:R-:W-:Y:S01]  /*21d80*/  @!P5 IMAD.MOV R22, RZ, RZ, -R22 ;  /* 0x000000ffff16d224 */ /* 0x000fe200078e0a16 */
[----:B-1----:R-:W-:-:S02]  /*21d90*/  IADD3 R3, P5, PT, R23, R7, RZ ;  /* 0x0000000717037210 */ /* 0x002fc40007fbe0ff */
[----:B------:R-:W-:Y:S04]  /*21da0*/  STL [R1+0x880], R16 ;  /* 0x0008801001007387 */ /* 0x000fe80000100800 */
[----:B------:R1:W-:Y:S01]  /*21db0*/  STL [R1+0x888], R3 ;  /* 0x0008880301007387 */ /* 0x0003e20000100800 */
[----:B----4-:R-:W-:-:S03]  /*21dc0*/  ISETP.GE.AND P3, PT, R10, RZ, PT ;  /* 0x000000ff0a00720c */ /* 0x010fc60003f66270 */
[----:B------:R-:W4:Y:S01]  /*21dd0*/  LDL R10, [R1+0x1248] ;  /* 0x00124800010a7983 */ /* 0x000f220000100800 */
[----:B------:R-:W-:Y:S02]  /*21de0*/  ISETP.GT.U32.AND P1, PT, R8, R13, PT ;  /* 0x0000000d0800720c */ /* 0x000fe40003f24070 */
[-C--:B------:R-:W-:Y:S02]  /*21df0*/  LEA.HI.X.SX32 R25, R24, R6.reuse, 0x1, P6 ;  /* 0x0000000618197211 */ /* 0x080fe400030f0eff */
[----:B------:R-:W-:Y:S02]  /*21e00*/  LEA.HI.X.SX32 R4, R23, R6, 0x1, P5 ;  /* 0x0000000617047211 */ /* 0x000fe400028f0eff */
[----:B------:R-:W-:Y:S01]  /*21e10*/  SEL R24, R11, R22, !P4 ;  /* 0x000000160b187207 */ /* 0x000fe20006000000 */
[----:B------:R-:W-:Y:S02]  /*21e20*/  @P0 IMAD.MOV.U32 R22, RZ, RZ, R16 ;  /* 0x000000ffff160224 */ /* 0x000fe400078e0010 */
[----:B------:R-:W-:-:S04]  /*21e30*/  @P0 IMAD.MOV.U32 R23, RZ, RZ, R25 ;  /* 0x000000ffff170224 */ /* 0x000fc800078e0019 */
[----:B------:R-:W-:Y:S01]  /*21e40*/  @!P1 IMAD.IADD R13, R13, 0x1, -R8 ;  /* 0x000000010d0d9824 */ /* 0x000fe200078e0a08 */
[----:B------:R0:W4:Y:S01]  /*21e50*/  @P0 LDG.E.U8 R68, desc[UR18][R22.64] ;  /* 0x0000001216440981 */ /* 0x000122000c1e1100 */
[----:B------:R-:W-:-:S03]  /*21e60*/  ISETP.GT.U32.AND P6, PT, R8, R85, PT ;  /* 0x000000550800720c */ /* 0x000fc60003fc4070 */
[----:B------:R-:W-:Y:S01]  /*21e70*/  ISETP.GT.U32.AND P1, PT, R8, R13, PT ;  /* 0x0000000d0800720c */ /* 0x000fe20003f24070 */
[----:B0-----:R-:W-:Y:S02]  /*21e80*/  @P0 IMAD.MOV.U32 R22, RZ, RZ, R3 ;  /* 0x000000ffff160224 */ /* 0x001fe400078e0003 */
[----:B------:R-:W-:Y:S02]  /*21e90*/  @P0 IMAD.MOV.U32 R23, RZ, RZ, R4 ;  /* 0x000000ffff170224 */ /* 0x000fe400078e0004 */
[----:B------:R-:W-:Y:S01]  /*21ea0*/  IMAD R24, R24, UR5, RZ ;  /* 0x0000000518187c24 */ /* 0x000fe2000f8e02ff */
[----:B------:R-:W-:Y:S04]  /*21eb0*/  STL [R1+0x87c], R25 ;  /* 0x00087c1901007387 */ /* 0x000fe80000100800 */
[----:B------:R-:W-:Y:S01]  /*21ec0*/  @!P6 IMAD.IADD R85, R85, 0x1, -R8 ;  /* 0x000000015555e824 */ /* 0x000fe200078e0a08 */
[----:B------:R-:W-:-:S02]  /*21ed0*/  PRMT R65, RZ, 0x7610, R65 ;  /* 0x00007610ff417816 */ /* 0x000fc40000000041 */
[----:B------:R-:W-:Y:S01]  /*21ee0*/  @!P1 IMAD.IADD R13, R13, 0x1, -R8 ;  /* 0x000000010d0d9824 */ /* 0x000fe200078e0a08 */
[----:B------:R0:W4:Y:S01]  /*21ef0*/  @P0 LDG.E.U8 R67, desc[UR18][R22.64] ;  /* 0x0000001216430981 */ /* 0x000122000c1e1100 */
[----:B------:R-:W2:Y:S03]  /*21f00*/  LDCU UR5, c[0x0][0x3b0] ;  /* 0x00007600ff0577ac */ /* 0x000ea60008000800 */
[----:B------:R1:W-:Y:S01]  /*21f10*/  STL [R1+0x884], R4 ;  /* 0x0008840401007387 */ /* 0x0003e20000100800 */
[----:B0-----:R-:W-:-:S04]  /*21f20*/  IMAD.MOV.U32 R22, RZ, RZ, R14 ;  /* 0x000000ffff167224 */ /* 0x001fc800078e000e */
[----:B------:R-:W-:Y:S01]  /*21f30*/  @!P3 IMAD.MOV R22, RZ, RZ, -R22 ;  /* 0x000000ffff16b224 */ /* 0x000fe200078e0a16 */
[----:B-1----:R-:W-:-:S04]  /*21f40*/  IADD3 R3, P3, PT, R24, R7, RZ ;  /* 0x0000000718037210 */ /* 0x002fc80007f7e0ff */
        /* <DEDUP_REMOVED lines=10> */
[----:B------:R1:W4:Y:S05]  /*21ff0*/  @P0 LDG.E.U8 R66, desc[UR18][R24.64] ;  /* 0x0000001218420981 */ /* 0x00032a000c1e1100 */
[----:B------:R-:W-:Y:S01]  /*22000*/  @!P6 IMAD.IADD R85, R85, 0x1, -R8 ;  /* 0x000000015555e824 */ /* 0x000fe200078e0a08 */
[----:B--2---:R-:W-:-:S02]  /*22010*/  ISETP.GE.AND P5, PT, R12, RZ, PT ;  /* 0x000000ff0c00720c */ /* 0x004fc40003fa6270 */
[----:B------:R-:W2:Y:S01]  /*22020*/  LDL.LU R12, [R1+0xbc] ;  /* 0x0000bc00010c7983 */ /* 0x000ea20000300800 */
[----:B---3--:R-:W-:-:S03]  /*22030*/  ISETP.GT.U32.AND P1, PT, R8, R5, PT ;  /* 0x000000050800720c */ /* 0x008fc60003f24070 */
[----:B------:R3:W-:Y:S04]  /*22040*/  STL [R1+0x890], R3 ;  /* 0x0008900301007387 */ /* 0x0007e80000100800 */
[----:B------:R0:W-:Y:S03]  /*22050*/  STL [R1+0x88c], R4 ;  /* 0x00088c0401007387 */ /* 0x0001e60000100800 */
[----:B------:R-:W-:Y:S01]  /*22060*/  @!P5 IMAD.MOV R22, RZ, RZ, -R22 ;  /* 0x000000ffff16d224 */ /* 0x000fe200078e0a16 */
[----:B------:R-:W2:Y:S01]  /*22070*/  LDL R13, [R1+0x1244] ;  /* 0x00124400010d7983 */ /* 0x000ea20000100800 */
[----:B---3--:R-:W-:-:S03]  /*22080*/  IADD3 R3, P5, PT, R23, R7, RZ ;  /* 0x0000000717037210 */ /* 0x008fc60007fbe0ff */
[----:B------:R-:W3:Y:S01]  /*22090*/  LDL.LU R14, [R1+0xc0] ;  /* 0x0000c000010e7983 */ /* 0x000ee20000300800 */
[----:B------:R-:W-:-:S03]  /*220a0*/  SEL R22, R11, R22, !P4 ;  /* 0x000000160b167207 */ /* 0x000fc60006000000 */
[----:B------:R-:W3:Y:S01]  /*220b0*/  LDL R16, [R1+0x127c] ;  /* 0x00127c0001107983 */ /* 0x000ee20000100800 */
[----:B0-----:R-:W-:Y:S01]  /*220c0*/  LEA.HI.X.SX32 R4, R23, R6, 0x1, P5 ;  /* 0x0000000617047211 */ /* 0x001fe200028f0eff */
[----:B-1----:R-:W-:Y:S01]  /*220d0*/  IMAD R24, R22, UR4, RZ ;  /* 0x0000000416187c24 */ /* 0x002fe2000f8e02ff */
[----:B------:R-:W-:Y:S01]  /*220e0*/  ISETP.GT.U32.AND P3, PT, R8, R15, PT ;  /* 0x0000000f0800720c */ /* 0x000fe20003f64070 */
[----:B------:R-:W-:Y:S01]  /*220f0*/  @P0 IMAD.MOV.U32 R22, RZ, RZ, R3 ;  /* 0x000000ffff160224 */ /* 0x000fe200078e0003 */
[----:B------:R0:W-:Y:S01]  /*22100*/  STL [R1+0x898], R3 ;  /* 0x0008980301007387 */ /* 0x0001e20000100800 */
[----:B------:R-:W-:Y:S01]  /*22110*/  @P0 IMAD.MOV.U32 R23, RZ, RZ, R4 ;  /* 0x000000ffff170224 */ /* 0x000fe200078e0004 */
[----:B------:R-:W1:Y:S01]  /*22120*/  LDCU UR4, c[0x0][0x3b0] ;  /* 0x00007600ff0477ac */ /* 0x000e620008000800 */
[----:B------:R-:W-:-:S03]  /*22130*/  @!P1 IMAD.IADD R5, R5, 0x1, -R8 ;  /* 0x0000000105059824 */ /* 0x000fc600078e0a08 */
[----:B------:R0:W3:Y:S01]  /*22140*/  @P0 LDG.E.U8 R65, desc[UR18][R22.64] ;  /* 0x0000001216410981 */ /* 0x0000e2000c1e1100 */
[----:B----4-:R-:W-:-:S03]  /*22150*/  ISETP.GE.AND P1, PT, R10, RZ, PT ;  /* 0x000000ff0a00720c */ /* 0x010fc60003f26270 */
[----:B------:R-:W4:Y:S04]  /*22160*/  LDL.LU R10, [R1+0xb8] ;  /* 0x0000b800010a7983 */ /* 0x000f280000300800 */
[----:B------:R1:W-:Y:S01]  /*22170*/  STL [R1+0x894], R4 ;  /* 0x0008940401007387 */ /* 0x0003e20000100800 */
[----:B0-----:R-:W-:-:S03]  /*22180*/  IMAD.MOV.U32 R22, RZ, RZ, R85 ;  /* 0x000000ffff167224 */ /* 0x001fc600078e0055 */
[----:B------:R-:W4:Y:S01]  /*22190*/  LDL R85, [R1+0x1270] ;  /* 0x0012700001557983 */ /* 0x000f220000100800 */
[----:B------:R-:W-:Y:S02]  /*221a0*/  @!P3 IMAD.IADD R15, R15, 0x1, -R8 ;  /* 0x000000010f0fb824 */ /* 0x000fe400078e0a08 */
[----:B------:R-:W-:Y:S01]  /*221b0*/  @!P1 IMAD.MOV R22, RZ, RZ, -R22 ;  /* 0x000000ffff169224 */ /* 0x000fe200078e0a16 */
[----:B------:R-:W-:Y:S02]  /*221c0*/  ISETP.GT.U32.AND P5, PT, R8, R5, PT ;  /* 0x000000050800720c */ /* 0x000fe40003fa4070 */
[----:B------:R-:W-:Y:S02]  /*221d0*/  IADD3 R3, P6, PT, R24, R7, RZ ;  /* 0x0000000718037210 */ /* 0x000fe40007fde0ff */
[----:B------:R-:W-:Y:S02]  /*221e0*/  ISETP.GT.U32.AND P3, PT, R8, R15, PT ;  /* 0x0000000f0800720c */ /* 0x000fe40003f64070 */
[----:B-1----:R-:W-:-:S02]  /*221f0*/  LEA.HI.X.SX32 R4, R24, R6, 0x1, P6 ;  /* 0x0000000618047211 */ /* 0x002fc400030f0eff */
[----:B------:R-:W-:Y:S01]  /*22200*/  SEL R24, R11, R22, !P4 ;  /* 0x000000160b187207 */ /* 0x000fe20006000000 */
[----:B------:R-:W-:Y:S01]  /*22210*/  STL [R1+0x8a0], R3 ;  /* 0x0008a00301007387 */ /* 0x000fe20000100800 */
[----:B------:R-:W-:Y:S02]  /*22220*/  @P0 IMAD.MOV.U32 R22, RZ, RZ, R3 ;  /* 0x000000ffff160224 */ /* 0x000fe400078e0003 */
[----:B------:R-:W-:Y:S01]  /*22230*/  @P0 IMAD.MOV.U32 R23, RZ, RZ, R4 ;  /* 0x000000ffff170224 */ /* 0x000fe200078e0004 */
[----:B------:R0:W-:Y:S01]  /*22240*/  STL [R1+0x89c], R4 ;  /* 0x00089c0401007387 */ /* 0x0001e20000100800 */
[----:B------:R-:W-:Y:S01]  /*22250*/  IMAD R24, R24, UR5, RZ ;  /* 0x0000000518187c24 */ /* 0x000fe2000f8e02ff */
[----:B------:R-:W1:Y:S01]  /*22260*/  LDCU UR5, c[0x0][0x3b0] ;  /* 0x00007600ff0577ac */ /* 0x000e620008000800 */
[--C-:B------:R-:W-:Y:S01]  /*22270*/  @!P5 IMAD.IADD R5, R5, 0x1, -R8.reuse ;  /* 0x000000010505d824 */ /* 0x100fe200078e0a08 */
[----:B------:R0:W4:Y:S01]  /*22280*/  @P0 LDG.E.U8 R64, desc[UR18][R22.64] ;  /* 0x0000001216400981 */ /* 0x000122000c1e1100 */
[----:B------:R-:W-:Y:S01]  /*22290*/  @!P3 IMAD.IADD R15, R15, 0x1, -R8 ;  /* 0x000000010f0fb824 */ /* 0x000fe200078e0a08 */
[----:B0-----:R-:W-:Y:S01]  /*222a0*/  IADD3 R4, P3, PT, R24, R7, RZ ;  /* 0x0000000718047210 */ /* 0x001fe20007f7e0ff */
[----:B------:R-:W-:-:S03]  /*222b0*/  IMAD.MOV.U32 R23, RZ, RZ, R5 ;  /* 0x000000ffff177224 */ /* 0x000fc600078e0005 */
[----:B------:R-:W-:Y:S01]  /*222c0*/  LEA.HI.X.SX32 R5, R24, R6, 0x1, P3 ;  /* 0x0000000618057211 */ /* 0x000fe200018f0eff */
[----:B------:R-:W-:Y:S02]  /*222d0*/  IMAD.MOV.U32 R22, RZ, RZ, R15 ;  /* 0x000000ffff167224 */ /* 0x000fe400078e000f */
[----:B------:R-:W-:Y:S02]  /*222e0*/  @P0 IMAD.MOV.U32 R24, RZ, RZ, R4 ;  /* 0x000000ffff180224 */ /* 0x000fe400078e0004 */
[----:B------:R-:W-:-:S05]  /*222f0*/  @P0 IMAD.MOV.U32 R25, RZ, RZ, R5 ;  /* 0x000000ffff190224 */ /* 0x000fca00078e0005 */
[----:B------:R0:W4:Y:S01]  /*22300*/  @P0 LDG.E.U8 R63, desc[UR18][R24.64] ;  /* 0x00000012183f0981 */ /* 0x000122000c1e1100 */
[----:B--2---:R-:W-:Y:S02]  /*22310*/  ISETP.GT.U32.AND P1, PT, R8, R12, PT ;  /* 0x0000000c0800720c */ /* 0x004fe40003f24070 */
[----:B------:R-:W-:-:S11]  /*22320*/  ISETP.GE.AND P6, PT, R13, RZ, PT ;  /* 0x000000ff0d00720c */ /* 0x000fd60003fc6270 */
[----:B------:R-:W-:Y:S01]  /*22330*/  @!P1 IMAD.IADD R12, R12, 0x1, -R8 ;  /* 0x000000010c0c9824 */ /* 0x000fe200078e0a08 */
[----:B------:R-:W2:Y:S04]  /*22340*/  LDL R13, [R1+0x1280] ;  /* 0x00128000010d7983 */ /* 0x000ea80000100800 */
[----:B------:R-:W2:Y:S01]  /*22350*/  LDL.LU R3, [R1+0xac] ;  /* 0x0000ac0001037983 */ /* 0x000ea20000300800 */
[----:B---3--:R-:W-:Y:S02]  /*22360*/  ISETP.GE.AND P1, PT, R16, RZ, PT ;  /* 0x000000ff1000720c */ /* 0x008fe40003f26270 */
[----:B------:R-:W-:Y:S01]  /*22370*/  ISETP.GT.U32.AND P3, PT, R8, R12, PT ;  /* 0x0000000c0800720c */ /* 0x000fe20003f64070 */
[----:B------:R-:W-:Y:S01]  /*22380*/  @!P6 IMAD.MOV R23, RZ, RZ, -R23 ;  /* 0x000000ffff17e224 */ /* 0x000fe200078e0a17 */
[----:B------:R-:W-:Y:S04]  /*22390*/  STL [R1+0x8b8], R4 ;  /* 0x0008b80401007387 */ /* 0x000fe80000100800 */
[----:B------:R3:W-:Y:S01]  /*223a0*/  STL [R1+0x8b4], R5 ;  /* 0x0008b40501007387 */ /* 0x0007e20000100800 */
[----:B------:R-:W-:-:S04]  /*223b0*/  SEL R23, R11, R23, !P4 ;  /* 0x000000170b177207 */ /* 0x000fc80006000000 */
[----:B------:R-:W-:Y:S01]  /*223c0*/  @!P1 IMAD.MOV R22, RZ, RZ, -R22 ;  /* 0x000000ffff169224 */ /* 0x000fe200078e0a16 */
[----:B------:R-:W2:Y:S01]  /*223d0*/  LDL.LU R16, [R1+0xa8] ;  /* 0x0000a80001107983 */ /* 0x000ea20000300800 */
[C---:B----4-:R-:W-:Y:S01]  /*223e0*/  ISETP.GT.U32.AND P6, PT, R8.reuse, R10, PT ;  /* 0x0000000a0800720c */ /* 0x050fe20003fc4070 */
[----:B0-----:R-:W-:Y:S01]  /*223f0*/  IMAD R24, R23, UR4, RZ ;  /* 0x0000000417187c24 */ /* 0x001fe2000f8e02ff */
[----:B------:R-:W-:Y:S01]  /*22400*/  ISETP.GT.U32.AND P5, PT, R8, R14, PT ;  /* 0x0000000e0800720c */ /* 0x000fe20003fa4070 */
[--C-:B------:R-:W-:Y:S01]  /*22410*/  @!P3 IMAD.IADD R12, R12, 0x1, -R8.reuse ;  /* 0x000000010c0cb824 */ /* 0x100fe200078e0a08 */
[----:B------:R-:W-:Y:S01]  /*22420*/  ISETP.GE.AND P1, PT, R85, RZ, PT ;  /* 0x000000ff5500720c */ /* 0x000fe20003f26270 */
[----:B------:R-:W0:Y:S01]  /*22430*/  LDCU UR4, c[0x0][0x3b0] ;  /* 0x00007600ff0477ac */ /* 0x000e220008000800 */
[----:B------:R-:W4:Y:S07]  /*22440*/  LDL R85, [R1+0x1258] ;  /* 0x0012580001557983 */ /* 0x000f2e0000100800 */
[----:B------:R-:W-:Y:S01]  /*22450*/  @!P6 IMAD.IADD R10, R10, 0x1, -R8 ;  /* 0x000000010a0ae824 */ /* 0x000fe200078e0a08 */
[----:B---3--:R-:W-:Y:S01]  /*22460*/  IADD3 R5, P6, PT, R24, R7, RZ ;  /* 0x0000000718057210 */ /* 0x008fe20007fde0ff */
[----:B------:R-:W-:-:S03]  /*22470*/  IMAD.MOV.U32 R23, RZ, RZ, R12 ;  /* 0x000000ffff177224 */ /* 0x000fc600078e000c */
[----:B------:R-:W-:Y:S01]  /*22480*/  LEA.HI.X.SX32 R12, R24, R6, 0x1, P6 ;  /* 0x00000006180c7211 */ /* 0x000fe200030f0eff */
[----:B------:R-:W-:Y:S04]  /*22490*/  STL [R1+0x8c0], R5 ;  /* 0x0008c00501007387 */ /* 0x000fe80000100800 */
[----:B------:R3:W-:Y:S01]  /*224a0*/  STL [R1+0x8bc], R12 ;  /* 0x0008bc0c01007387 */ /* 0x0007e20000100800 */
[----:B------:R-:W-:-:S03]  /*224b0*/  @P0 IMAD.MOV.U32 R25, RZ, RZ, R12 ;  /* 0x000000ffff190224 */ /* 0x000fc600078e000c */
[----:B---3--:R-:W3:Y:S01]  /*224c0*/  LDL R12, [R1+0x126c] ;  /* 0x00126c00010c7983 */ /* 0x008ee20000100800 */
[----:B------:R-:W-:-:S05]  /*224d0*/  @!P5 IMAD.IADD R14, R14, 0x1, -R8 ;  /* 0x000000010e0ed824 */ /* 0x000fca00078e0a08 */
[----:B------:R-:W-:Y:S02]  /*224e0*/  ISETP.GT.U32.AND P5, PT, R8, R14, PT ;  /* 0x0000000e0800720c */ /* 0x000fe40003fa4070 */
[----:B------:R-:W-:Y:S01]  /*224f0*/  SEL R22, R11, R22, !P4 ;  /* 0x000000160b167207 */ /* 0x000fe20006000000 */
[----:B------:R-:W-:-:S04]  /*22500*/  @!P1 IMAD.MOV R23, RZ, RZ, -R23 ;  /* 0x000000ffff179224 */ /* 0x000fc800078e0a17 */
[----:B-1----:R-:W-:Y:S01]  /*22510*/  IMAD R22, R22, UR5, RZ ;  /* 0x0000000516167c24 */ /* 0x002fe2000f8e02ff */
[----:B------:R-:W-:Y:S01]  /*22520*/  PRMT R62, RZ, 0x7610, R62 ;  /* 0x00007610ff3e7816 */ /* 0x000fe2000000003e */
[----:B------:R-:W-:Y:S01]  /*22530*/  @P0 IMAD.MOV.U32 R24, RZ, RZ, R5 ;  /* 0x000000ffff180224 */ /* 0x000fe200078e0005 */
[----:B------:R-:W-:Y:S01]  /*22540*/  ISETP.GT.U32.AND P6, PT, R8, R10, PT ;  /* 0x0000000a0800720c */ /* 0x000fe20003fc4070 */
[----:B------:R-:W1:Y:S02]  /*22550*/  LDCU UR5, c[0x0][0x3b0] ;  /* 0x00007600ff0577ac */ /* 0x000e640008000800 */
[----:B------:R-:W-:Y:S01]  /*22560*/  @!P5 IMAD.IADD R14, R14, 0x1, -R8 ;  /* 0x000000010e0ed824 */ /* 0x000fe200078e0a08 */
[C---:B------:R-:W-:Y:S01]  /*22570*/  IADD3 R4, P1, PT, R22.reuse, R7, RZ ;  /* 0x0000000716047210 */ /* 0x040fe20007f3e0ff */
[----:B------:R0:W3:Y:S03]  /*22580*/  @P0 LDG.E.U8 R62, desc[UR18][R24.64] ;  /* 0x00000012183e0981 */ /* 0x0000e6000c1e1100 */
[----:B------:R-:W-:Y:S01]  /*22590*/  LEA.HI.X.SX32 R5, R22, R6, 0x1, P1 ;  /* 0x0000000616057211 */ /* 0x000fe200008f0eff */
[----:B------:R-:W-:Y:S01]  /*225a0*/  IMAD.MOV.U32 R22, RZ, RZ, R14 ;  /* 0x000000ffff167224 */ /* 0x000fe200078e000e */
[----:B------:R-:W-:Y:S01]  /*225b0*/  PRMT R61, RZ, 0x7610, R61 ;  /* 0x00007610ff3d7816 */ /* 0x000fe2000000003d */
[----:B0-----:R-:W-:-:S02]  /*225c0*/  @P0 IMAD.MOV.U32 R24, RZ, RZ, R4 ;  /* 0x000000ffff180224 */ /* 0x001fc400078e0004 */
[----:B------:R-:W-:Y:S02]  /*225d0*/  @P0 IMAD.MOV.U32 R25, RZ, RZ, R5 ;  /* 0x000000ffff190224 */ /* 0x000fe400078e0005 */
[----:B------:R-:W-:-:S03]  /*225e0*/  @!P6 IMAD.IADD R10, R10, 0x1, -R8 ;  /* 0x000000010a0ae824 */ /* 0x000fc600078e0a08 */
[----:B------:R0:W3:Y:S02]  /*225f0*/  @P0 LDG.E.U8 R61, desc[UR18][R24.64] ;  /* 0x00000012183d0981 */ /* 0x0000e4000c1e1100 */
[----:B0-----:R-:W-:-:S05]  /*22600*/  SEL R24, R11, R23, !P4 ;  /* 0x000000170b187207 */ /* 0x001fca0006000000 */
[----:B------:R-:W-:Y:S01]  /*22610*/  IMAD R24, R24, UR12, RZ ;  /* 0x0000000c18187c24 */ /* 0x000fe2000f8e02ff */
[----:B------:R-:W-:Y:S01]  /*22620*/  PRMT R60, RZ, 0x7610, R60 ;  /* 0x00007610ff3c7816 */ /* 0x000fe2000000003c */
[----:B------:R-:W0:Y:S01]  /*22630*/  LDCU UR12, c[0x0][0x3b0] ;  /* 0x00007600ff0c77ac */ /* 0x000e220008000800 */
[----:B--2---:R-:W-:Y:S02]  /*22640*/  ISETP.GE.AND P3, PT, R13, RZ, PT ;  /* 0x000000ff0d00720c */ /* 0x004fe40003f66270 */
[----:B------:R-:W2:Y:S01]  /*22650*/  LDL.LU R13, [R1+0xa4] ;  /* 0x0000a400010d7983 */ /* 0x000ea20000300800 */
[----:B------:R-:W-:-:S03]  /*22660*/  ISETP.GT.U32.AND P5, PT, R8, R3, PT ;  /* 0x000000030800720c */ /* 0x000fc60003fa4070 */
[----:B------:R0:W-:Y:S04]  /*22670*/  STL [R1+0x8c8], R4 ;  /* 0x0008c80401007387 */ /* 0x0001e80000100800 */
[----:B------:R0:W-:Y:S03]  /*22680*/  STL [R1+0x8c4], R5 ;  /* 0x0008c40501007387 */ /* 0x0001e60000100800 */
[----:B------:R-:W-:Y:S01]  /*22690*/  @!P3 IMAD.MOV R22, RZ, RZ, -R22 ;  /* 0x000000ffff16b224 */ /* 0x000fe200078e0a16 */
[----:B------:R-:W2:Y:S02]  /*226a0*/  LDL R14, [R1+0x1278] ;  /* 0x00127800010e7983 */ /* 0x000ea40000100800 */
[----:B------:R-:W-:-:S02]  /*226b0*/  @!P5 IMAD.IADD R3, R3, 0x1, -R8 ;  /* 0x000000010303d824 */ /* 0x000fc400078e0a08 */
[----:B------:R-:W-:-:S03]  /*226c0*/  SEL R23, R11, R22, !P4 ;  /* 0x000000160b177207 */ /* 0x000fc60006000000 */
[----:B------:R-:W-:Y:S02]  /*226d0*/  ISETP.GT.U32.AND P3, PT, R8, R3, PT ;  /* 0x000000030800720c */ /* 0x000fe40003f64070 */
[----:B----4-:R-:W-:Y:S02]  /*226e0*/  ISETP.GE.AND P5, PT, R85, RZ, PT ;  /* 0x000000ff5500720c */ /* 0x010fe40003fa6270 */
[----:B------:R-:W4:Y:S01]  /*226f0*/  LDL.LU R85, [R1+0xa0] ;  /* 0x0000a00001557983 */ /* 0x000f220000300800 */
[----:B------:R-:W-:Y:S02]  /*22700*/  IMAD.MOV.U32 R22, RZ, RZ, R10 ;  /* 0x000000ffff167224 */ /* 0x000fe400078e000a */
[----:B------:R-:W-:Y:S01]  /*22710*/  IMAD R23, R23, UR4, RZ ;  /* 0x0000000417177c24 */ /* 0x000fe2000f8e02ff */
[-C--:B------:R-:W-:Y:S01]  /*22720*/  IADD3 R10, P6, PT, R24, R7.reuse, RZ ;  /* 0x00000007180a7210 */ /* 0x080fe20007fde0ff */
[----:B0-----:R-:W4:Y:S04]  /*22730*/  LDL.LU R4, [R1+0x9c] ;  /* 0x00009c0001047983 */ /* 0x001f280000300800 */
[----:B------:R-:W-:Y:S01]  /*22740*/  @!P3 IMAD.IADD R3, R3, 0x1, -R8 ;  /* 0x000000010303b824 */ /* 0x000fe200078e0a08 */
[----:B------:R-:W-:Y:S01]  /*22750*/  ISETP.GT.U32.AND P1, PT, R8, R16, PT ;  /* 0x000000100800720c */ /* 0x000fe20003f24070 */
[----:B------:R-:W0:Y:S01]  /*22760*/  LDCU UR4, c[0x0][0x3b0] ;  /* 0x00007600ff0477ac */ /* 0x000e220008000800 */
[----:B------:R-:W-:Y:S01]  /*22770*/  @!P5 IMAD.MOV R22, RZ, RZ, -R22 ;  /* 0x000000ffff16d224 */ /* 0x000fe200078e0a16 */
[----:B------:R-:W-:Y:S01]  /*22780*/  IADD3 R5, P5, PT, R23, R7, RZ ;  /* 0x0000000717057210 */ /* 0x000fe20007fbe0ff */
[----:B------:R-:W-:Y:S04]  /*22790*/  STL [R1+0x8d0], R10 ;  /* 0x0008d00a01007387 */ /* 0x000fe80000100800 */
[----:B------:R-:W-:Y:S01]  /*227a0*/  STL [R1+0x8d8], R5 ;  /* 0x0008d80501007387 */ /* 0x000fe20000100800 */
[----:B---3--:R-:W-:-:S03]  /*227b0*/  ISETP.GE.AND P3, PT, R12, RZ, PT ;  /* 0x000000ff0c00720c */ /* 0x008fc60003f66270 */
[----:B------:R-:W3:Y:S01]  /*227c0*/  LDL R12, [R1+0x12a8] ;  /* 0x0012a800010c7983 */ /* 0x000ee20000100800 */
[-C--:B------:R-:W-:Y:S02]  /*227d0*/  LEA.HI.X.SX32 R15, R24, R6.reuse, 0x1, P6 ;  /* 0x00000006180f7211 */ /* 0x080fe400030f0eff */
[----:B------:R-:W-:Y:S02]  /*227e0*/  LEA.HI.X.SX32 R25, R23, R6, 0x1, P5 ;  /* 0x0000000617197211 */ /* 0x000fe400028f0eff */
[----:B------:R-:W-:Y:S01]  /*227f0*/  SEL R24, R11, R22, !P4 ;  /* 0x000000160b187207 */ /* 0x000fe20006000000 */
[----:B------:R-:W-:Y:S02]  /*22800*/  @P0 IMAD.MOV.U32 R22, RZ, RZ, R10 ;  /* 0x000000ffff160224 */ /* 0x000fe400078e000a */
[----:B------:R-:W-:Y:S02]  /*22810*/  @P0 IMAD.MOV.U32 R23, RZ, RZ, R15 ;  /* 0x000000ffff170224 */ /* 0x000fe400078e000f */
[----:B------:R-:W-:Y:S01]  /*22820*/  @!P1 IMAD.IADD R16, R16, 0x1, -R8 ;  /* 0x0000000110109824 */ /* 0x000fe200078e0a08 */
[----:B------:R-:W-:-:S02]  /*22830*/  PRMT R59, RZ, 0x7610, R59 ;  /* 0x00007610ff3b7816 */ /* 0x000fc4000000003b */
[----:B------:R0:W3:Y:S02]  /*22840*/  @P0 LDG.E.U8 R60, desc[UR18][R22.64] ;  /* 0x00000012163c0981 */ /* 0x0000e4000c1e1100 */
[----:B------:R-:W-:Y:S01]  /*22850*/  ISETP.GT.U32.AND P1, PT, R8, R16, PT ;  /* 0x000000100800720c */ /* 0x000fe20003f24070 */
[----:B0-----:R-:W-:Y:S02]  /*22860*/  @P0 IMAD.MOV.U32 R22, RZ, RZ, R5 ;  /* 0x000000ffff160224 */ /* 0x001fe400078e0005 */
[----:B------:R-:W-:-:S05]  /*22870*/  @P0 IMAD.MOV.U32 R23, RZ, RZ, R25 ;  /* 0x000000ffff170224 */ /* 0x000fca00078e0019 */
[----:B------:R0:W3:Y:S01]  /*22880*/  @P0 LDG.E.U8 R59, desc[UR18][R22.64] ;  /* 0x00000012163b0981 */ /* 0x0000e2000c1e1100 */
[----:B-1----:R-:W-:Y:S01]  /*22890*/  IMAD R24, R24, UR5, RZ ;  /* 0x0000000518187c24 */ /* 0x002fe2000f8e02ff */
[----:B------:R-:W-:-:S03]  /*228a0*/  PRMT R58, RZ, 0x7610, R58 ;  /* 0x00007610ff3a7816 */ /* 0x000fc6000000003a */
[----:B------:R-:W-:Y:S01]  /*228b0*/  @!P1 IMAD.IADD R16, R16, 0x1, -R8 ;  /* 0x0000000110109824 */ /* 0x000fe200078e0a08 */
[----:B------:R1:W-:Y:S01]  /*228c0*/  STL [R1+0x8cc], R15 ;  /* 0x0008cc0f01007387 */ /* 0x0003e20000100800 */
[----:B------:R-:W-:Y:S01]  /*228d0*/  PRMT R57, RZ, 0x7610, R57 ;  /* 0x00007610ff397816 */ /* 0x000fe20000000039 */
[----:B------:R-:W2:Y:S01]  /*228e0*/  LDCU UR5, c[0x0][0x3b0] ;  /* 0x00007600ff0577ac */ /* 0x000ea20008000800 */
[----:B0-----:R-:W-:-:S04]  /*228f0*/  IMAD.MOV.U32 R22, RZ, RZ, R3 ;  /* 0x000000ffff167224 */ /* 0x001fc800078e0003 */
[----:B------:R-:W-:Y:S01]  /*22900*/  @!P3 IMAD.MOV R22, RZ, RZ, -R22 ;  /* 0x000000ffff16b224 */ /* 0x000fe200078e0a16 */
[C---:B------:R-:W-:Y:S01]  /*22910*/  IADD3 R3, P3, PT, R24.reuse, R7, RZ ;  /* 0x0000000718037210 */ /* 0x040fe20007f7e0ff */
[----:B-1----:R-:W3:Y:S03]  /*22920*/  LDL.LU R15, [R1+0x1304] ;  /* 0x00130400010f7983 */ /* 0x002ee60000300800 */
[----:B------:R-:W-:Y:S01]  /*22930*/  SEL R23, R11, R22, !P4 ;  /* 0x000000160b177207 */ /* 0x000fe20006000000 */
[----:B------:R-:W-:Y:S01]  /*22940*/  IMAD.MOV.U32 R22, RZ, RZ, R16 ;  /* 0x000000ffff167224 */ /* 0x000fe200078e0010 */
[----:B------:R-:W3:Y:S01]  /*22950*/  LDL.LU R10, [R1+0x1300] ;  /* 0x00130000010a7983 */ /* 0x000ee20000300800 */
[----:B------:R-:W-:Y:S02]  /*22960*/  LEA.HI.X.SX32 R5, R24, R6, 0x1, P3 ;  /* 0x0000000618057211 */ /* 0x000fe400018f0eff */
[----:B------:R-:W-:Y:S01]  /*22970*/  IMAD R23, R23, UR13, RZ ;  /* 0x0000000d17177c24 */ /* 0x000fe2000f8e02ff */
[----:B------:R0:W-:Y:S01]  /*22980*/  STL [R1+0x8d4], R25 ;  /* 0x0008d41901007387 */ /* 0x0001e20000100800 */
[----:B------:R-:W-:Y:S01]  /*22990*/  @P0 IMAD.MOV.U32 R24, RZ, RZ, R3 ;  /* 0x000000ffff180224 */ /* 0x000fe200078e0003 */
[----:B------:R-:W-:Y:S01]  /*229a0*/  PRMT R56, RZ, 0x7610, R56 ;  /* 0x00007610ff387816 */ /* 0x000fe20000000038 */
[----:B------:R-:W1:Y:S01]  /*229b0*/  LDCU UR13, c[0x0][0x3b0] ;  /* 0x00007600ff0d77ac */ /* 0x000e620008000800 */
[----:B0-----:R-:W-:-:S05]  /*229c0*/  @P0 IMAD.MOV.U32 R25, RZ, RZ, R5 ;  /* 0x000000ffff190224 */ /* 0x001fca00078e0005 */
[----:B------:R0:W3:Y:S01]  /*229d0*/  @P0 LDG.E.U8 R58, desc[UR18][R24.64] ;  /* 0x00000012183a0981 */ /* 0x0000e2000c1e1100 */
[----:B--2---:R-:W-:Y:S02]  /*229e0*/  ISETP.GT.U32.AND P6, PT, R8, R13, PT ;  /* 0x0000000d0800720c */ /* 0x004fe40003fc4070 */
[----:B------:R-:W-:-:S11]  /*229f0*/  ISETP.GE.AND P5, PT, R14, RZ, PT ;  /* 0x000000ff0e00720c */ /* 0x000fd60003fa6270 */
[----:B------:R-:W-:Y:S01]  /*22a00*/  @!P6 IMAD.IADD R13, R13, 0x1, -R8 ;  /* 0x000000010d0de824 */ /* 0x000fe200078e0a08 */
[----:B------:R-:W2:Y:S04]  /*22a10*/  LDL.LU R14, [R1+0x98] ;  /* 0x00009800010e7983 */ /* 0x000ea80000300800 */
[C---:B------:R-:W-:Y:S01]  /*22a20*/  ISETP.GT.U32.AND P6, PT, R8.reuse, R13, PT ;  /* 0x0000000d0800720c */ /* 0x040fe20003fc4070 */
[----:B------:R0:W-:Y:S01]  /*22a30*/  STL [R1+0x8e0], R3 ;  /* 0x0008e00301007387 */ /* 0x0001e20000100800 */
[----:B------:R-:W-:Y:S01]  /*22a40*/  @!P5 IMAD.MOV R22, RZ, RZ, -R22 ;  /* 0x000000ffff16d224 */ /* 0x000fe200078e0a16 */
[----:B----4-:R-:W-:Y:S02]  /*22a50*/  ISETP.GT.U32.AND P1, PT, R8, R85, PT ;  /* 0x000000550800720c */ /* 0x010fe40003f24070 */
[----:B0-----:R-:W-:Y:S01]  /*22a60*/  IADD3 R3, P5, PT, R23, R7, RZ ;  /* 0x0000000717037210 */ /* 0x001fe20007fbe0ff */
[----:B------:R0:W-:Y:S01]  /*22a70*/  STL [R1+0x8dc], R5 ;  /* 0x0008dc0501007387 */ /* 0x0001e20000100800 */
[----:B------:R-:W-:-:S06]  /*22a80*/  SEL R22, R11, R22, !P4 ;  /* 0x000000160b167207 */ /* 0x000fcc0006000000 */
[--C-:B------:R-:W-:Y:S01]  /*22a90*/  @!P6 IMAD.IADD R13, R13, 0x1, -R8.reuse ;  /* 0x000000010d0de824 */ /* 0x100fe200078e0a08 */
[----:B------:R-:W4:Y:S01]  /*22aa0*/  LDL.LU R16, [R1+0x94] ;  /* 0x0000940001107983 */ /* 0x000f220000300800 */
[----:B------:R-:W-:Y:S01]  /*22ab0*/  IMAD R24, R22, UR4, RZ ;  /* 0x0000000416187c24 */ /* 0x000fe2000f8e02ff */
[----:B------:R-:W-:Y:S02]  /*22ac0*/  ISETP.GT.U32.AND P3, PT, R8, R4, PT ;  /* 0x000000040800720c */ /* 0x000fe40003f64070 */
[----:B0-----:R-:W-:Y:S01]  /*22ad0*/  LEA.HI.X.SX32 R5, R23, R6, 0x1, P5 ;  /* 0x0000000617057211 */ /* 0x001fe200028f0eff */
[----:B------:R-:W-:Y:S01]  /*22ae0*/  @!P1 IMAD.IADD R85, R85, 0x1, -R8 ;  /* 0x0000000155559824 */ /* 0x000fe200078e0a08 */
[----:B------:R-:W4:Y:S01]  /*22af0*/  LDL R25, [R1+0x12a4] ;  /* 0x0012a40001197983 */ /* 0x000f220000100800 */
[----:B------:R-:W-:Y:S01]  /*22b00*/  @P0 IMAD.MOV.U32 R22, RZ, RZ, R3 ;  /* 0x000000ffff160224 */ /* 0x000fe200078e0003 */
[----:B------:R-:W0:Y:S01]  /*22b10*/  LDCU UR4, c[0x0][0x3b0] ;  /* 0x00007600ff0477ac */ /* 0x000e220008000800 */
[----:B------:R-:W-:Y:S01]  /*22b20*/  @P0 IMAD.MOV.U32 R23, RZ, RZ, R5 ;  /* 0x000000ffff170224 */ /* 0x000fe200078e0005 */
[----:B---3--:R-:W-:-:S04]  /*22b30*/  ISETP.GE.AND P1, PT, R12, RZ, PT ;  /* 0x000000ff0c00720c */ /* 0x008fc80003f26270 */
[----:B------:R3:W4:Y:S04]  /*22b40*/  @P0 LDG.E.U8 R57, desc[UR18][R22.64] ;  /* 0x0000001216390981 */ /* 0x000728000c1e1100 */
[----:B------:R-:W4:Y:S04]  /*22b50*/  LDL.LU R12, [R1+0x84] ;  /* 0x00008400010c7983 */ /* 0x000f280000300800 */
[----:B------:R0:W-:Y:S01]  /*22b60*/  STL [R1+0x8f8], R3 ;  /* 0x0008f80301007387 */ /* 0x0001e20000100800 */
[----:B---3--:R-:W-:-:S03]  /*22b70*/  IMAD.MOV.U32 R22, RZ, RZ, R13 ;  /* 0x000000ffff167224 */ /* 0x008fc600078e000d */
[----:B------:R3:W-:Y:S01]  /*22b80*/  STL [R1+0x8f4], R5 ;  /* 0x0008f40501007387 */ /* 0x0007e20000100800 */
[----:B------:R-:W-:-:S03]  /*22b90*/  @!P1 IMAD.MOV R22, RZ, RZ, -R22 ;  /* 0x000000ffff169224 */ /* 0x000fc600078e0a16 */
[----:B------:R-:W4:Y:S01]  /*22ba0*/  LDL R13, [R1+0x1288] ;  /* 0x00128800010d7983 */ /* 0x000f220000100800 */
[----:B0-----:R-:W-:-:S04]  /*22bb0*/  IADD3 R3, P6, PT, R24, R7, RZ ;  /* 0x0000000718037210 */ /* 0x001fc80007fde0ff */
[----:B---3--:R-:W-:Y:S02]  /*22bc0*/  LEA.HI.X.SX32 R5, R24, R6, 0x1, P6 ;  /* 0x0000000618057211 */ /* 0x008fe400030f0eff */
[----:B------:R-:W-:Y:S01]  /*22bd0*/  SEL R24, R11, R22, !P4 ;  /* 0x000000160b187207 */ /* 0x000fe20006000000 */
[----:B------:R-:W-:Y:S02]  /*22be0*/  @P0 IMAD.MOV.U32 R22, RZ, RZ, R3 ;  /* 0x000000ffff160224 */ /* 0x000fe400078e0003 */
[----:B------:R-:W-:Y:S01]  /*22bf0*/  @P0 IMAD.MOV.U32 R23, RZ, RZ, R5 ;  /* 0x000000ffff170224 */ /* 0x000fe200078e0005 */
[----:B------:R0:W-:Y:S04]  /*22c00*/  STL [R1+0x900], R3 ;  /* 0x0009000301007387 */ /* 0x0001e80000100800 */
[----:B------:R3:W-:Y:S04]  /*22c10*/  STL [R1+0x8fc], R5 ;  /* 0x0008fc0501007387 */ /* 0x0007e80000100800 */
[----:B------:R1:W4:Y:S04]  /*22c20*/  @P0 LDG.E.U8 R56, desc[UR18][R22.64] ;  /* 0x0000001216380981 */ /* 0x000328000c1e1100 */
[----:B0-----:R-:W4:Y:S04]  /*22c30*/  LDL R3, [R1+0x12a0] ;  /* 0x0012a00001037983 */ /* 0x001f280000100800 */
[----:B---3--:R-:W3:Y:S04]  /*22c40*/  LDL.LU R5, [R1+0x88] ;  /* 0x0000880001057983 */ /* 0x008ee80000300800 */
[----:B------:R-:W3:Y:S01]  /*22c50*/  LDL R22, [R1+0x1284] ;  /* 0x0012840001167983 */ /* 0x000ee20000100800 */
[----:B------:R-:W-:Y:S01]  /*22c60*/  @!P3 IMAD.IADD R4, R4, 0x1, -R8 ;  /* 0x000000010404b824 */ /* 0x000fe200078e0a08 */
[----:B------:R-:W-:-:S04]  /*22c70*/  ISETP.GT.U32.AND P5, PT, R8, R85, PT ;  /* 0x000000550800720c */ /* 0x000fc80003fa4070 */
[----:B------:R-:W-:Y:S01]  /*22c80*/  ISETP.GT.U32.AND P3, PT, R8, R4, PT ;  /* 0x000000040800720c */ /* 0x000fe20003f64070 */
[----:B------:R-:W-:Y:S01]  /*22c90*/  IMAD R24, R24, UR5, RZ ;  /* 0x0000000518187c24 */ /* 0x000fe2000f8e02ff */
[----:B------:R-:W-:Y:S01]  /*22ca0*/  PRMT R55, RZ, 0x7610, R55 ;  /* 0x00007610ff377816 */ /* 0x000fe20000000037 */
[----:B------:R-:W0:Y:S06]  /*22cb0*/  LDCU UR5, c[0x0][0x3b0] ;  /* 0x00007600ff0577ac */ /* 0x000e2c0008000800 */
[----:B------:R-:W-:-:S04]  /*22cc0*/  @!P5 IMAD.IADD R85, R85, 0x1, -R8 ;  /* 0x000000015555d824 */ /* 0x000fc800078e0a08 */
[----:B------:R-:W-:Y:S02]  /*22cd0*/  @!P3 IMAD.IADD R4, R4, 0x1, -R8 ;  /* 0x000000010404b824 */ /* 0x000fe400078e0a08 */
[----:B-1----:R-:W-:Y:S02]  /*22ce0*/  IMAD.MOV.U32 R23, RZ, RZ, R85 ;  /* 0x000000ffff177224 */ /* 0x002fe400078e0055 */
[----:B------:R-:W3:Y:S01]  /*22cf0*/  LDL.LU R85, [R1+0x12fc] ;  /* 0x0012fc0001557983 */ /* 0x000ee20000300800 */
[----:B--2---:R-:W-:-:S13]  /*22d00*/  ISETP.GT.U32.AND P1, PT, R8, R14, PT ;  /* 0x0000000e0800720c */ /* 0x004fda0003f24070 */
[----:B------:R-:W-:Y:S01]  /*22d10*/  @!P1 IMAD.IADD R14, R14, 0x1, -R8 ;  /* 0x000000010e0e9824 */ /* 0x000fe200078e0a08 */
[----:B----4-:R-:W-:Y:S02]  /*22d20*/  ISETP.GE.AND P6, PT, R25, RZ, PT ;  /* 0x000000ff1900720c */ /* 0x010fe40003fc6270 */
[----:B------:R-:W-:-:S05]  /*22d30*/  IADD3 R25, P3, PT, R24, R7, RZ ;  /* 0x0000000718197210 */ /* 0x000fca0007f7e0ff */
[----:B------:R1:W-:Y:S06]  /*22d40*/  STL [R1+0x908], R25 ;  /* 0x0009081901007387 */ /* 0x0003ec0000100800 */
[----:B------:R-:W-:Y:S01]  /*22d50*/  @!P6 IMAD.MOV R23, RZ, RZ, -R23 ;  /* 0x000000ffff17e224 */ /* 0x000fe200078e0a17 */
[----:B------:R-:W-:-:S04]  /*22d60*/  ISETP.GT.U32.AND P6, PT, R8, R12, PT ;  /* 0x0000000c0800720c */ /* 0x000fc80003fc4070 */
[----:B------:R-:W-:-:S09]  /*22d70*/  SEL R23, R11, R23, !P4 ;  /* 0x000000170b177207 */ /* 0x000fd20006000000 */
[----:B------:R-:W-:Y:S01]  /*22d80*/  @!P6 IMAD.IADD R12, R12, 0x1, -R8 ;  /* 0x000000010c0ce824 */ /* 0x000fe200078e0a08 */
[----:B---3--:R-:W-:Y:S02]  /*22d90*/  ISETP.GE.AND P1, PT, R22, RZ, PT ;  /* 0x000000ff1600720c */ /* 0x008fe40003f26270 */
[----:B------:R-:W-:Y:S01]  /*22da0*/  LEA.HI.X.SX32 R22, R24, R6, 0x1, P3 ;  /* 0x0000000618167211 */ /* 0x000fe200018f0eff */
[----:B------:R-:W-:Y:S01]  /*22db0*/  @P0 IMAD.MOV.U32 R24, RZ, RZ, R25 ;  /* 0x000000ffff180224 */ /* 0x000fe200078e0019 */
[----:B------:R-:W-:-:S03]  /*22dc0*/  ISETP.GT.U32.AND P3, PT, R8, R14, PT ;  /* 0x0000000e0800720c */ /* 0x000fc60003f64070 */
[----:B------:R2:W-:Y:S01]  /*22dd0*/  STL [R1+0x904], R22 ;  /* 0x0009041601007387 */ /* 0x0005e20000100800 */
[----:B-1----:R-:W-:-:S05]  /*22de0*/  @P0 IMAD.MOV.U32 R25, RZ, RZ, R22 ;  /* 0x000000ffff190224 */ /* 0x002fca00078e0016 */
[----:B------:R1:W3:Y:S01]  /*22df0*/  @P0 LDG.E.U8 R55, desc[UR18][R24.64] ;  /* 0x0000001218370981 */ /* 0x0002e2000c1e1100 */
[----:B--2---:R-:W-:-:S04]  /*22e00*/  IMAD.MOV.U32 R22, RZ, RZ, R4 ;  /* 0x000000ffff167224 */ /* 0x004fc800078e0004 */
[----:B------:R-:W-:Y:S01]  /*22e10*/  @!P1 IMAD.MOV R22, RZ, RZ, -R22 ;  /* 0x000000ffff169224 */ /* 0x000fe200078e0a16 */
[----:B------:R-:W-:Y:S02]  /*22e20*/  ISETP.GE.AND P1, PT, R13, RZ, PT ;  /* 0x000000ff0d00720c */ /* 0x000fe40003f26270 */
[----:B------:R-:W2:Y:S01]  /*22e30*/  LDL R13, [R1+0x1268] ;  /* 0x00126800010d7983 */ /* 0x000ea20000100800 */
[----:B-1----:R-:W-:Y:S02]  /*22e40*/  IMAD R24, R23, UR4, RZ ;  /* 0x0000000417187c24 */ /* 0x002fe4000f8e02ff */
[----:B------:R-:W-:Y:S01]  /*22e50*/  @!P3 IMAD.IADD R14, R14, 0x1, -R8 ;  /* 0x000000010e0eb824 */ /* 0x000fe200078e0a08 */
[----:B------:R-:W-:Y:S01]  /*22e60*/  ISETP.GT.U32.AND P5, PT, R8, R16, PT ;  /* 0x000000100800720c */ /* 0x000fe20003fa4070 */
[----:B------:R-:W1:Y:S01]  /*22e70*/  LDCU UR4, c[0x0][0x3b0] ;  /* 0x00007600ff0477ac */ /* 0x000e620008000800 */
[----:B------:R-:W-:Y:S01]  /*22e80*/  IADD3 R4, P6, PT, R24, R7, RZ ;  /* 0x0000000718047210 */ /* 0x000fe20007fde0ff */
[----:B------:R-:W-:-:S03]  /*22e90*/  IMAD.MOV.U32 R23, RZ, RZ, R14 ;  /* 0x000000ffff177224 */ /* 0x000fc600078e000e */
[----:B------:R-:W-:Y:S01]  /*22ea0*/  LEA.HI.X.SX32 R14, R24, R6, 0x1, P6 ;  /* 0x00000006180e7211 */ /* 0x000fe200030f0eff */
[----:B------:R-:W-:Y:S04]  /*22eb0*/  STL [R1+0x910], R4 ;  /* 0x0009100401007387 */ /* 0x000fe80000100800 */
[----:B------:R4:W-:Y:S01]  /*22ec0*/  STL [R1+0x90c], R14 ;  /* 0x00090c0e01007387 */ /* 0x0009e20000100800 */
[----:B------:R-:W-:-:S03]  /*22ed0*/  @P0 IMAD.MOV.U32 R25, RZ, RZ, R14 ;  /* 0x000000ffff190224 */ /* 0x000fc600078e000e */
[----:B----4-:R-:W4:Y:S01]  /*22ee0*/  LDL R14, [R1+0x12b4] ;  /* 0x0012b400010e7983 */ /* 0x010f220000100800 */
[----:B------:R-:W-:Y:S01]  /*22ef0*/  @!P5 IMAD.IADD R16, R16, 0x1, -R8 ;  /* 0x000000011010d824 */ /* 0x000fe200078e0a08 */
[----:B------:R-:W-:-:S04]  /*22f00*/  SEL R22, R11, R22, !P4 ;  /* 0x000000160b167207 */ /* 0x000fc80006000000 */
[----:B------:R-:W-:Y:S01]  /*22f10*/  ISETP.GT.U32.AND P5, PT, R8, R16, PT ;  /* 0x000000100800720c */ /* 0x000fe20003fa4070 */
[----:B0-----:R-:W-:Y:S01]  /*22f20*/  IMAD R22, R22, UR5, RZ ;  /* 0x0000000516167c24 */ /* 0x001fe2000f8e02ff */
[----:B------:R-:W-:Y:S01]  /*22f30*/  ISETP.GE.AND P3, PT, R3, RZ, PT ;  /* 0x000000ff0300720c */ /* 0x000fe20003f66270 */
[----:B------:R-:W-:Y:S01]  /*22f40*/  @!P1 IMAD.MOV R23, RZ, RZ, -R23 ;  /* 0x000000ffff179224 */ /* 0x000fe200078e0a17 */
[----:B------:R-:W-:Y:S01]  /*22f50*/  PRMT R54, RZ, 0x7610, R54 ;  /* 0x00007610ff367816 */ /* 0x000fe20000000036 */
[----:B------:R-:W-:Y:S01]  /*22f60*/  @P0 IMAD.MOV.U32 R24, RZ, RZ, R4 ;  /* 0x000000ffff180224 */ /* 0x000fe200078e0004 */
[----:B------:R-:W-:Y:S01]  /*22f70*/  IADD3 R3, P1, PT, R22, R7, RZ ;  /* 0x0000000716037210 */ /* 0x000fe20007f3e0ff */
[----:B------:R-:W0:Y:S06]  /*22f80*/  LDCU UR5, c[0x0][0x3b0] ;  /* 0x00007600ff0577ac */ /* 0x000e2c0008000800 */
[----:B------:R-:W-:Y:S01]  /*22f90*/  @!P5 IMAD.IADD R16, R16, 0x1, -R8 ;  /* 0x000000011010d824 */ /* 0x000fe200078e0a08 */
[----:B------:R-:W-:Y:S01]  /*22fa0*/  ISETP.GT.U32.AND P5, PT, R8, R5, PT ;  /* 0x000000050800720c */ /* 0x000fe20003fa4070 */
[----:B------:R0:W3:Y:S01]  /*22fb0*/  @P0 LDG.E.U8 R54, desc[UR18][R24.64] ;  /* 0x0000001218360981 */ /* 0x0000e2000c1e1100 */
[----:B------:R-:W-:-:S02]  /*22fc0*/  LEA.HI.X.SX32 R4, R22, R6, 0x1, P1 ;  /* 0x0000000616047211 */ /* 0x000fc400008f0eff */
[----:B------:R-:W-:Y:S01]  /*22fd0*/  ISETP.GT.U32.AND P6, PT, R8, R12, PT ;  /* 0x0000000c0800720c */ /* 0x000fe20003fc4070 */
[----:B------:R-:W-:Y:S01]  /*22fe0*/  IMAD.MOV.U32 R22, RZ, RZ, R16 ;  /* 0x000000ffff167224 */ /* 0x000fe200078e0010 */
[----:B------:R-:W-:Y:S01]  /*22ff0*/  PRMT R53, RZ, 0x7610, R53 ;  /* 0x00007610ff357816 */ /* 0x000fe20000000035 */
[----:B0-----:R-:W-:Y:S02]  /*23000*/  @P0 IMAD.MOV.U32 R24, RZ, RZ, R3 ;  /* 0x000000ffff180224 */ /* 0x001fe400078e0003 */
[----:B------:R-:W-:-:S04]  /*23010*/  @P0 IMAD.MOV.U32 R25, RZ, RZ, R4 ;  /* 0x000000ffff190224 */ /* 0x000fc800078e0004 */
[----:B------:R-:W-:Y:S02]  /*23020*/  @!P5 IMAD.IADD R5, R5, 0x1, -R8 ;  /* 0x000000010505d824 */ /* 0x000fe400078e0a08 */
[----:B------:R-:W-:Y:S01]  /*23030*/  @!P3 IMAD.MOV R22, RZ, RZ, -R22 ;  /* 0x000000ffff16b224 */ /* 0x000fe200078e0a16 */
[----:B------:R0:W3:Y:S01]  /*23040*/  @P0 LDG.E.U8 R53, desc[UR18][R24.64] ;  /* 0x0000001218350981 */ /* 0x0000e2000c1e1100 */
[----:B------:R-:W-:Y:S01]  /*23050*/  @!P6 IMAD.IADD R12, R12, 0x1, -R8 ;  /* 0x000000010c0ce824 */ /* 0x000fe200078e0a08 */
[----:B------:R-:W-:Y:S02]  /*23060*/  ISETP.GT.U32.AND P3, PT, R8, R5, PT ;  /* 0x000000050800720c */ /* 0x000fe40003f64070 */
[C---:B0-----:R-:W-:Y:S02]  /*23070*/  SEL R24, R11.reuse, R23, !P4 ;  /* 0x000000170b187207 */ /* 0x041fe40006000000 */
[----:B------:R-:W-:-:S03]  /*23080*/  SEL R23, R11, R22, !P4 ;  /* 0x000000160b177207 */ /* 0x000fc60006000000 */
[----:B------:R-:W-:Y:S01]  /*23090*/  IMAD R24, R24, UR12, RZ ;  /* 0x0000000c18187c24 */ /* 0x000fe2000f8e02ff */
[----:B------:R0:W-:Y:S01]  /*230a0*/  STL [R1+0x918], R3 ;  /* 0x0009180301007387 */ /* 0x0001e20000100800 */
[----:B------:R-:W-:Y:S01]  /*230b0*/  IMAD.MOV.U32 R22, RZ, RZ, R12 ;  /* 0x000000ffff167224 */ /* 0x000fe200078e000c */
[----:B------:R-:W-:Y:S01]  /*230c0*/  ISETP.GT.U32.AND P1, PT, R8, R85, PT ;  /* 0x000000550800720c */ /* 0x000fe20003f24070 */
[----:B-1----:R-:W-:Y:S01]  /*230d0*/  IMAD R23, R23, UR4, RZ ;  /* 0x0000000417177c24 */ /* 0x002fe2000f8e02ff */
[C---:B------:R-:W-:Y:S01]  /*230e0*/  IADD3 R12, P6, PT, R24.reuse, R7, RZ ;  /* 0x00000007180c7210 */ /* 0x040fe20007fde0ff */
[----:B------:R1:W-:Y:S01]  /*230f0*/  STL [R1+0x914], R4 ;  /* 0x0009140401007387 */ /* 0x0003e20000100800 */
[----:B------:R-:W-:Y:S01]  /*23100*/  @!P3 IMAD.IADD R5, R5, 0x1, -R8 ;  /* 0x000000010505b824 */ /* 0x000fe200078e0a08 */
[----:B------:R-:W-:Y:S01]  /*23110*/  PRMT R52, RZ, 0x7610, R52 ;  /* 0x00007610ff347816 */ /* 0x000fe20000000034 */
[----:B------:R-:W2:Y:S01]  /*23120*/  LDCU UR4, c[0x0][0x3b0] ;  /* 0x00007600ff0477ac */ /* 0x000ea20008000800 */
[----:B------:R-:W-:Y:S01]  /*23130*/  LEA.HI.X.SX32 R16, R24, R6, 0x1, P6 ;  /* 0x0000000618107211 */ /* 0x000fe200030f0eff */
[----:B0-----:R-:W3:Y:S01]  /*23140*/  LDL R3, [R1+0xf84] ;  /* 0x000f840001037983 */ /* 0x001ee20000100800 */
[----:B------:R-:W-:Y:S01]  /*23150*/  PRMT R51, RZ, 0x7610, R51 ;  /* 0x00007610ff337816 */ /* 0x000fe20000000033 */
[----:B------:R-:W0:Y:S02]  /*23160*/  LDCU UR12, c[0x0][0x3b0] ;  /* 0x00007600ff0c77ac */ /* 0x000e240008000800 */
[----:B-1----:R-:W3:Y:S04]  /*23170*/  LDL R4, [R1+0xf30] ;  /* 0x000f300001047983 */ /* 0x002ee80000100800 */
[----:B------:R-:W-:Y:S01]  /*23180*/  STL [R1+0x920], R12 ;  /* 0x0009200c01007387 */ /* 0x000fe20000100800 */
[----:B--2---:R-:W-:-:S13]  /*23190*/  ISETP.GE.AND P5, PT, R13, RZ, PT ;  /* 0x000000ff0d00720c */ /* 0x004fda0003fa6270 */
[----:B------:R-:W-:Y:S01]  /*231a0*/  @!P5 IMAD.MOV R22, RZ, RZ, -R22 ;  /* 0x000000ffff16d224 */ /* 0x000fe200078e0a16 */
[----:B------:R-:W-:-:S04]  /*231b0*/  IADD3 R13, P5, PT, R23, R7, RZ ;  /* 0x00000007170d7210 */ /* 0x000fc80007fbe0ff */
[----:B------:R-:W-:Y:S01]  /*231c0*/  SEL R24, R11, R22, !P4 ;  /* 0x000000160b187207 */ /* 0x000fe20006000000 */
[----:B------:R-:W-:Y:S01]  /*231d0*/  STL [R1+0x938], R13 ;  /* 0x0009380d01007387 */ /* 0x000fe20000100800 */
[----:B------:R-:W-:-:S03]  /*231e0*/  @P0 IMAD.MOV.U32 R22, RZ, RZ, R12 ;  /* 0x000000ffff160224 */ /* 0x000fc600078e000c */
[----:B------:R1:W-:Y:S01]  /*231f0*/  STL [R1+0x91c], R16 ;  /* 0x00091c1001007387 */ /* 0x0003e20000100800 */
[----:B----4-:R-:W-:Y:S02]  /*23200*/  ISETP.GE.AND P3, PT, R14, RZ, PT ;  /* 0x000000ff0e00720c */ /* 0x010fe40003f66270 */
[----:B------:R-:W-:Y:S01]  /*23210*/  LEA.HI.X.SX32 R14, R23, R6, 0x1, P5 ;  /* 0x00000006170e7211 */ /* 0x000fe200028f0eff */
[----:B------:R-:W-:Y:S02]  /*23220*/  @P0 IMAD.MOV.U32 R23, RZ, RZ, R16 ;  /* 0x000000ffff170224 */ /* 0x000fe400078e0010 */
[----:B-1----:R-:W2:Y:S04]  /*23230*/  LDL.LU R16, [R1+0x12f8] ;  /* 0x0012f80001107983 */ /* 0x002ea80000300800 */
[----:B------:R-:W4:Y:S01]  /*23240*/  LDL.LU R12, [R1+0x12f4] ;  /* 0x0012f400010c7983 */ /* 0x000f220000300800 */
[----:B------:R-:W-:-:S03]  /*23250*/  @!P1 IMAD.IADD R85, R85, 0x1, -R8 ;  /* 0x0000000155559824 */ /* 0x000fc600078e0a08 */
[----:B------:R1:W2:Y:S02]  /*23260*/  @P0 LDG.E.U8 R52, desc[UR18][R22.64] ;  /* 0x0000001216340981 */ /* 0x0002a4000c1e1100 */
[C---:B------:R-:W-:Y:S01]  /*23270*/  ISETP.GT.U32.AND P1, PT, R8.reuse, R85, PT ;  /* 0x000000550800720c */ /* 0x040fe20003f24070 */
[----:B-1----:R-:W-:Y:S02]  /*23280*/  @P0 IMAD.MOV.U32 R22, RZ, RZ, R13 ;  /* 0x000000ffff160224 */ /* 0x002fe400078e000d */
[----:B------:R-:W-:Y:S01]  /*23290*/  @P0 IMAD.MOV.U32 R23, RZ, RZ, R14 ;  /* 0x000000ffff170224 */ /* 0x000fe200078e000e */
[----:B------:R-:W-:-:S04]  /*232a0*/  ISETP.GT.U32.AND P6, PT, R8, R10, PT ;  /* 0x0000000a0800720c */ /* 0x000fc80003fc4070 */
[----:B------:R1:W2:Y:S01]  /*232b0*/  @P0 LDG.E.U8 R51, desc[UR18][R22.64] ;  /* 0x0000001216330981 */ /* 0x0002a2000c1e1100 */
[----:B------:R-:W-:Y:S01]  /*232c0*/  IMAD R24, R24, UR5, RZ ;  /* 0x0000000518187c24 */ /* 0x000fe2000f8e02ff */
[----:B------:R-:W-:-:S03]  /*232d0*/  PRMT R50, RZ, 0x7610, R50 ;  /* 0x00007610ff327816 */ /* 0x000fc60000000032 */
[----:B------:R-:W-:Y:S01]  /*232e0*/  @!P1 IMAD.IADD R85, R85, 0x1, -R8 ;  /* 0x0000000155559824 */ /* 0x000fe200078e0a08 */
[----:B------:R0:W-:Y:S01]  /*232f0*/  STL [R1+0x934], R14 ;  /* 0x0009340e01007387 */ /* 0x0001e20000100800 */
[----:B------:R-:W-:Y:S01]  /*23300*/  PRMT R49, RZ, 0x7610, R49 ;  /* 0x00007610ff317816 */ /* 0x000fe20000000031 */
[----:B------:R-:W2:Y:S01]  /*23310*/  LDCU UR5, c[0x0][0x3b0] ;  /* 0x00007600ff0577ac */ /* 0x000ea20008000800 */
[----:B-1----:R-:W-:-:S04]  /*23320*/  IMAD.MOV.U32 R22, RZ, RZ, R5 ;  /* 0x000000ffff167224 */ /* 0x002fc800078e0005 */
[----:B------:R-:W-:Y:S01]  /*23330*/  @!P3 IMAD.MOV R22, RZ, RZ, -R22 ;  /* 0x000000ffff16b224 */ /* 0x000fe200078e0a16 */
[----:B0-----:R-:W2:Y:S04]  /*23340*/  LDL.LU R14, [R1+0x12f0] ;  /* 0x0012f000010e7983 */ /* 0x001ea80000300800 */
[----:B------:R-:W-:Y:S01]  /*23350*/  SEL R22, R11, R22, !P4 ;  /* 0x000000160b167207 */ /* 0x000fe20006000000 */
[----:B------:R-:W2:Y:S01]  /*23360*/  LDL.LU R13, [R1+0x12ec] ;  /* 0x0012ec00010d7983 */ /* 0x000ea20000300800 */
[----:B------:R-:W-:Y:S01]  /*23370*/  @!P6 IMAD.IADD R10, R10, 0x1, -R8 ;  /* 0x000000010a0ae824 */ /* 0x000fe200078e0a08 */
[----:B---3--:R-:W-:Y:S02]  /*23380*/  ISETP.GE.AND P5, PT, R3, RZ, PT ;  /* 0x000000ff0300720c */ /* 0x008fe40003fa6270 */
[----:B------:R-:W-:-:S04]  /*23390*/  IADD3 R3, P3, PT, R24, R7, RZ ;  /* 0x0000000718037210 */ /* 0x000fc80007f7e0ff */
[----:B------:R-:W-:Y:S01]  /*233a0*/  LEA.HI.X.SX32 R5, R24, R6, 0x1, P3 ;  /* 0x0000000618057211 */ /* 0x000fe200018f0eff */
[----:B------:R-:W-:Y:S01]  /*233b0*/  IMAD R24, R22, UR13, RZ ;  /* 0x0000000d16187c24 */ /* 0x000fe2000f8e02ff */
[----:B------:R0:W-:Y:S01]  /*233c0*/  STL [R1+0x940], R3 ;  /* 0x0009400301007387 */ /* 0x0001e20000100800 */
[----:B------:R-:W-:Y:S01]  /*233d0*/  @P0 IMAD.MOV.U32 R22, RZ, RZ, R3 ;  /* 0x000000ffff160224 */ /* 0x000fe200078e0003 */
[----:B------:R-:W-:-:S03]  /*233e0*/  ISETP.GT.U32.AND P6, PT, R8, R10, PT ;  /* 0x0000000a0800720c */ /* 0x000fc60003fc4070 */
[----:B------:R-:W-:Y:S01]  /*233f0*/  @!P5 IMAD.MOV R85, RZ, RZ, -R85 ;  /* 0x000000ffff55d224 */ /* 0x000fe200078e0a55 */
[----:B------:R-:W-:Y:S01]  /*23400*/  PRMT R48, RZ, 0x7610, R48 ;  /* 0x00007610ff307816 */ /* 0x000fe20000000030 */
[----:B------:R-:W-:Y:S01]  /*23410*/  @P0 IMAD.MOV.U32 R23, RZ, RZ, R5 ;  /* 0x000000ffff170224 */ /* 0x000fe200078e0005 */
[----:B------:R-:W-:Y:S01]  /*23420*/  PRMT R46, RZ, 0x7610, R46 ;  /* 0x00007610ff2e7816 */ /* 0x000fe2000000002e */
[----:B------:R-:W1:Y:S01]  /*23430*/  LDCU UR13, c[0x0][0x3b0] ;  /* 0x00007600ff0d77ac */ /* 0x000e620008000800 */
[----:B0-----:R-:W-:Y:S02]  /*23440*/  IADD3 R3, P5, PT, R24, R7, RZ ;  /* 0x0000000718037210 */ /* 0x001fe40007fbe0ff */
[----:B------:R-:W-:Y:S01]  /*23450*/  SEL R85, R11, R85, !P4 ;  /* 0x000000550b557207 */ /* 0x000fe20006000000 */
[----:B------:R0:W3:Y:S04]  /*23460*/  @P0 LDG.E.U8 R50, desc[UR18][R22.64] ;  /* 0x0000001216320981 */ /* 0x0000e8000c1e1100 */
[----:B------:R-:W-:Y:S01]  /*23470*/  IMAD R85, R85, UR4, RZ ;  /* 0x0000000455557c24 */ /* 0x000fe2000f8e02ff */
[----:B------:R-:W-:Y:S01]  /*23480*/  STL [R1+0x93c], R5 ;  /* 0x00093c0501007387 */ /* 0x000fe20000100800 */
[----:B------:R-:W-:Y:S01]  /*23490*/  @!P6 IMAD.IADD R10, R10, 0x1, -R8 ;  /* 0x000000010a0ae824 */ /* 0x000fe200078e0a08 */
[----:B------:R-:W1:Y:S01]  /*234a0*/  LDCU UR4, c[0x0][0x3b0] ;  /* 0x00007600ff0477ac */ /* 0x000e620008000800 */
[----:B0-----:R-:W-:Y:S01]  /*234b0*/  @P0 IMAD.MOV.U32 R22, RZ, RZ, R3 ;  /* 0x000000ffff160224 */ /* 0x001fe200078e0003 */
[----:B------:R0:W-:Y:S01]  /*234c0*/  STL [R1+0x948], R3 ;  /* 0x0009480301007387 */ /* 0x0001e20000100800 */
[----:B----4-:R-:W-:-:S13]  /*234d0*/  ISETP.GT.U32.AND P1, PT, R8, R12, PT ;  /* 0x0000000c0800720c */ /* 0x010fda0003f24070 */
[----:B------:R-:W-:Y:S01]  /*234e0*/  @!P1 IMAD.IADD R12, R12, 0x1, -R8 ;  /* 0x000000010c0c9824 */ /* 0x000fe200078e0a08 */
[----:B------:R-:W-:Y:S02]  /*234f0*/  ISETP.GE.AND P1, PT, R4, RZ, PT ;  /* 0x000000ff0400720c */ /* 0x000fe40003f26270 */
[----:B------:R-:W-:-:S05]  /*23500*/  LEA.HI.X.SX32 R4, R24, R6, 0x1, P5 ;  /* 0x0000000618047211 */ /* 0x000fca00028f0eff */
[----:B------:R-:W-:Y:S01]  /*23510*/  @P0 IMAD.MOV.U32 R23, RZ, RZ, R4 ;  /* 0x000000ffff170224 */ /* 0x000fe200078e0004 */
[----:B------:R4:W-:Y:S04]  /*23520*/  STL [R1+0x944], R4 ;  /* 0x0009440401007387 */ /* 0x0009e80000100800 */
[----:B------:R1:W3:Y:S04]  /*23530*/  @P0 LDG.E.U8 R49, desc[UR18][R22.64] ;  /* 0x0000001216310981 */ /* 0x0002e8000c1e1100 */
[----:B0-----:R-:W3:Y:S01]  /*23540*/  LDL R3, [R1+0xf38] ;  /* 0x000f380001037983 */ /* 0x001ee20000100800 */
[----:B----4-:R-:W-:-:S03]  /*23550*/  IADD3 R4, P6, PT, R85, R7, RZ ;  /* 0x0000000755047210 */ /* 0x010fc60007fde0ff */
[----:B------:R-:W4:Y:S01]  /*23560*/  LDL R23, [R1+0xf34] ;  /* 0x000f340001177983 */ /* 0x000f220000100800 */
[----:B------:R-:W-:-:S03]  /*23570*/  LEA.HI.X.SX32 R5, R85, R6, 0x1, P6 ;  /* 0x0000000655057211 */ /* 0x000fc600030f0eff */
[----:B------:R0:W-:Y:S04]  /*23580*/  STL [R1+0x950], R4 ;  /* 0x0009500401007387 */ /* 0x0001e80000100800 */
[----:B------:R-:W3:Y:S01]  /*23590*/  LDL R85, [R1+0xf3c] ;  /* 0x000f3c0001557983 */ /* 0x000ee20000100800 */
[----:B-1----:R-:W-:-:S03]  /*235a0*/  @P0 IMAD.MOV.U32 R22, RZ, RZ, R4 ;  /* 0x000000ffff160224 */ /* 0x002fc600078e0004 */
[----:B------:R1:W-:Y:S04]  /*235b0*/  STL [R1+0x94c], R5 ;  /* 0x00094c0501007387 */ /* 0x0003e80000100800 */
[----:B0-----:R-:W3:Y:S01]  /*235c0*/  LDL R4, [R1+0xf40] ;  /* 0x000f400001047983 */ /* 0x001ee20000100800 */
[C---:B--2---:R-:W-:Y:S01]  /*235d0*/  ISETP.GT.U32.AND P3, PT, R8.reuse, R13, PT ;  /* 0x0000000d0800720c */ /* 0x044fe20003f64070 */
[----:B------:R-:W-:Y:S01]  /*235e0*/  @!P1 IMAD.MOV R10, RZ, RZ, -R10 ;  /* 0x000000ffff0a9224 */ /* 0x000fe200078e0a0a */
[C---:B------:R-:W-:Y:S02]  /*235f0*/  ISETP.GT.U32.AND P1, PT, R8.reuse, R14, PT ;  /* 0x0000000e0800720c */ /* 0x040fe40003f24070 */
[----:B------:R-:W-:-:S09]  /*23600*/  ISETP.GT.U32.AND P5, PT, R8, R12, PT ;  /* 0x0000000c0800720c */ /* 0x000fd20003fa4070 */
[----:B------:R-:W-:Y:S01]  /*23610*/  @!P3 IMAD.IADD R13, R13, 0x1, -R8 ;  /* 0x000000010d0db824 */ /* 0x000fe200078e0a08 */
[----:B------:R-:W-:-:S04]  /*23620*/  SEL R10, R11, R10, !P4 ;  /* 0x0000000a0b0a7207 */ /* 0x000fc80006000000 */
[----:B------:R-:W-:Y:S01]  /*23630*/  ISETP.GT.U32.AND P3, PT, R8, R13, PT ;  /* 0x0000000d0800720c */ /* 0x000fe20003f64070 */
[--C-:B------:R-:W-:Y:S02]  /*23640*/  @!P1 IMAD.IADD R14, R14, 0x1, -R8.reuse ;  /* 0x000000010e0e9824 */ /* 0x100fe400078e0a08 */
[----:B------:R-:W-:Y:S01]  /*23650*/  IMAD R10, R10, UR5, RZ ;  /* 0x000000050a0a7c24 */ /* 0x000fe2000f8e02ff */
[----:B------:R-:W0:Y:S01]  /*23660*/  LDCU UR5, c[0x0][0x3b0] ;  /* 0x00007600ff0577ac */ /* 0x000e220008000800 */
[----:B------:R-:W-:-:S08]  /*23670*/  @!P5 IMAD.IADD R12, R12, 0x1, -R8 ;  /* 0x000000010c0cd824 */ /* 0x000fd000078e0a08 */
[----:B------:R-:W-:Y:S01]  /*23680*/  @!P3 IMAD.IADD R13, R13, 0x1, -R8 ;  /* 0x000000010d0db824 */ /* 0x000fe200078e0a08 */
[----:B----4-:R-:W-:Y:S01]  /*23690*/  ISETP.GE.AND P6, PT, R23, RZ, PT ;  /* 0x000000ff1700720c */ /* 0x010fe20003fc6270 */
[----:B------:R-:W-:Y:S01]  /*236a0*/  @P0 IMAD.MOV.U32 R23, RZ, RZ, R5 ;  /* 0x000000ffff170224 */ /* 0x000fe200078e0005 */
[C---:B-1----:R-:W-:Y:S02]  /*236b0*/  IADD3 R5, P3, PT, R10.reuse, R7, RZ ;  /* 0x000000070a057210 */ /* 0x042fe40007f7e0ff */
[----:B---3--:R-:W-:Y:S02]  /*236c0*/  ISETP.GE.AND P1, PT, R85, RZ, PT ;  /* 0x000000ff5500720c */ /* 0x008fe40003f26270 */
[----:B------:R1:W2:Y:S01]  /*236d0*/  @P0 LDG.E.U8 R48, desc[UR18][R22.64] ;  /* 0x0000001216300981 */ /* 0x0002a2000c1e1100 */
[----:B------:R-:W-:-:S06]  /*236e0*/  LEA.HI.X.SX32 R10, R10, R6, 0x1, P3 ;  /* 0x000000060a0a7211 */ /* 0x000fcc00018f0eff */
[----:B------:R-:W-:Y:S01]  /*236f0*/  @!P6 IMAD.MOV R12, RZ, RZ, -R12 ;  /* 0x000000ffff0ce224 */ /* 0x000fe200078e0a0c */
[C---:B------:R-:W-:Y:S01]  /*23700*/  ISETP.GT.U32.AND P6, PT, R8.reuse, R15, PT ;  /* 0x0000000f0800720c */ /* 0x040fe20003fc4070 */
[----:B------:R3:W-:Y:S01]  /*23710*/  STL [R1+0x958], R5 ;  /* 0x0009580501007387 */ /* 0x0007e20000100800 */
[----:B------:R-:W-:Y:S02]  /*23720*/  ISETP.GT.U32.AND P3, PT, R8, R14, PT ;  /* 0x0000000e0800720c */ /* 0x000fe40003f64070 */
[----:B------:R-:W-:Y:S01]  /*23730*/  SEL R12, R11, R12, !P4 ;  /* 0x0000000c0b0c7207 */ /* 0x000fe20006000000 */
[----:B------:R0:W-:Y:S01]  /*23740*/  STL [R1+0x954], R10 ;  /* 0x0009540a01007387 */ /* 0x0001e20000100800 */
[----:B------:R-:W-:Y:S01]  /*23750*/  @!P1 IMAD.MOV R13, RZ, RZ, -R13 ;  /* 0x000000ffff0d9224 */ /* 0x000fe200078e0a0d */
[----:B------:R-:W-:Y:S02]  /*23760*/  ISETP.GE.AND P1, PT, R3, RZ, PT ;  /* 0x000000ff0300720c */ /* 0x000fe40003f26270 */
[----:B------:R-:W4:Y:S01]  /*23770*/  LDL R3, [R1+0xf2c] ;  /* 0x000f2c0001037983 */ /* 0x000f220000100800 */
[----:B------:R-:W-:Y:S01]  /*23780*/  IMAD R12, R12, UR4, RZ ;  /* 0x000000040c0c7c24 */ /* 0x000fe2000f8e02ff */
[----:B------:R-:W-:Y:S01]  /*23790*/  SEL R13, R11, R13, !P4 ;  /* 0x0000000d0b0d7207 */ /* 0x000fe20006000000 */
[----:B-1----:R-:W-:Y:S01]  /*237a0*/  @P0 IMAD.MOV.U32 R22, RZ, RZ, R5 ;  /* 0x000000ffff160224 */ /* 0x002fe200078e0005 */
[----:B------:R-:W-:Y:S01]  /*237b0*/  ISETP.GT.U32.AND P5, PT, R8, R16, PT ;  /* 0x000000100800720c */ /* 0x000fe20003fa4070 */
[----:B------:R-:W-:Y:S01]  /*237c0*/  @!P6 IMAD.IADD R15, R15, 0x1, -R8 ;  /* 0x000000010f0fe824 */ /* 0x000fe200078e0a08 */
[----:B---3--:R-:W-:Y:S01]  /*237d0*/  IADD3 R5, P6, PT, R12, R7, RZ ;  /* 0x000000070c057210 */ /* 0x008fe20007fde0ff */
[----:B------:R-:W-:Y:S01]  /*237e0*/  @P0 IMAD.MOV.U32 R23, RZ, RZ, R10 ;  /* 0x000000ffff170224 */ /* 0x000fe200078e000a */
[----:B------:R-:W1:Y:S01]  /*237f0*/  LDCU UR4, c[0x0][0x3b0] ;  /* 0x00007600ff0477ac */ /* 0x000e620008000800 */
[----:B------:R-:W-:-:S02]  /*23800*/  @!P3 IMAD.IADD R14, R14, 0x1, -R8 ;  /* 0x000000010e0eb824 */ /* 0x000fc400078e0a08 */
[----:B0-----:R-:W-:Y:S01]  /*23810*/  IMAD R10, R13, UR5, RZ ;  /* 0x000000050d0a7c24 */ /* 0x001fe2000f8e02ff */
[-C--:B------:R-:W-:Y:S01]  /*23820*/  LEA.HI.X.SX32 R12, R12, R6.reuse, 0x1, P6 ;  /* 0x000000060c0c7211 */ /* 0x080fe200030f0eff */
[----:B------:R-:W-:Y:S01]  /*23830*/  @!P1 IMAD.MOV R14, RZ, RZ, -R14 ;  /* 0x000000ffff0e9224 */ /* 0x000fe200078e0a0e */
[----:B------:R-:W-:Y:S01]  /*23840*/  ISETP.GE.AND P3, PT, R4, RZ, PT ;  /* 0x000000ff0400720c */ /* 0x000fe20003f66270 */
[----:B------:R-:W-:Y:S01]  /*23850*/  STL [R1+0x960], R5 ;  /* 0x0009600501007387 */ /* 0x000fe20000100800 */
[C---:B------:R-:W-:Y:S01]  /*23860*/  IADD3 R4, P1, PT, R10.reuse, R7, RZ ;  /* 0x000000070a047210 */ /* 0x040fe20007f3e0ff */
[----:B------:R-:W-:Y:S01]  /*23870*/  @P0 IMAD.MOV.U32 R13, RZ, RZ, R12 ;  /* 0x000000ffff0d0224 */ /* 0x000fe200078e000c */
[----:B------:R-:W-:Y:S01]  /*23880*/  PRMT R45, RZ, 0x7610, R45 ;  /* 0x00007610ff2d7816 */ /* 0x000fe2000000002d */
[----:B------:R0:W-:Y:S01]  /*23890*/  STL [R1+0x95c], R12 ;  /* 0x00095c0c01007387 */ /* 0x0001e20000100800 */
[----:B------:R-:W-:Y:S01]  /*238a0*/  LEA.HI.X.SX32 R10, R10, R6, 0x1, P1 ;  /* 0x000000060a0a7211 */ /* 0x000fe200008f0eff */
[----:B------:R-:W-:Y:S01]  /*238b0*/  @!P5 IMAD.IADD R16, R16, 0x1, -R8 ;  /* 0x000000011010d824 */ /* 0x000fe200078e0a08 */
[----:B------:R-:W3:Y:S01]  /*238c0*/  LDCU UR5, c[0x0][0x3b0] ;  /* 0x00007600ff0577ac */ /* 0x000ee20008000800 */
[----:B0-----:R-:W-:-:S02]  /*238d0*/  @P0 IMAD.MOV.U32 R12, RZ, RZ, R5 ;  /* 0x000000ffff0c0224 */ /* 0x001fc400078e0005 */
[----:B------:R-:W2:Y:S04]  /*238e0*/  LDL R5, [R1+0xf28] ;  /* 0x000f280001057983 */ /* 0x000ea80000100800 */
[----:B------:R0:W3:Y:S04]  /*238f0*/  @P0 LDG.E.U8 R46, desc[UR18][R12.64] ;  /* 0x000000120c2e0981 */ /* 0x0000e8000c1e1100 */
[----:B------:R1:W-:Y:S04]  /*23900*/  STL [R1+0x978], R4 ;  /* 0x0009780401007387 */ /* 0x0003e80000100800 */
[----:B------:R4:W-:Y:S01]  /*23910*/  STL [R1+0x974], R10 ;  /* 0x0009740a01007387 */ /* 0x0009e20000100800 */
[----:B0-----:R-:W-:-:S03]  /*23920*/  @P0 IMAD.MOV.U32 R12, RZ, RZ, R4 ;  /* 0x000000ffff0c0224 */ /* 0x001fc600078e0004 */
[----:B-1----:R-:W3:Y:S01]  /*23930*/  LDL R4, [R1+0xf24] ;  /* 0x000f240001047983 */ /* 0x002ee20000100800 */
[C---:B------:R-:W-:Y:S02]  /*23940*/  ISETP.GT.U32.AND P5, PT, R8.reuse, R16, PT ;  /* 0x000000100800720c */ /* 0x040fe40003fa4070 */
[----:B------:R-:W-:-:S11]  /*23950*/  ISETP.GT.U32.AND P6, PT, R8, R15, PT ;  /* 0x0000000f0800720c */ /* 0x000fd60003fc4070 */
[----:B------:R-:W-:Y:S01]  /*23960*/  @!P5 IMAD.IADD R16, R16, 0x1, -R8 ;  /* 0x000000011010d824 */ /* 0x000fe200078e0a08 */
[----:B------:R-:W-:-:S03]  /*23970*/  ISETP.GT.U32.AND P5, PT, R8, R17, PT ;  /* 0x000000110800720c */ /* 0x000fc60003fa4070 */
[----:B------:R-:W-:Y:S01]  /*23980*/  @!P3 IMAD.MOV R16, RZ, RZ, -R16 ;  /* 0x000000ffff10b224 */ /* 0x000fe200078e0a10 */
[----:B------:R-:W-:Y:S01]  /*23990*/  SEL R14, R11, R14, !P4 ;  /* 0x0000000e0b0e7207 */ /* 0x000fe20006000000 */
[----:B------:R-:W-:-:S03]  /*239a0*/  @P0 IMAD.MOV.U32 R13, RZ, RZ, R10 ;  /* 0x000000ffff0d0224 */ /* 0x000fc600078e000a */
[----:B------:R-:W-:-:S05]  /*239b0*/  SEL R16, R11, R16, !P4 ;  /* 0x000000100b107207 */ /* 0x000fca0006000000 */
[--C-:B------:R-:W-:Y:S01]  /*239c0*/  @!P5 IMAD.IADD R17, R17, 0x1, -R8.reuse ;  /* 0x000000011111d824 */ /* 0x100fe200078e0a08 */
[----:B------:R0:W3:Y:S01]  /*239d0*/  @P0 LDG.E.U8 R45, desc[UR18][R12.64] ;  /* 0x000000120c2d0981 */ /* 0x0000e2000c1e1100 */
[----:B------:R-:W-:Y:S01]  /*239e0*/  IMAD R14, R14, UR12, RZ ;  /* 0x0000000c0e0e7c24 */ /* 0x000fe2000f8e02ff */
[C---:B------:R-:W-:Y:S01]  /*239f0*/  ISETP.GT.U32.AND P1, PT, R8.reuse, R18, PT ;  /* 0x000000120800720c */ /* 0x040fe20003f24070 */
[----:B------:R-:W-:Y:S01]  /*23a00*/  @!P6 IMAD.IADD R15, R15, 0x1, -R8 ;  /* 0x000000010f0fe824 */ /* 0x000fe200078e0a08 */
[----:B------:R-:W-:Y:S01]  /*23a10*/  ISETP.GT.U32.AND P3, PT, R8, R17, PT ;  /* 0x000000110800720c */ /* 0x000fe20003f64070 */
[----:B------:R-:W-:Y:S01]  /*23a20*/  IMAD R16, R16, UR4, RZ ;  /* 0x0000000410107c24 */ /* 0x000fe2000f8e02ff */
[----:B------:R-:W-:Y:S01]  /*23a30*/  PRMT R44, RZ, 0x7610, R44 ;  /* 0x00007610ff2c7816 */ /* 0x000fe2000000002c */
[----:B------:R-:W1:Y:S01]  /*23a40*/  LDCU UR4, c[0x0][0x3b0] ;  /* 0x00007600ff0477ac */ /* 0x000e620008000800 */
[C---:B0-----:R-:W-:Y:S01]  /*23a50*/  IADD3 R12, P6, PT, R14.reuse, R7, RZ ;  /* 0x000000070e0c7210 */ /* 0x041fe20007fde0ff */
[----:B------:R-:W0:Y:S03]  /*23a60*/  LDCU UR12, c[0x0][0x3b0] ;  /* 0x00007600ff0c77ac */ /* 0x000e260008000800 */
[----:B------:R-:W-:Y:S01]  /*23a70*/  LEA.HI.X.SX32 R13, R14, R6, 0x1, P6 ;  /* 0x000000060e0d7211 */ /* 0x000fe200030f0eff */
[----:B------:R0:W-:Y:S04]  /*23a80*/  STL [R1+0x980], R12 ;  /* 0x0009800c01007387 */ /* 0x0001e80000100800 */
[--C-:B------:R-:W-:Y:S01]  /*23a90*/  @!P3 IMAD.IADD R17, R17, 0x1, -R8.reuse ;  /* 0x000000011111b824 */ /* 0x100fe200078e0a08 */
[----:B----4-:R-:W-:Y:S01]  /*23aa0*/  ISETP.GE.AND P5, PT, R3, RZ, PT ;  /* 0x000000ff0300720c */ /* 0x010fe20003fa6270 */
[----:B------:R-:W-:Y:S01]  /*23ab0*/  @!P1 IMAD.IADD R18, R18, 0x1, -R8 ;  /* 0x0000000112129824 */ /* 0x000fe200078e0a08 */
[----:B------:R-:W-:Y:S01]  /*23ac0*/  ISETP.GT.U32.AND P6, PT, R8, R19, PT ;  /* 0x000000130800720c */ /* 0x000fe20003fc4070 */
[----:B------:R0:W4:Y:S10]  /*23ad0*/  @P0 LDG.E.U8 R44, desc[UR18][R12.64] ;  /* 0x000000120c2c0981 */ /* 0x000134000c1e1100 */
[----:B------:R-:W-:Y:S01]  /*23ae0*/  @!P5 IMAD.MOV R15, RZ, RZ, -R15 ;  /* 0x000000ffff0fd224 */ /* 0x000fe200078e0a0f */
[----:B------:R-:W-:-:S04]  /*23af0*/  IADD3 R3, P5, PT, R16, R7, RZ ;  /* 0x0000000710037210 */ /* 0x000fc80007fbe0ff */
[----:B------:R-:W-:Y:S01]  /*23b00*/  LEA.HI.X.SX32 R10, R16, R6, 0x1, P5 ;  /* 0x00000006100a7211 */ /* 0x000fe200028f0eff */
[----:B------:R0:W-:Y:S01]  /*23b10*/  STL [R1+0x988], R3 ;  /* 0x0009880301007387 */ /* 0x0001e20000100800 */
[----:B--2---:R-:W-:-:S03]  /*23b20*/  ISETP.GE.AND P3, PT, R5, RZ, PT ;  /* 0x000000ff0500720c */ /* 0x004fc60003f66270 */
[----:B------:R-:W2:Y:S04]  /*23b30*/  LDL R5, [R1+0xf20] ;  /* 0x000f200001057983 */ /* 0x000ea80000100800 */
[----:B------:R0:W-:Y:S04]  /*23b40*/  STL [R1+0x97c], R13 ;  /* 0x00097c0d01007387 */ /* 0x0001e80000100800 */
[----:B------:R0:W-:Y:S01]  /*23b50*/  STL [R1+0x984], R10 ;  /* 0x0009840a01007387 */ /* 0x0001e20000100800 */
[----:B---3--:R-:W-:-:S03]  /*23b60*/  ISETP.GE.AND P5, PT, R4, RZ, PT ;  /* 0x000000ff0400720c */ /* 0x008fc60003fa6270 */
[----:B------:R-:W3:Y:S01]  /*23b70*/  LDL R4, [R1+0xf1c] ;  /* 0x000f1c0001047983 */ /* 0x000ee20000100800 */
[----:B------:R-:W-:Y:S01]  /*23b80*/  ISETP.GT.U32.AND P1, PT, R8, R18, PT ;  /* 0x000000120800720c */ /* 0x000fe20003f24070 */
[----:B------:R-:W-:Y:S01]  /*23b90*/  @!P3 IMAD.MOV R17, RZ, RZ, -R17 ;  /* 0x000000ffff11b224 */ /* 0x000fe200078e0a11 */
[----:B------:R-:W-:Y:S01]  /*23ba0*/  SEL R15, R11, R15, !P4 ;  /* 0x0000000f0b0f7207 */ /* 0x000fe20006000000 */
[----:B------:R-:W-:Y:S01]  /*23bb0*/  @!P6 IMAD.IADD R19, R19, 0x1, -R8 ;  /* 0x000000011313e824 */ /* 0x000fe200078e0a08 */
[----:B------:R-:W-:Y:S02]  /*23bc0*/  PRMT R43, RZ, 0x7610, R43 ;  /* 0x00007610ff2b7816 */ /* 0x000fe4000000002b */
[----:B------:R-:W-:Y:S01]  /*23bd0*/  SEL R17, R11, R17, !P4 ;  /* 0x000000110b117207 */ /* 0x000fe20006000000 */
[----:B------:R-:W-:-:S06]  /*23be0*/  IMAD R15, R15, UR5, RZ ;  /* 0x000000050f0f7c24 */ /* 0x000fcc000f8e02ff */
[----:B------:R-:W-:Y:S01]  /*23bf0*/  @!P1 IMAD.IADD R18, R18, 0x1, -R8 ;  /* 0x0000000112129824 */ /* 0x000fe200078e0a08 */
[C---:B------:R-:W-:Y:S01]  /*23c00*/  ISETP.GT.U32.AND P1, PT, R8.reuse, R20, PT ;  /* 0x000000140800720c */ /* 0x040fe20003f24070 */
[----:B0-----:R-:W-:Y:S01]  /*23c10*/  @P0 IMAD.MOV.U32 R12, RZ, RZ, R3 ;  /* 0x000000ffff0c0224 */ /* 0x001fe200078e0003 */
[----:B------:R-:W-:Y:S01]  /*23c20*/  IADD3 R3, P3, PT, R15, R7, RZ ;  /* 0x000000070f037210 */ /* 0x000fe20007f7e0ff */
[----:B------:R-:W-:Y:S01]  /*23c30*/  @P0 IMAD.MOV.U32 R13, RZ, RZ, R10 ;  /* 0x000000ffff0d0224 */ /* 0x000fe200078e000a */
[----:B------:R-:W-:Y:S01]  /*23c40*/  ISETP.GT.U32.AND P6, PT, R8, R19, PT ;  /* 0x000000130800720c */ /* 0x000fe20003fc4070 */
[----:B------:R-:W-:Y:S01]  /*23c50*/  IMAD R17, R17, UR13, RZ ;  /* 0x0000000d11117c24 */ /* 0x000fe2000f8e02ff */
[----:B------:R-:W-:Y:S01]  /*23c60*/  LEA.HI.X.SX32 R10, R15, R6, 0x1, P3 ;  /* 0x000000060f0a7211 */ /* 0x000fe200018f0eff */
[----:B------:R0:W-:Y:S01]  /*23c70*/  STL [R1+0x990], R3 ;  /* 0x0009900301007387 */ /* 0x0001e20000100800 */
[----:B------:R-:W-:Y:S01]  /*23c80*/  @!P5 IMAD.MOV R18, RZ, RZ, -R18 ;  /* 0x000000ffff12d224 */ /* 0x000fe200078e0a12 */
[----:B------:R-:W-:Y:S01]  /*23c90*/  PRMT R42, RZ, 0x7610, R42 ;  /* 0x00007610ff2a7816 */ /* 0x000fe2000000002a */
[----:B------:R-:W1:Y:S01]  /*23ca0*/  LDCU UR5, c[0x0][0x3b0] ;  /* 0x00007600ff0577ac */ /* 0x000e620008000800 */
[----:B------:R0:W4:Y:S02]  /*23cb0*/  @P0 LDG.E.U8 R43, desc[UR18][R12.64] ;  /* 0x000000120c2b0981 */ /* 0x000124000c1e1100 */
[----:B------:R-:W-:Y:S01]  /*23cc0*/  @!P1 IMAD.IADD R20, R20, 0x1, -R8 ;  /* 0x0000000114149824 */ /* 0x000fe200078e0a08 */
[----:B------:R-:W-:Y:S01]  /*23cd0*/  PRMT R41, RZ, 0x7610, R41 ;  /* 0x00007610ff297816 */ /* 0x000fe20000000029 */
[----:B------:R1:W-:Y:S01]  /*23ce0*/  STL [R1+0x98c], R10 ;  /* 0x00098c0a01007387 */ /* 0x0003e20000100800 */
[----:B------:R-:W-:Y:S01]  /*23cf0*/  PRMT R36, RZ, 0x7610, R36 ;  /* 0x00007610ff247816 */ /* 0x000fe20000000024 */
[----:B------:R-:W-:Y:S01]  /*23d00*/  @!P6 IMAD.IADD R19, R19, 0x1, -R8 ;  /* 0x000000011313e824 */ /* 0x000fe200078e0a08 */
[----:B------:R-:W-:Y:S01]  /*23d10*/  PRMT R35, RZ, 0x7610, R35 ;  /* 0x00007610ff237816 */ /* 0x000fe20000000023 */
[----:B------:R-:W2:Y:S01]  /*23d20*/  LDCU UR13, c[0x0][0x3b0] ;  /* 0x00007600ff0d77ac */ /* 0x000ea20008000800 */
[----:B0-----:R-:W-:Y:S01]  /*23d30*/  @P0 IMAD.MOV.U32 R12, RZ, RZ, R3 ;  /* 0x000000ffff0c0224 */ /* 0x001fe200078e0003 */
[----:B------:R-:W-:Y:S01]  /*23d40*/  IADD3 R3, P5, PT, R17, R7, RZ ;  /* 0x0000000711037210 */ /* 0x000fe20007fbe0ff */
[----:B------:R-:W-:-:S02]  /*23d50*/  @P0 IMAD.MOV.U32 R13, RZ, RZ, R10 ;  /* 0x000000ffff0d0224 */ /* 0x000fc400078e000a */
[----:B-1----:R-:W4:Y:S04]  /*23d60*/  LDL R10, [R1+0xf18] ;  /* 0x000f1800010a7983 */ /* 0x002f280000100800 */
[----:B------:R0:W-:Y:S01]  /*23d70*/  STL [R1+0x998], R3 ;  /* 0x0009980301007387 */ /* 0x0001e20000100800 */
[----:B------:R-:W-:Y:S02]  /*23d80*/  ISETP.GT.U32.AND P3, PT, R8, R21, PT ;  /* 0x000000150800720c */ /* 0x000fe40003f64070 */
[----:B------:R-:W-:Y:S01]  /*23d90*/  SEL R18, R11, R18, !P4 ;  /* 0x000000120b127207 */ /* 0x000fe20006000000 */
[----:B------:R1:W4:Y:S01]  /*23da0*/  @P0 LDG.E.U8 R42, desc[UR18][R12.64] ;  /* 0x000000120c2a0981 */ /* 0x000322000c1e1100 */
[----:B--2---:R-:W-:Y:S02]  /*23db0*/  ISETP.GE.AND P1, PT, R5, RZ, PT ;  /* 0x000000ff0500720c */ /* 0x004fe40003f26270 */
[----:B------:R-:W-:-:S05]  /*23dc0*/  LEA.HI.X.SX32 R5, R17, R6, 0x1, P5 ;  /* 0x0000000611057211 */ /* 0x000fca00028f0eff */
[----:B------:R2:W-:Y:S01]  /*23dd0*/  STL [R1+0x994], R5 ;  /* 0x0009940501007387 */ /* 0x0005e20000100800 */
[----:B---3--:R-:W-:-:S03]  /*23de0*/  ISETP.GE.AND P6, PT, R4, RZ, PT ;  /* 0x000000ff0400720c */ /* 0x008fc60003fc6270 */
[----:B------:R-:W3:Y:S01]  /*23df0*/  LDL R4, [R1+0xf14] ;  /* 0x000f140001047983 */ /* 0x000ee20000100800 */
[----:B------:R-:W-:Y:S01]  /*23e00*/  ISETP.GT.U32.AND P5, PT, R8, R20, PT ;  /* 0x000000140800720c */ /* 0x000fe20003fa4070 */
[----:B------:R-:W-:Y:S01]  /*23e10*/  IMAD R18, R18, UR4, RZ ;  /* 0x0000000412127c24 */ /* 0x000fe2000f8e02ff */
[----:B------:R-:W4:Y:S01]  /*23e20*/  LDCU UR4, c[0x0][0x3b0] ;  /* 0x00007600ff0477ac */ /* 0x000f220008000800 */
[----:B-1----:R-:W-:Y:S02]  /*23e30*/  @P0 IMAD.MOV.U32 R12, RZ, RZ, R3 ;  /* 0x000000ffff0c0224 */ /* 0x002fe400078e0003 */
[----:B------:R-:W-:Y:S01]  /*23e40*/  @!P3 IMAD.IADD R21, R21, 0x1, -R8 ;  /* 0x000000011515b824 */ /* 0x000fe200078e0a08 */
[----:B0-----:R-:W-:Y:S01]  /*23e50*/  IADD3 R3, P3, PT, R18, R7, RZ ;  /* 0x0000000712037210 */ /* 0x001fe20007f7e0ff */
[----:B------:R-:W-:-:S06]  /*23e60*/  @P0 IMAD.MOV.U32 R13, RZ, RZ, R5 ;  /* 0x000000ffff0d0224 */ /* 0x000fcc00078e0005 */
[----:B------:R-:W-:Y:S01]  /*23e70*/  @!P5 IMAD.IADD R20, R20, 0x1, -R8 ;  /* 0x000000011414d824 */ /* 0x000fe200078e0a08 */
[----:B------:R-:W-:Y:S01]  /*23e80*/  ISETP.GT.U32.AND P5, PT, R8, R39, PT ;  /* 0x000000270800720c */ /* 0x000fe20003fa4070 */
[----:B------:R-:W-:Y:S01]  /*23e90*/  STL [R1+0x9a0], R3 ;  /* 0x0009a00301007387 */ /* 0x000fe20000100800 */
[----:B--2---:R-:W-:Y:S02]  /*23ea0*/  LEA.HI.X.SX32 R5, R18, R6, 0x1, P3 ;  /* 0x0000000612057211 */ /* 0x004fe400018f0eff */
[C---:B------:R-:W-:Y:S01]  /*23eb0*/  ISETP.GT.U32.AND P3, PT, R8.reuse, R38, PT ;  /* 0x000000260800720c */ /* 0x040fe20003f64070 */
[----:B------:R-:W-:Y:S01]  /*23ec0*/  @!P1 IMAD.MOV R19, RZ, RZ, -R19 ;  /* 0x000000ffff139224 */ /* 0x000fe200078e0a13 */
[----:B------:R0:W2:Y:S04]  /*23ed0*/  @P0 LDG.E.U8 R41, desc[UR18][R12.64] ;  /* 0x000000120c290981 */ /* 0x0000a8000c1e1100 */
[----:B------:R1:W-:Y:S01]  /*23ee0*/  STL [R1+0x99c], R5 ;  /* 0x00099c0501007387 */ /* 0x0003e20000100800 */
[----:B------:R-:W-:-:S03]  /*23ef0*/  ISETP.GT.U32.AND P1, PT, R8, R21, PT ;  /* 0x000000150800720c */ /* 0x000fc60003f24070 */
[----:B------:R-:W2:Y:S01]  /*23f00*/  LDL R85, [R1+0xf10] ;  /* 0x000f100001557983 */ /* 0x000ea20000100800 */
[----:B------:R-:W-:Y:S01]  /*23f10*/  @!P5 IMAD.IADD R39, R39, 0x1, -R8 ;  /* 0x000000012727d824 */ /* 0x000fe200078e0a08 */
[----:B------:R-:W-:Y:S01]  /*23f20*/  SEL R19, R11, R19, !P4 ;  /* 0x000000130b137207 */ /* 0x000fe20006000000 */
[----:B------:R-:W-:Y:S02]  /*23f30*/  @!P6 IMAD.MOV R20, RZ, RZ, -R20 ;  /* 0x000000ffff14e224 */ /* 0x000fe400078e0a14 */
[--C-:B------:R-:W-:Y:S01]  /*23f40*/  @!P3 IMAD.IADD R38, R38, 0x1, -R8.reuse ;  /* 0x000000012626b824 */ /* 0x100fe200078e0a08 */
[C---:B------:R-:W-:Y:S01]  /*23f50*/  ISETP.GT.U32.AND P3, PT, R8.reuse, R39, PT ;  /* 0x000000270800720c */ /* 0x040fe20003f64070 */
[----:B0-----:R-:W-:Y:S02]  /*23f60*/  @P0 IMAD.MOV.U32 R13, RZ, RZ, R5 ;  /* 0x000000ffff0d0224 */ /* 0x001fe400078e0005 */
[----:B-1----:R-:W2:Y:S01]  /*23f70*/  LDL R5, [R1+0xf0c] ;  /* 0x000f0c0001057983 */ /* 0x002ea20000100800 */
[----:B------:R-:W-:Y:S01]  /*23f80*/  IMAD R19, R19, UR5, RZ ;  /* 0x0000000513137c24 */ /* 0x000fe2000f8e02ff */
[----:B------:R-:W-:Y:S01]  /*23f90*/  ISETP.GT.U32.AND P6, PT, R8, R37, PT ;  /* 0x000000250800720c */ /* 0x000fe20003fc4070 */
[----:B------:R-:W-:Y:S01]  /*23fa0*/  @P0 IMAD.MOV.U32 R12, RZ, RZ, R3 ;  /* 0x000000ffff0c0224 */ /* 0x000fe200078e0003 */
[----:B------:R-:W-:Y:S01]  /*23fb0*/  SEL R20, R11, R20, !P4 ;  /* 0x000000140b147207 */ /* 0x000fe20006000000 */
[--C-:B------:R-:W-:Y:S01]  /*23fc0*/  @!P1 IMAD.IADD R21, R21, 0x1, -R8.reuse ;  /* 0x0000000115159824 */ /* 0x100fe200078e0a08 */
[C---:B------:R-:W-:Y:S01]  /*23fd0*/  IADD3 R3, P1, PT, R19.reuse, R7, RZ ;  /* 0x0000000713037210 */ /* 0x040fe20007f3e0ff */
[----:B------:R-:W0:Y:S01]  /*23fe0*/  LDCU UR5, c[0x0][0x3b0] ;  /* 0x00007600ff0577ac */ /* 0x000e220008000800 */
[----:B----4-:R-:W-:Y:S01]  /*23ff0*/  ISETP.GE.AND P5, PT, R10, RZ, PT ;  /* 0x000000ff0a00720c */ /* 0x010fe20003fa6270 */
[----:B------:R-:W-:Y:S01]  /*24000*/  IMAD R20, R20, UR4, RZ ;  /* 0x0000000414147c24 */ /* 0x000fe2000f8e02ff */
[----:B------:R1:W4:Y:S01]  /*24010*/  @P0 LDG.E.U8 R36, desc[UR18][R12.64] ;  /* 0x000000120c240981 */ /* 0x000322000c1e1100 */
[----:B------:R-:W-:Y:S01]  /*24020*/  LEA.HI.X.SX32 R10, R19, R6, 0x1, P1 ;  /* 0x00000006130a7211 */ /* 0x000fe200008f0eff */
[--C-:B------:R-:W-:Y:S01]  /*24030*/  @!P3 IMAD.IADD R39, R39, 0x1, -R8.reuse ;  /* 0x000000012727b824 */ /* 0x100fe200078e0a08 */
[----:B------:R-:W0:Y:S01]  /*24040*/  LDCU UR4, c[0x0][0x3b0] ;  /* 0x00007600ff0477ac */ /* 0x000e220008000800 */
[----:B------:R1:W-:Y:S01]  /*24050*/  STL [R1+0x9b8], R3 ;  /* 0x0009b80301007387 */ /* 0x0003e20000100800 */
[----:B------:R-:W-:-:S02]  /*24060*/  @!P6 IMAD.IADD R37, R37, 0x1, -R8 ;  /* 0x000000012525e824 */ /* 0x000fc400078e0a08 */
[----:B-1----:R-:W-:Y:S01]  /*24070*/  @P0 IMAD.MOV.U32 R12, RZ, RZ, R3 ;  /* 0x000000ffff0c0224 */ /* 0x002fe200078e0003 */
[----:B------:R-:W-:Y:S01]  /*24080*/  IADD3 R3, P3, PT, R20, R7, RZ ;  /* 0x0000000714037210 */ /* 0x000fe20007f7e0ff */
[----:B------:R-:W-:Y:S01]  /*24090*/  @P0 IMAD.MOV.U32 R13, RZ, RZ, R10 ;  /* 0x000000ffff0d0224 */ /* 0x000fe200078e000a */
[----:B------:R-:W-:Y:S04]  /*240a0*/  STL [R1+0x9b4], R10 ;  /* 0x0009b40a01007387 */ /* 0x000fe80000100800 */
[----:B------:R1:W4:Y:S04]  /*240b0*/  @P0 LDG.E.U8 R35, desc[UR18][R12.64] ;  /* 0x000000120c230981 */ /* 0x000328000c1e1100 */
[----:B------:R-:W-:Y:S01]  /*240c0*/  STL [R1+0x9c0], R3 ;  /* 0x0009c00301007387 */ /* 0x000fe20000100800 */
[----:B---3--:R-:W-:-:S02]  /*240d0*/  ISETP.GE.AND P6, PT, R4, RZ, PT ;  /* 0x000000ff0400720c */ /* 0x008fc40003fc6270 */
[----:B------:R-:W-:-:S05]  /*240e0*/  LEA.HI.X.SX32 R4, R20, R6, 0x1, P3 ;  /* 0x0000000614047211 */ /* 0x000fca00018f0eff */
[----:B------:R3:W-:Y:S01]  /*240f0*/  STL [R1+0x9bc], R4 ;  /* 0x0009bc0401007387 */ /* 0x0007e20000100800 */
[----:B-1----:R-:W-:-:S03]  /*24100*/  @P0 IMAD.MOV.U32 R13, RZ, RZ, R4 ;  /* 0x000000ffff0d0224 */ /* 0x002fc600078e0004 */
[----:B---3--:R-:W3:Y:S01]  /*24110*/  LDL R4, [R1+0xf08] ;  /* 0x000f080001047983 */ /* 0x008ee20000100800 */
[C---:B------:R-:W-:Y:S01]  /*24120*/  ISETP.GT.U32.AND P1, PT, R8.reuse, R38, PT ;  /* 0x000000260800720c */ /* 0x040fe20003f24070 */
[----:B------:R-:W-:Y:S01]  /*24130*/  @!P5 IMAD.MOV R21, RZ, RZ, -R21 ;  /* 0x000000ffff15d224 */ /* 0x000fe200078e0a15 */
[----:B------:R-:W-:Y:S01]  /*24140*/  ISETP.GT.U32.AND P5, PT, R8, R37, PT ;  /* 0x000000250800720c */ /* 0x000fe20003fa4070 */
[----:B------:R-:W-:-:S10]  /*24150*/  @!P6 IMAD.MOV R39, RZ, RZ, -R39 ;  /* 0x000000ffff27e224 */ /* 0x000fd400078e0a27 */
[--C-:B------:R-:W-:Y:S01]  /*24160*/  @!P1 IMAD.IADD R38, R38, 0x1, -R8.reuse ;  /* 0x0000000126269824 */ /* 0x100fe200078e0a08 */
[----:B--2---:R-:W-:Y:S02]  /*24170*/  ISETP.GE.AND P1, PT, R85, RZ, PT ;  /* 0x000000ff5500720c */ /* 0x004fe40003f26270 */
[----:B------:R-:W-:Y:S01]  /*24180*/  SEL R21, R11, R21, !P4 ;  /* 0x000000150b157207 */ /* 0x000fe20006000000 */
[----:B------:R-:W-:Y:S01]  /*24190*/  @!P5 IMAD.IADD R37, R37, 0x1, -R8 ;  /* 0x000000012525d824 */ /* 0x000fe200078e0a08 */
[----:B------:R-:W-:Y:S02]  /*241a0*/  ISETP.GT.U32.AND P5, PT, R8, R40, PT ;  /* 0x000000280800720c */ /* 0x000fe40003fa4070 */
[----:B------:R-:W-:Y:S01]  /*241b0*/  ISETP.GE.AND P3, PT, R5, RZ, PT ;  /* 0x000000ff0500720c */ /* 0x000fe20003f66270 */
[----:B0-----:R-:W-:Y:S01]  /*241c0*/  IMAD R21, R21, UR5, RZ ;  /* 0x0000000515157c24 */ /* 0x001fe2000f8e02ff */
[----:B------:R-:W-:Y:S01]  /*241d0*/  SEL R39, R11, R39, !P4 ;  /* 0x000000270b277207 */ /* 0x000fe20006000000 */
[----:B------:R-:W-:Y:S01]  /*241e0*/  @P0 IMAD.MOV.U32 R12, RZ, RZ, R3 ;  /* 0x000000ffff0c0224 */ /* 0x000fe200078e0003 */
[----:B------:R-:W-:Y:S01]  /*241f0*/  PRMT R34, RZ, 0x7610, R34 ;  /* 0x00007610ff227816 */ /* 0x000fe20000000022 */
[----:B------:R-:W0:Y:S02]  /*24200*/  LDCU UR5, c[0x0][0x3b0] ;  /* 0x00007600ff0577ac */ /* 0x000e240008000800 */
[----:B------:R-:W-:Y:S01]  /*24210*/  @!P1 IMAD.MOV R38, RZ, RZ, -R38 ;  /* 0x000000ffff269224 */ /* 0x000fe200078e0a26 */
[-C--:B------:R-:W-:Y:S01]  /*24220*/  IADD3 R5, P6, PT, R21, R7.reuse, RZ ;  /* 0x0000000715057210 */ /* 0x080fe20007fde0ff */
[----:B------:R-:W-:Y:S01]  /*24230*/  IMAD R39, R39, UR12, RZ ;  /* 0x0000000c27277c24 */ /* 0x000fe2000f8e02ff */
[----:B------:R1:W2:Y:S02]  /*24240*/  @P0 LDG.E.U8 R34, desc[UR18][R12.64] ;  /* 0x000000120c220981 */ /* 0x0002a4000c1e1100 */
[----:B------:R-:W-:Y:S01]  /*24250*/  SEL R38, R11, R38, !P4 ;  /* 0x000000260b267207 */ /* 0x000fe20006000000 */
[----:B------:R-:W-:Y:S01]  /*24260*/  @!P3 IMAD.MOV R37, RZ, RZ, -R37 ;  /* 0x000000ffff25b224 */ /* 0x000fe200078e0a25 */
[-C--:B------:R-:W-:Y:S01]  /*24270*/  LEA.HI.X.SX32 R10, R21, R6.reuse, 0x1, P6 ;  /* 0x00000006150a7211 */ /* 0x080fe200030f0eff */
[----:B------:R-:W-:Y:S01]  /*24280*/  @!P5 IMAD.IADD R40, R40, 0x1, -R8 ;  /* 0x000000012828d824 */ /* 0x000fe200078e0a08 */
[----:B------:R-:W-:Y:S01]  /*24290*/  IADD3 R3, P1, PT, R39, R7, RZ ;  /* 0x0000000727037210 */ /* 0x000fe20007f3e0ff */
[----:B------:R-:W-:Y:S01]  /*242a0*/  IMAD R38, R38, UR4, RZ ;  /* 0x0000000426267c24 */ /* 0x000fe2000f8e02ff */
[----:B------:R0:W-:Y:S01]  /*242b0*/  STL [R1+0x9c8], R5 ;  /* 0x0009c80501007387 */ /* 0x0001e20000100800 */
[----:B------:R-:W-:Y:S01]  /*242c0*/  PRMT R33, RZ, 0x7610, R33 ;  /* 0x00007610ff217816 */ /* 0x000fe20000000021 */
[----:B-1----:R-:W-:Y:S01]  /*242d0*/  @P0 IMAD.MOV.U32 R12, RZ, RZ, R5 ;  /* 0x000000ffff0c0224 */ /* 0x002fe200078e0005 */
[----:B------:R-:W-:Y:S01]  /*242e0*/  SEL R37, R11, R37, !P4 ;  /* 0x000000250b257207 */ /* 0x000fe20006000000 */
[----:B------:R1:W-:Y:S01]  /*242f0*/  STL [R1+0x9c4], R10 ;  /* 0x0009c40a01007387 */ /* 0x0003e20000100800 */
[----:B------:R-:W-:Y:S01]  /*24300*/  @P0 IMAD.MOV.U32 R13, RZ, RZ, R10 ;  /* 0x000000ffff0d0224 */ /* 0x000fe200078e000a */
[----:B------:R-:W-:Y:S01]  /*24310*/  PRMT R32, RZ, 0x7610, R32 ;  /* 0x00007610ff207816 */ /* 0x000fe20000000020 */
[----:B------:R-:W3:Y:S01]  /*24320*/  LDCU UR4, c[0x0][0x3b0] ;  /* 0x00007600ff0477ac */ /* 0x000ee20008000800 */
[----:B0-----:R-:W-:Y:S01]  /*24330*/  LEA.HI.X.SX32 R5, R39, R6, 0x1, P1 ;  /* 0x0000000627057211 */ /* 0x001fe200008f0eff */
[----:B------:R-:W-:Y:S01]  /*24340*/  IMAD R37, R37, UR13, RZ ;  /* 0x0000000d25257c24 */ /* 0x000fe2000f8e02ff */
[----:B------:R-:W-:Y:S01]  /*24350*/  ISETP.GT.U32.AND P1, PT, R8, R40, PT ;  /* 0x000000280800720c */ /* 0x000fe20003f24070 */
[----:B------:R0:W2:Y:S01]  /*24360*/  @P0 LDG.E.U8 R33, desc[UR18][R12.64] ;  /* 0x000000120c210981 */ /* 0x0000a2000c1e1100 */
[----:B-1----:R-:W-:-:S04]  /*24370*/  IADD3 R10, P3, PT, R38, R7, RZ ;  /* 0x00000007260a7210 */ /* 0x002fc80007f7e0ff */
[----:B------:R-:W-:Y:S01]  /*24380*/  LEA.HI.X.SX32 R14, R38, R6, 0x1, P3 ;  /* 0x00000006260e7211 */ /* 0x000fe200018f0eff */
[----:B------:R1:W-:Y:S01]  /*24390*/  STL [R1+0x9d0], R3 ;  /* 0x0009d00301007387 */ /* 0x0003e20000100800 */
[----:B0-----:R-:W-:Y:S02]  /*243a0*/  @P0 IMAD.MOV.U32 R12, RZ, RZ, R3 ;  /* 0x000000ffff0c0224 */ /* 0x001fe400078e0003 */
[----:B------:R-:W-:Y:S01]  /*243b0*/  @P0 IMAD.MOV.U32 R13, RZ, RZ, R5 ;  /* 0x000000ffff0d0224 */ /* 0x000fe200078e0005 */
[----:B------:R-:W-:Y:S02]  /*243c0*/  PRMT R31, RZ, 0x7610, R31 ;  /* 0x00007610ff1f7816 */ /* 0x000fe4000000001f */
[----:B-1----:R-:W-:Y:S02]  /*243d0*/  IADD3 R3, P5, PT, R37, R7, RZ ;  /* 0x0000000725037210 */ /* 0x002fe40007fbe0ff */
[----:B------:R0:W2:Y:S01]  /*243e0*/  @P0 LDG.E.U8 R32, desc[UR18][R12.64] ;  /* 0x000000120c200981 */ /* 0x0000a2000c1e1100 */
[----:B------:R-:W-:-:S03]  /*243f0*/  @!P1 IMAD.IADD R40, R40, 0x1, -R8 ;  /* 0x0000000128289824 */ /* 0x000fc600078e0a08 */
[----:B------:R1:W-:Y:S01]  /*24400*/  STL [R1+0x9cc], R5 ;  /* 0x0009cc0501007387 */ /* 0x0003e20000100800 */
[----:B------:R-:W-:Y:S01]  /*24410*/  PRMT R30, RZ, 0x7610, R30 ;  /* 0x00007610ff1e7816 */ /* 0x000fe2000000001e */
[----:B0-----:R-:W-:Y:S02]  /*24420*/  @P0 IMAD.MOV.U32 R12, RZ, RZ, R10 ;  /* 0x000000ffff0c0224 */ /* 0x001fe400078e000a */
[----:B------:R-:W-:Y:S01]  /*24430*/  @P0 IMAD.MOV.U32 R13, RZ, RZ, R14 ;  /* 0x000000ffff0d0224 */ /* 0x000fe200078e000e */
[----:B-1----:R-:W-:Y:S01]  /*24440*/  LEA.HI.X.SX32 R5, R37, R6, 0x1, P5 ;  /* 0x0000000625057211 */ /* 0x002fe200028f0eff */
[----:B------:R0:W-:Y:S04]  /*24450*/  STL [R1+0x9d8], R10 ;  /* 0x0009d80a01007387 */ /* 0x0001e80000100800 */
[----:B------:R1:W2:Y:S02]  /*24460*/  @P0 LDG.E.U8 R31, desc[UR18][R12.64] ;  /* 0x000000120c1f0981 */ /* 0x0002a4000c1e1100 */
[----:B-1----:R-:W-:-:S02]  /*24470*/  @P0 IMAD.MOV.U32 R12, RZ, RZ, R3 ;  /* 0x000000ffff0c0224 */ /* 0x002fc400078e0003 */
[----:B------:R-:W-:-:S05]  /*24480*/  @P0 IMAD.MOV.U32 R13, RZ, RZ, R5 ;  /* 0x000000ffff0d0224 */ /* 0x000fca00078e0005 */
[----:B------:R1:W2:Y:S04]  /*24490*/  @P0 LDG.E.U8 R30, desc[UR18][R12.64] ;  /* 0x000000120c1e0981 */ /* 0x0002a8000c1e1100 */
[----:B------:R0:W-:Y:S04]  /*244a0*/  STL [R1+0x9e0], R3 ;  /* 0x0009e00301007387 */ /* 0x0001e80000100800 */
[----:B------:R-:W-:Y:S04]  /*244b0*/  STL [R1+0x9d4], R14 ;  /* 0x0009d40e01007387 */ /* 0x000fe80000100800 */
[----:B------:R0:W-:Y:S01]  /*244c0*/  STL [R1+0x9dc], R5 ;  /* 0x0009dc0501007387 */ /* 0x0001e20000100800 */
[----:B------:R-:W-:-:S02]  /*244d0*/  PRMT R29, RZ, 0x7610, R29 ;  /* 0x00007610ff1d7816 */ /* 0x000fc4000000001d */
[----:B------:R-:W-:Y:S02]  /*244e0*/  PRMT R27, RZ, 0x7610, R27 ;  /* 0x00007610ff1b7816 */ /* 0x000fe4000000001b */
[----:B------:R-:W-:Y:S02]  /*244f0*/  PRMT R28, RZ, 0x7610, R28 ;  /* 0x00007610ff1c7816 */ /* 0x000fe4000000001c */
[----:B---3--:R-:W-:Y:S01]  /*24500*/  ISETP.GE.AND P3, PT, R4, RZ, PT ;  /* 0x000000ff0400720c */ /* 0x008fe20003f66270 */
[----:B------:R-:W-:-:S05]  /*24510*/  VIADD R4, R0, 0xeb ;  /* 0x000000eb00047836 */ /* 0x000fca0000000000 */
[----:B0-----:R-:W-:-:S07]  /*24520*/  IABS R10, R4 ;  /* 0x00000004000a7213 */ /* 0x001fce0000000000 */
[----:B------:R-:W-:Y:S02]  /*24530*/  @!P3 IMAD.MOV R40, RZ, RZ, -R40 ;  /* 0x000000ffff28b224 */ /* 0x000fe400078e0a28 */
[----:B-1----:R-:W-:-:S03]  /*24540*/  IMAD.HI.U32 R12, R9, R10, RZ ;  /* 0x0000000a090c7227 */ /* 0x002fc600078e00ff */
[----:B------:R-:W-:Y:S01]  /*24550*/  SEL R40, R11, R40, !P4 ;  /* 0x000000280b287207 */ /* 0x000fe20006000000 */
[----:B------:R-:W-:-:S04]  /*24560*/  IMAD.MOV R12, RZ, RZ, -R12 ;  /* 0x000000ffff0c7224 */ /* 0x000fc800078e0a0c */
[----:B------:R-:W-:Y:S01]  /*24570*/  IMAD R40, R40, UR4, RZ ;  /* 0x0000000428287c24 */ /* 0x000fe2000f8e02ff */
[----:B------:R-:W-:Y:S01]  /*24580*/  STL [R1+0xf00], R4 ;  /* 0x000f000401007387 */ /* 0x000fe20000100800 */
[----:B------:R-:W-:Y:S01]  /*24590*/  IMAD R10, R8, R12, R10 ;  /* 0x0000000c080a7224 */ /* 0x000fe200078e020a */
[----:B------:R-:W-:Y:S01]  /*245a0*/  ISETP.GE.AND P3, PT, R4, RZ, PT ;  /* 0x000000ff0400720c */ /* 0x000fe20003f66270 */
[----:B------:R-:W0:Y:S01]  /*245b0*/  LDCU UR4, c[0x0][0x3b0] ;  /* 0x00007600ff0477ac */ /* 0x000e220008000800 */
[----:B------:R-:W-:-:S04]  /*245c0*/  IADD3 R3, P1, PT, R40, R7, RZ ;  /* 0x0000000728037210 */ /* 0x000fc80007f3e0ff */
[----:B------:R-:W-:Y:S02]  /*245d0*/  LEA.HI.X.SX32 R5, R40, R6, 0x1, P1 ;  /* 0x0000000628057211 */ /* 0x000fe400008f0eff */
[----:B------:R-:W-:Y:S01]  /*245e0*/  ISETP.GT.U32.AND P1, PT, R8, R10, PT ;  /* 0x0000000a0800720c */ /* 0x000fe20003f24070 */
[----:B------:R1:W-:Y:S01]  /*245f0*/  STL [R1+0x9f8], R3 ;  /* 0x0009f80301007387 */ /* 0x0003e20000100800 */
[----:B------:R-:W-:Y:S02]  /*24600*/  @P0 IMAD.MOV.U32 R12, RZ, RZ, R3 ;  /* 0x000000ffff0c0224 */ /* 0x000fe400078e0003 */
[----:B------:R-:W-:-:S05]  /*24610*/  @P0 IMAD.MOV.U32 R13, RZ, RZ, R5 ;  /* 0x000000ffff0d0224 */ /* 0x000fca00078e0005 */
[----:B------:R3:W2:Y:S01]  /*24620*/  @P0 LDG.E.U8 R29, desc[UR18][R12.64] ;  /* 0x000000120c1d0981 */ /* 0x0006a2000c1e1100 */
[----:B-1----:R-:W-:-:S03]  /*24630*/  VIADD R3, R0, 0xec ;  /* 0x000000ec00037836 */ /* 0x002fc60000000000 */
[----:B------:R-:W-:Y:S02]  /*24640*/  @!P1 IMAD.IADD R10, R10, 0x1, -R8 ;  /* 0x000000010a0a9824 */ /* 0x000fe400078e0a08 */
[----:B---3--:R-:W-:-:S03]  /*24650*/  IABS R12, R3 ;  /* 0x00000003000c7213 */ /* 0x008fc60000000000 */
[----:B------:R-:W-:Y:S02]  /*24660*/  ISETP.GT.U32.AND P1, PT, R8, R10, PT ;  /* 0x0000000a0800720c */ /* 0x000fe40003f24070 */
[----:B------:R-:W-:-:S04]  /*24670*/  IMAD.HI.U32 R13, R9, R12, RZ ;  /* 0x0000000c090d7227 */ /* 0x000fc800078e00ff */
[----:B------:R-:W-:-:S04]  /*24680*/  IMAD.MOV R13, RZ, RZ, -R13 ;  /* 0x000000ffff0d7224 */ /* 0x000fc800078e0a0d */
[----:B------:R-:W-:-:S03]  /*24690*/  IMAD R12, R8, R13, R12 ;  /* 0x0000000d080c7224 */ /* 0x000fc600078e020c */
[----:B------:R-:W-:Y:S02]  /*246a0*/  @!P1 IMAD.IADD R10, R10, 0x1, -R8 ;  /* 0x000000010a0a9824 */ /* 0x000fe400078e0a08 */
[----:B------:R-:W-:Y:S02]  /*246b0*/  ISETP.GT.U32.AND P1, PT, R8, R12, PT ;  /* 0x0000000c0800720c */ /* 0x000fe40003f24070 */
[----:B------:R-:W-:-:S05]  /*246c0*/  @!P3 IMAD.MOV R10, RZ, RZ, -R10 ;  /* 0x000000ffff0ab224 */ /* 0x000fca00078e0a0a */
[----:B------:R-:W-:-:S05]  /*246d0*/  SEL R10, R11, R10, !P4 ;  /* 0x0000000a0b0a7207 */ /* 0x000fca0006000000 */
[----:B0-----:R-:W-:Y:S01]  /*246e0*/  IMAD R10, R10, UR4, RZ ;  /* 0x000000040a0a7c24 */ /* 0x001fe2000f8e02ff */
[----:B------:R0:W-:Y:S01]  /*246f0*/  STL [R1+0x9f4], R5 ;  /* 0x0009f40501007387 */ /* 0x0001e20000100800 */
[----:B------:R-:W-:Y:S01]  /*24700*/  @!P1 IMAD.IADD R12, R12, 0x1, -R8 ;  /* 0x000000010c0c9824 */ /* 0x000fe200078e0a08 */
[----:B------:R-:W1:Y:S02]  /*24710*/  LDCU UR4, c[0x0][0x3b0] ;  /* 0x00007600ff0477ac */ /* 0x000e640008000800 */
[----:B------:R-:W-:Y:S02]  /*24720*/  IADD3 R4, P3, PT, R10, R7, RZ ;  /* 0x000000070a047210 */ /* 0x000fe40007f7e0ff */
[----:B------:R-:W-:Y:S02]  /*24730*/  ISETP.GT.U32.AND P1, PT, R8, R12, PT ;  /* 0x0000000c0800720c */ /* 0x000fe40003f24070 */
[----:B0-----:R-:W-:Y:S02]  /*24740*/  LEA.HI.X.SX32 R5, R10, R6, 0x1, P3 ;  /* 0x000000060a057211 */ /* 0x001fe400018f0eff */
[----:B------:R-:W-:Y:S01]  /*24750*/  ISETP.GE.AND P3, PT, R3, RZ, PT ;  /* 0x000000ff0300720c */ /* 0x000fe20003f66270 */
[----:B------:R-:W-:Y:S01]  /*24760*/  STL [R1+0xefc], R3 ;  /* 0x000efc0301007387 */ /* 0x000fe20000100800 */
[----:B------:R-:W-:-:S03]  /*24770*/  @P0 IMAD.MOV.U32 R14, RZ, RZ, R4 ;  /* 0x000000ffff0e0224 */ /* 0x000fc600078e0004 */
[----:B------:R0:W-:Y:S04]  /*24780*/  STL [R1+0xa00], R4 ;  /* 0x000a000401007387 */ /* 0x0001e80000100800 */
[----:B------:R-:W-:Y:S02]  /*24790*/  @!P1 IMAD.IADD R12, R12, 0x1, -R8 ;  /* 0x000000010c0c9824 */ /* 0x000fe400078e0a08 */
[----:B0-----:R-:W-:Y:S02]  /*247a0*/  VIADD R4, R0, 0xed ;  /* 0x000000ed00047836 */ /* 0x001fe40000000000 */
[----:B------:R-:W-:-:S03]  /*247b0*/  @!P3 IMAD.MOV R12, RZ, RZ, -R12 ;  /* 0x000000ffff0cb224 */ /* 0x000fc600078e0a0c */
[----:B------:R-:W-:Y:S02]  /*247c0*/  IABS R10, R4 ;  /* 0x00000004000a7213 */ /* 0x000fe40000000000 */
[----:B------:R-:W-:-:S03]  /*247d0*/  SEL R13, R11, R12, !P4 ;  /* 0x0000000c0b0d7207 */ /* 0x000fc60006000000 */
[----:B------:R-:W-:-:S04]  /*247e0*/  IMAD.HI.U32 R12, R9, R10, RZ ;  /* 0x0000000a090c7227 */ /* 0x000fc800078e00ff */
[----:B-1----:R-:W-:Y:S01]  /*247f0*/  IMAD R13, R13, UR4, RZ ;  /* 0x000000040d0d7c24 */ /* 0x002fe2000f8e02ff */
[----:B------:R0:W-:Y:S01]  /*24800*/  STL [R1+0x9fc], R5 ;  /* 0x0009fc0501007387 */ /* 0x0001e20000100800 */
[----:B------:R-:W-:Y:S02]  /*24810*/  IMAD.MOV R12, RZ, RZ, -R12 ;  /* 0x000000ffff0c7224 */ /* 0x000fe400078e0a0c */
[----:B------:R-:W-:Y:S01]  /*24820*/  @P0 IMAD.MOV.U32 R15, RZ, RZ, R5 ;  /* 0x000000ffff0f0224 */ /* 0x000fe200078e0005 */
[C---:B------:R-:W-:Y:S01]  /*24830*/  IADD3 R3, P1, PT, R13.reuse, R7, RZ ;  /* 0x000000070d037210 */ /* 0x040fe20007f3e0ff */
[----:B------:R-:W-:Y:S01]  /*24840*/  IMAD R10, R8, R12, R10 ;  /* 0x0000000c080a7224 */ /* 0x000fe200078e020a */
[----:B------:R-:W-:Y:S01]  /*24850*/  STL [R1+0xef8], R4 ;  /* 0x000ef80401007387 */ /* 0x000fe20000100800 */
[----:B------:R-:W-:Y:S01]  /*24860*/  ISETP.GE.AND P3, PT, R4, RZ, PT ;  /* 0x000000ff0400720c */ /* 0x000fe20003f66270 */
[----:B------:R-:W1:Y:S01]  /*24870*/  LDCU UR4, c[0x0][0x3b0] ;  /* 0x00007600ff0477ac */ /* 0x000e620008000800 */
[----:B0-----:R-:W-:Y:S01]  /*24880*/  LEA.HI.X.SX32 R5, R13, R6, 0x1, P1 ;  /* 0x000000060d057211 */ /* 0x001fe200008f0eff */
[----:B------:R-:W3:Y:S01]  /*24890*/  @P0 LDG.E.U8 R28, desc[UR18][R14.64] ;  /* 0x000000120e1c0981 */ /* 0x000ee2000c1e1100 */
[----:B------:R-:W-:Y:S01]  /*248a0*/  ISETP.GT.U32.AND P1, PT, R8, R10, PT ;  /* 0x0000000a0800720c */ /* 0x000fe20003f24070 */
[----:B------:R-:W-:-:S02]  /*248b0*/  @P0 IMAD.MOV.U32 R12, RZ, RZ, R3 ;  /* 0x000000ffff0c0224 */ /* 0x000fc400078e0003 */
[----:B------:R0:W-:Y:S01]  /*248c0*/  STL [R1+0xa08], R3 ;  /* 0x000a080301007387 */ /* 0x0001e20000100800 */
[----:B------:R-:W-:-:S05]  /*248d0*/  @P0 IMAD.MOV.U32 R13, RZ, RZ, R5 ;  /* 0x000000ffff0d0224 */ /* 0x000fca00078e0005 */
[----:B------:R1:W2:Y:S01]  /*248e0*/  @P0 LDG.E.U8 R27, desc[UR18][R12.64] ;  /* 0x000000120c1b0981 */ /* 0x0002a2000c1e1100 */
[----:B0-----:R-:W-:-:S03]  /*248f0*/  VIADD R3, R0, 0xee ;  /* 0x000000ee00037836 */ /* 0x001fc60000000000 */
[----:B------:R-:W-:Y:S02]  /*24900*/  @!P1 IMAD.IADD R10, R10, 0x1, -R8 ;  /* 0x000000010a0a9824 */ /* 0x000fe400078e0a08 */
[----:B-1----:R-:W-:-:S03]  /*24910*/  IABS R12, R3 ;  /* 0x00000003000c7213 */ /* 0x002fc60000000000 */
        /* <DEDUP_REMOVED lines=8> */
[----:B------:R-:W-:Y:S01]  /*249a0*/  IMAD R10, R10, UR4, RZ ;  /* 0x000000040a0a7c24 */ /* 0x000fe2000f8e02ff */
        /* <DEDUP_REMOVED lines=21> */
[C---:B------:R-:W-:Y:S01]  /*24b00*/  IMAD R10, R8.reuse, R12, R10 ;  /* 0x0000000c080a7224 */ /* 0x040fe200078e020a */
[----:B------:R-:W-:Y:S01]  /*24b10*/  PRMT R25, RZ, 0x7610, R25 ;  /* 0x00007610ff197816 */ /* 0x000fe20000000019 */
[----:B------:R-:W1:Y:S01]  /*24b20*/  LDCU UR4, c[0x0][0x3b0] ;  /* 0x00007600ff0477ac */ /* 0x000e620008000800 */
[----:B0-----:R-:W-:Y:S02]  /*24b30*/  LEA.HI.X.SX32 R5, R13, R6, 0x1, P1 ;  /* 0x000000060d057211 */ /* 0x001fe400008f0eff */
[----:B------:R-:W-:Y:S01]  /*24b40*/  ISETP.GT.U32.AND P1, PT, R8, R10, PT ;  /* 0x0000000a0800720c */ /* 0x000fe20003f24070 */
[----:B------:R-:W-:Y:S01]  /*24b50*/  STL [R1+0xef0], R4 ;  /* 0x000ef00401007387 */ /* 0x000fe20000100800 */
[----:B------:R-:W-:-:S02]  /*24b60*/  @P0 IMAD.MOV.U32 R12, RZ, RZ, R3 ;  /* 0x000000ffff0c0224 */ /* 0x000fc400078e0003 */
[----:B------:R-:W-:Y:S01]  /*24b70*/  @P0 IMAD.MOV.U32 R13, RZ, RZ, R5 ;  /* 0x000000ffff0d0224 */ /* 0x000fe200078e0005 */
[----:B------:R0:W-:Y:S04]  /*24b80*/  STL [R1+0xa18], R3 ;  /* 0x000a180301007387 */ /* 0x0001e80000100800 */
[----:B------:R1:W2:Y:S01]  /*24b90*/  @P0 LDG.E.U8 R25, desc[UR18][R12.64] ;  /* 0x000000120c190981 */ /* 0x0002a2000c1e1100 */
[----:B0-----:R-:W-:-:S03]  /*24ba0*/  VIADD R3, R0, 0xf3 ;  /* 0x000000f300037836 */ /* 0x001fc60000000000 */
[----:B------:R-:W-:Y:S02]  /*24bb0*/  @!P1 IMAD.IADD R10, R10, 0x1, -R8 ;  /* 0x000000010a0a9824 */ /* 0x000fe400078e0a08 */
[----:B-1----:R-:W-:-:S03]  /*24bc0*/  IABS R12, R3 ;  /* 0x00000003000c7213 */ /* 0x002fc60000000000 */
[----:B------:R-:W-:Y:S02]  /*24bd0*/  ISETP.GT.U32.AND P1, PT, R8, R10, PT ;  /* 0x0000000a0800720c */ /* 0x000fe40003f24070 */
[----:B------:R-:W-:Y:S01]  /*24be0*/  IMAD.HI.U32 R13, R9, R12, RZ ;  /* 0x0000000c090d7227 */ /* 0x000fe200078e00ff */
[----:B------:R-:W-:-:S03]  /*24bf0*/  ISETP.GE.AND P3, PT, R4, RZ, PT ;  /* 0x000000ff0400720c */ /* 0x000fc60003f66270 */
        /* <DEDUP_REMOVED lines=9> */
[----:B------:R-:W-:Y:S01]  /*24c90*/  PRMT R26, RZ, 0x7610, R26 ;  /* 0x00007610ff1a7816 */ /* 0x000fe2000000001a */
[----:B------:R-:W1:Y:S01]  /*24ca0*/  LDCU UR4, c[0x0][0x3b0] ;  /* 0x00007600ff0477ac */ /* 0x000e620008000800 */
[----:B------:R-:W-:Y:S02]  /*24cb0*/  IADD3 R4, P3, PT, R10, R7, RZ ;  /* 0x000000070a047210 */ /* 0x000fe40007f7e0ff */
[----:B------:R-:W-:Y:S01]  /*24cc0*/  ISETP.GT.U32.AND P1, PT, R8, R12, PT ;  /* 0x0000000c0800720c */ /* 0x000fe20003f24070 */
[----:B------:R-:W-:Y:S01]  /*24cd0*/  STL [R1+0xeec], R3 ;  /* 0x000eec0301007387 */ /* 0x000fe20000100800 */
[----:B0-----:R-:W-:-:S03]  /*24ce0*/  LEA.HI.X.SX32 R5, R10, R6, 0x1, P3 ;  /* 0x000000060a057211 */ /* 0x001fc600018f0eff */
[----:B------:R0:W2:Y:S01]  /*24cf0*/  @P0 LDG.E.U8 R26, desc[UR18][R14.64] ;  /* 0x000000120e1a0981 */ /* 0x0000a2000c1e1100 */
[----:B------:R-:W-:-:S03]  /*24d00*/  ISETP.GE.AND P3, PT, R3, RZ, PT ;  /* 0x000000ff0300720c */ /* 0x000fc60003f66270 */
[----:B------:R1:W-:Y:S04]  /*24d10*/  STL [R1+0xa30], R4 ;  /* 0x000a300401007387 */ /* 0x0003e80000100800 */
[----:B------:R-:W-:Y:S02]  /*24d20*/  @!P1 IMAD.IADD R12, R12, 0x1, -R8 ;  /* 0x000000010c0c9824 */ /* 0x000fe400078e0a08 */
[----:B0-----:R-:W-:Y:S02]  /*24d30*/  @P0 IMAD.MOV.U32 R14, RZ, RZ, R4 ;  /* 0x000000ffff0e0224 */ /* 0x001fe400078e0004 */
[----:B-1----:R-:W-:Y:S02]  /*24d40*/  VIADD R4, R0, 0xf4 ;  /* 0x000000f400047836 */ /* 0x002fe40000000000 */
[----:B------:R-:W-:-:S03]  /*24d50*/  @!P3 IMAD.MOV R12, RZ, RZ, -R12 ;  /* 0x000000ffff0cb224 */ /* 0x000fc600078e0a0c */
[----:B------:R-:W-:Y:S02]  /*24d60*/  IABS R10, R4 ;  /* 0x00000004000a7213 */ /* 0x000fe40000000000 */
[----:B------:R-:W-:-:S03]  /*24d70*/  SEL R13, R11, R12, !P4 ;  /* 0x0000000c0b0d7207 */ /* 0x000fc60006000000 */
[----:B------:R-:W-:-:S04]  /*24d80*/  IMAD.HI.U32 R12, R9, R10, RZ ;  /* 0x0000000a090c7227 */ /* 0x000fc800078e00ff */
[----:B------:R-:W-:Y:S01]  /*24d90*/  IMAD R13, R13, UR4, RZ ;  /* 0x000000040d0d7c24 */ /* 0x000fe2000f8e02ff */
        /* <DEDUP_REMOVED lines=8> */
[----:B------:R-:W-:-:S02]  /*24e20*/  ISETP.GT.U32.AND P1, PT, R8, R10, PT ;  /* 0x0000000a0800720c */ /* 0x000fc40003f24070 */
[----:B------:R0:W2:Y:S01]  /*24e30*/  @P0 LDG.E.U8 R47, desc[UR18][R22.64] ;  /* 0x00000012162f0981 */ /* 0x0000a2000c1e1100 */
[----:B------:R-:W-:Y:S02]  /*24e40*/  @P0 IMAD.MOV.U32 R12, RZ, RZ, R3 ;  /* 0x000000ffff0c0224 */ /* 0x000fe400078e0003 */
[----:B------:R-:W-:Y:S01]  /*24e50*/  @P0 IMAD.MOV.U32 R13, RZ, RZ, R5 ;  /* 0x000000ffff0d0224 */ /* 0x000fe200078e0005 */
[----:B------:R-:W-:Y:S04]  /*24e60*/  STL [R1+0xee8], R4 ;  /* 0x000ee80401007387 */ /* 0x000fe80000100800 */
[----:B------:R1:W-:Y:S01]  /*24e70*/  STL [R1+0xa38], R3 ;  /* 0x000a380301007387 */ /* 0x0003e20000100800 */
[----:B0-----:R-:W-:Y:S02]  /*24e80*/  PRMT R23, RZ, 0x7610, R23 ;  /* 0x00007610ff177816 */ /* 0x001fe40000000017 */
[----:B------:R-:W-:-:S04]  /*24e90*/  @!P1 IMAD.IADD R10, R10, 0x1, -R8 ;  /* 0x000000010a0a9824 */ /* 0x000fc800078e0a08 */
[----:B------:R0:W2:Y:S01]  /*24ea0*/  @P0 LDG.E.U8 R23, desc[UR18][R12.64] ;  /* 0x000000120c170981 */ /* 0x0000a2000c1e1100 */
[----:B-1----:R-:W-:Y:S01]  /*24eb0*/  VIADD R3, R0, 0xf5 ;  /* 0x000000f500037836 */ /* 0x002fe20000000000 */
[----:B------:R-:W-:-:S04]  /*24ec0*/  ISETP.GT.U32.AND P1, PT, R8, R10, PT ;  /* 0x0000000a0800720c */ /* 0x000fc80003f24070 */
[----:B0-----:R-:W-:Y:S02]  /*24ed0*/  IABS R12, R3 ;  /* 0x00000003000c7213 */ /* 0x001fe40000000000 */
[----:B------:R-:W-:-:S03]  /*24ee0*/  ISETP.GE.AND P3, PT, R4, RZ, PT ;  /* 0x000000ff0400720c */ /* 0x000fc60003f66270 */
[----:B------:R-:W-:-:S04]  /*24ef0*/  IMAD.HI.U32 R13, R9, R12, RZ ;  /* 0x0000000c090d7227 */ /* 0x000fc800078e00ff */
[----:B------:R-:W-:-:S04]  /*24f00*/  IMAD.MOV R13, RZ, RZ, -R13 ;  /* 0x000000ffff0d7224 */ /* 0x000fc800078e0a0d */
[----:B------:R-:W-:Y:S02]  /*24f10*/  IMAD R12, R8, R13, R12 ;  /* 0x0000000d080c7224 */ /* 0x000fe400078e020c */
[----:B------:R-:W-:-:S03]  /*24f20*/  @!P1 IMAD.IADD R10, R10, 0x1, -R8 ;  /* 0x000000010a0a9824 */ /* 0x000fc600078e0a08 */
[----:B------:R-:W-:Y:S01]  /*24f30*/  ISETP.GT.U32.AND P1, PT, R8, R12, PT ;  /* 0x0000000c0800720c */ /* 0x000fe20003f24070 */
        /* <DEDUP_REMOVED lines=144> */
[----:B------:R-:W-:Y:S01]  /*25840*/  VIADD R40, R0, 0xfe ;  /* 0x000000fe00287836 */ /* 0x000fe20000000000 */
[----:B------:R-:W-:Y:S01]  /*25850*/  IADD3 R4, P3, PT, R10, R7, RZ ;  /* 0x000000070a047210 */ /* 0x000fe20007f7e0ff */
[----:B------:R-:W1:Y:S01]  /*25860*/  LDCU UR4, c[0x0][0x3b0] ;  /* 0x00007600ff0477ac */ /* 0x000e620008000800 */
[----:B------:R-:W-:Y:S01]  /*25870*/  ISETP.GT.U32.AND P1, PT, R8, R12, PT ;  /* 0x0000000c0800720c */ /* 0x000fe20003f24070 */
[----:B------:R1:W-:Y:S01]  /*25880*/  STL [R1+0xe0c], R3 ;  /* 0x000e0c0301007387 */ /* 0x0003e20000100800 */
[----:B0-----:R-:W-:-:S03]  /*25890*/  LEA.HI.X.SX32 R5, R10, R6, 0x1, P3 ;  /* 0x000000060a057211 */ /* 0x001fc600018f0eff */
[----:B------:R0:W2:Y:S01]  /*258a0*/  @P0 LDG.E.U8 R18, desc[UR18][R14.64] ;  /* 0x000000120e120981 */ /* 0x0000a2000c1e1100 */
[----:B------:R-:W-:-:S07]  /*258b0*/  ISETP.GE.AND P3, PT, R3, RZ, PT ;  /* 0x000000ff0300720c */ /* 0x000fce0003f66270 */
[----:B------:R-:W-:Y:S01]  /*258c0*/  @!P1 IMAD.IADD R12, R12, 0x1, -R8 ;  /* 0x000000010c0c9824 */ /* 0x000fe200078e0a08 */
[----:B------:R-:W-:-:S05]  /*258d0*/  IABS R10, R40 ;  /* 0x00000028000a7213 */ /* 0x000fca0000000000 */
[----:B------:R-:W-:-:S05]  /*258e0*/  @!P3 IMAD.MOV R12, RZ, RZ, -R12 ;  /* 0x000000ffff0cb224 */ /* 0x000fca00078e0a0c */
[----:B------:R-:W-:Y:S01]  /*258f0*/  SEL R13, R11, R12, !P4 ;  /* 0x0000000c0b0d7207 */ /* 0x000fe20006000000 */
[----:B------:R-:W-:-:S04]  /*25900*/  IMAD.HI.U32 R12, R9, R10, RZ ;  /* 0x0000000a090c7227 */ /* 0x000fc800078e00ff */
[----:B------:R-:W-:Y:S02]  /*25910*/  IMAD R13, R13, UR11, RZ ;  /* 0x0000000b0d0d7c24 */ /* 0x000fe4000f8e02ff */
[----:B------:R-:W-:-:S03]  /*25920*/  IMAD.MOV R12, RZ, RZ, -R12 ;  /* 0x000000ffff0c7224 */ /* 0x000fc600078e0a0c */
[----:B-1----:R-:W-:Y:S01]  /*25930*/  IADD3 R3, P1, PT, R13, R7, RZ ;  /* 0x000000070d037210 */ /* 0x002fe20007f3e0ff */
[----:B------:R-:W-:Y:S01]  /*25940*/  IMAD R10, R8, R12, R10 ;  /* 0x0000000c080a7224 */ /* 0x000fe200078e020a */
[----:B------:R-:W-:Y:S01]  /*25950*/  PRMT R16, RZ, 0x7610, R16 ;  /* 0x00007610ff107816 */ /* 0x000fe20000000010 */
[----:B------:R1:W-:Y:S01]  /*25960*/  STL [R1+0xa80], R4 ;  /* 0x000a800401007387 */ /* 0x0003e20000100800 */
[----:B0-----:R-:W-:Y:S02]  /*25970*/  @P0 IMAD.MOV.U32 R14, RZ, RZ, R4 ;  /* 0x000000ffff0e0224 */ /* 0x001fe400078e0004 */
[----:B------:R-:W-:Y:S01]  /*25980*/  @P0 IMAD.MOV.U32 R15, RZ, RZ, R5 ;  /* 0x000000ffff0f0224 */ /* 0x000fe200078e0005 */
[----:B------:R0:W-:Y:S01]  /*25990*/  STL [R1+0xa7c], R5 ;  /* 0x000a7c0501007387 */ /* 0x0001e20000100800 */
[----:B------:R-:W-:-:S03]  /*259a0*/  @P0 IMAD.MOV.U32 R12, RZ, RZ, R3 ;  /* 0x000000ffff0c0224 */ /* 0x000fc600078e0003 */
[----:B------:R0:W2:Y:S01]  /*259b0*/  @P0 LDG.E.U8 R16, desc[UR18][R14.64] ;  /* 0x000000120e100981 */ /* 0x0000a2000c1e1100 */
[----:B-1----:R-:W-:Y:S02]  /*259c0*/  LEA.HI.X.SX32 R4, R13, R6, 0x1, P1 ;  /* 0x000000060d047211 */ /* 0x002fe400008f0eff */
[----:B------:R-:W-:Y:S01]  /*259d0*/  ISETP.GT.U32.AND P1, PT, R8, R10, PT ;  /* 0x0000000a0800720c */ /* 0x000fe20003f24070 */
[----:B------:R-:W-:Y:S02]  /*259e0*/  STL [R1+0xecc], R40 ;  /* 0x000ecc2801007387 */ /* 0x000fe40000100800 */
[----:B------:R-:W-:Y:S02]  /*259f0*/  @P0 IMAD.MOV.U32 R13, RZ, RZ, R4 ;  /* 0x000000ffff0d0224 */ /* 0x000fe400078e0004 */
[----:B------:R-:W-:Y:S01]  /*25a00*/  STL [R1+0x2b0], R3 ;  /* 0x0002b00301007387 */ /* 0x000fe20000100800 */
[----:B0-----:R-:W-:-:S03]  /*25a10*/  PRMT R15, RZ, 0x7610, R15 ;  /* 0x00007610ff0f7816 */ /* 0x001fc6000000000f */
[----:B------:R0:W-:Y:S01]  /*25a20*/  STL [R1+0x2ac], R4 ;  /* 0x0002ac0401007387 */ /* 0x0001e20000100800 */
[----:B------:R-:W-:-:S03]  /*25a30*/  VIADD R5, R0, 0xef ;  /* 0x000000ef00057836 */ /* 0x000fc60000000000 */
[----:B------:R1:W2:Y:S01]  /*25a40*/  @P0 LDG.E.U8 R15, desc[UR18][R12.64] ;  /* 0x000000120c0f0981 */ /* 0x0002a2000c1e1100 */
[C---:B0-----:R-:W-:Y:S02]  /*25a50*/  VIADD R4, R0.reuse, 0xff ;  /* 0x000000ff00047836 */ /* 0x041fe40000000000 */
[----:B------:R-:W-:Y:S02]  /*25a60*/  VIADD R3, R0, 0xf7 ;  /* 0x000000f700037836 */ /* 0x000fe40000000000 */
[----:B------:R-:W-:Y:S01]  /*25a70*/  @!P1 IMAD.IADD R10, R10, 0x1, -R8 ;  /* 0x000000010a0a9824 */ /* 0x000fe200078e0a08 */
[----:B-1----:R-:W-:Y:S02]  /*25a80*/  IABS R12, R4 ;  /* 0x00000004000c7213 */ /* 0x002fe40000000000 */
[----:B------:R-:W-:Y:S02]  /*25a90*/  IABS R13, R5 ;  /* 0x00000005000d7213 */ /* 0x000fe40000000000 */
[----:B------:R-:W-:Y:S01]  /*25aa0*/  IABS R14, R3 ;  /* 0x00000003000e7213 */ /* 0x000fe20000000000 */
[----:B------:R-:W-:Y:S01]  /*25ab0*/  IMAD.HI.U32 R37, R9, R12, RZ ;  /* 0x0000000c09257227 */ /* 0x000fe200078e00ff */
[----:B------:R-:W-:-:S03]  /*25ac0*/  ISETP.GT.U32.AND P3, PT, R8, R10, PT ;  /* 0x0000000a0800720c */ /* 0x000fc60003f64070 */
[----:B------:R-:W-:Y:S01]  /*25ad0*/  IMAD.HI.U32 R38, R9, R13, RZ ;  /* 0x0000000d09267227 */ /* 0x000fe200078e00ff */
[----:B------:R-:W-:-:S03]  /*25ae0*/  ISETP.GE.AND P1, PT, R40, RZ, PT ;  /* 0x000000ff2800720c */ /* 0x000fc60003f26270 */
[----:B------:R-:W-:Y:S02]  /*25af0*/  IMAD.MOV R37, RZ, RZ, -R37 ;  /* 0x000000ffff257224 */ /* 0x000fe400078e0a25 */
[----:B------:R-:W-:-:S04]  /*25b00*/  IMAD.HI.U32 R39, R9, R14, RZ ;  /* 0x0000000e09277227 */ /* 0x000fc800078e00ff */
[----:B------:R-:W-:Y:S02]  /*25b10*/  IMAD.MOV R38, RZ, RZ, -R38 ;  /* 0x000000ffff267224 */ /* 0x000fe400078e0a26 */
[C---:B------:R-:W-:Y:S02]  /*25b20*/  IMAD R9, R8.reuse, R37, R12 ;  /* 0x0000002508097224 */ /* 0x040fe400078e020c */
[----:B------:R-:W-:Y:S02]  /*25b30*/  IMAD.MOV R39, RZ, RZ, -R39 ;  /* 0x000000ffff277224 */ /* 0x000fe400078e0a27 */
[C---:B------:R-:W-:Y:S01]  /*25b40*/  IMAD R13, R8.reuse, R38, R13 ;  /* 0x00000026080d7224 */ /* 0x040fe200078e020d */
[C---:B------:R-:W-:Y:S01]  /*25b50*/  ISETP.GT.U32.AND P6, PT, R8.reuse, R9, PT ;  /* 0x000000090800720c */ /* 0x040fe20003fc4070 */
[----:B------:R-:W-:Y:S02]  /*25b60*/  IMAD R12, R8, R39, R14 ;  /* 0x00000027080c7224 */ /* 0x000fe400078e020e */
[----:B------:R-:W-:Y:S01]  /*25b70*/  @!P3 IMAD.IADD R10, R10, 0x1, -R8 ;  /* 0x000000010a0ab824 */ /* 0x000fe200078e0a08 */
[----:B------:R-:W-:-:S02]  /*25b80*/  ISETP.GT.U32.AND P3, PT, R8, R13, PT ;  /* 0x0000000d0800720c */ /* 0x000fc40003f64070 */
[----:B------:R-:W-:Y:S01]  /*25b90*/  ISETP.GT.U32.AND P5, PT, R8, R12, PT ;  /* 0x0000000c0800720c */ /* 0x000fe20003fa4070 */
[----:B------:R-:W-:-:S05]  /*25ba0*/  @!P1 IMAD.MOV R10, RZ, RZ, -R10 ;  /* 0x000000ffff0a9224 */ /* 0x000fca00078e0a0a */
[----:B------:R-:W-:Y:S01]  /*25bb0*/  SEL R10, R11, R10, !P4 ;  /* 0x0000000a0b0a7207 */ /* 0x000fe20006000000 */
[----:B------:R-:W-:-:S04]  /*25bc0*/  @!P6 IMAD.IADD R9, R9, 0x1, -R8 ;  /* 0x000000010909e824 */ /* 0x000fc800078e0a08 */
[----:B------:R-:W-:Y:S01]  /*25bd0*/  IMAD R10, R10, UR4, RZ ;  /* 0x000000040a0a7c24 */ /* 0x000fe2000f8e02ff */
[----:B------:R-:W0:Y:S01]  /*25be0*/  LDCU UR4, c[0x0][0x3b0] ;  /* 0x00007600ff0477ac */ /* 0x000e220008000800 */
[--C-:B------:R-:W-:Y:S01]  /*25bf0*/  @!P3 IMAD.IADD R13, R13, 0x1, -R8.reuse ;  /* 0x000000010d0db824 */ /* 0x100fe200078e0a08 */
[----:B------:R-:W-:Y:S01]  /*25c00*/  ISETP.GT.U32.AND P3, PT, R8, R9, PT ;  /* 0x000000090800720c */ /* 0x000fe20003f64070 */
[----:B------:R-:W-:Y:S01]  /*25c10*/  @!P5 IMAD.IADD R12, R12, 0x1, -R8 ;  /* 0x000000010c0cd824 */ /* 0x000fe200078e0a08 */
[----:B------:R-:W-:Y:S02]  /*25c20*/  IADD3 R37, P1, PT, R10, R7, RZ ;  /* 0x000000070a257210 */ /* 0x000fe40007f3e0ff */
[C---:B------:R-:W-:Y:S02]  /*25c30*/  ISETP.GT.U32.AND P6, PT, R8.reuse, R13, PT ;  /* 0x0000000d0800720c */ /* 0x040fe40003fc4070 */
[----:B------:R-:W-:Y:S02]  /*25c40*/  ISETP.GT.U32.AND P5, PT, R8, R12, PT ;  /* 0x0000000c0800720c */ /* 0x000fe40003fa4070 */
[----:B------:R-:W-:-:S02]  /*25c50*/  LEA.HI.X.SX32 R38, R10, R6, 0x1, P1 ;  /* 0x000000060a267211 */ /* 0x000fc400008f0eff */
[----:B------:R-:W-:-:S03]  /*25c60*/  ISETP.GE.AND P1, PT, R5, RZ, PT ;  /* 0x000000ff0500720c */ /* 0x000fc60003f26270 */
[----:B------:R-:W-:Y:S01]  /*25c70*/  @!P3 IMAD.IADD R9, R9, 0x1, -R8 ;  /* 0x000000010909b824 */ /* 0x000fe200078e0a08 */
[----:B------:R-:W-:-:S03]  /*25c80*/  ISETP.GE.AND P3, PT, R3, RZ, PT ;  /* 0x000000ff0300720c */ /* 0x000fc60003f66270 */
[--C-:B------:R-:W-:Y:S02]  /*25c90*/  @!P6 IMAD.IADD R13, R13, 0x1, -R8.reuse ;  /* 0x000000010d0de824 */ /* 0x100fe400078e0a08 */
[----:B------:R-:W-:Y:S01]  /*25ca0*/  @!P5 IMAD.IADD R12, R12, 0x1, -R8 ;  /* 0x000000010c0cd824 */ /* 0x000fe200078e0a08 */
[----:B------:R-:W-:-:S03]  /*25cb0*/  ISETP.GE.AND P5, PT, R4, RZ, PT ;  /* 0x000000ff0400720c */ /* 0x000fc60003fa6270 */
[----:B------:R-:W-:Y:S01]  /*25cc0*/  @!P1 IMAD.MOV R13, RZ, RZ, -R13 ;  /* 0x000000ffff0d9224 */ /* 0x000fe200078e0a0d */
[----:B------:R-:W-:Y:S01]  /*25cd0*/  STL [R1+0xdd8], R4 ;  /* 0x000dd80401007387 */ /* 0x000fe20000100800 */
[----:B------:R-:W-:-:S03]  /*25ce0*/  PRMT R10, RZ, 0x7610, R10 ;  /* 0x00007610ff0a7816 */ /* 0x000fc6000000000a */
[----:B------:R1:W-:Y:S01]  /*25cf0*/  STL [R1+0xec8], R5 ;  /* 0x000ec80501007387 */ /* 0x0003e20000100800 */
[----:B------:R-:W-:Y:S01]  /*25d00*/  SEL R13, R11, R13, !P4 ;  /* 0x0000000d0b0d7207 */ /* 0x000fe20006000000 */
[----:B------:R-:W-:Y:S02]  /*25d10*/  @!P3 IMAD.MOV R12, RZ, RZ, -R12 ;  /* 0x000000ffff0cb224 */ /* 0x000fe400078e0a0c */
[----:B------:R1:W-:Y:S01]  /*25d20*/  STL [R1+0xec4], R3 ;  /* 0x000ec40301007387 */ /* 0x0003e20000100800 */
[----:B------:R-:W-:-:S03]  /*25d30*/  @P0 IMAD.MOV.U32 R39, RZ, RZ, R38 ;  /* 0x000000ffff270224 */ /* 0x000fc600078e0026 */
[----:B------:R-:W-:Y:S01]  /*25d40*/  STL [R1+0x320], R37 ;  /* 0x0003202501007387 */ /* 0x000fe20000100800 */
[----:B0-----:R-:W-:Y:S01]  /*25d50*/  IMAD R13, R13, UR4, RZ ;  /* 0x000000040d0d7c24 */ /* 0x001fe2000f8e02ff */
[----:B------:R-:W0:Y:S02]  /*25d60*/  LDCU UR4, c[0x0][0x3b0] ;  /* 0x00007600ff0477ac */ /* 0x000e240008000800 */
[----:B------:R3:W-:Y:S01]  /*25d70*/  STL [R1+0x31c], R38 ;  /* 0x00031c2601007387 */ /* 0x0007e20000100800 */
[----:B------:R-:W-:Y:S01]  /*25d80*/  SEL R12, R11, R12, !P4 ;  /* 0x0000000c0b0c7207 */ /* 0x000fe20006000000 */
[----:B------:R-:W-:Y:S02]  /*25d90*/  @!P5 IMAD.MOV R9, RZ, RZ, -R9 ;  /* 0x000000ffff09d224 */ /* 0x000fe400078e0a09 */
[----:B-1----:R-:W2:Y:S01]  /*25da0*/  LDL.LU R5, [R1+0xe38] ;  /* 0x000e380001057983 */ /* 0x002ea20000300800 */
[----:B------:R-:W-:-:S03]  /*25db0*/  IADD3 R4, P1, PT, R13, R7, RZ ;  /* 0x000000070d047210 */ /* 0x000fc60007f3e0ff */
[----:B------:R-:W4:Y:S01]  /*25dc0*/  LDL.LU R3, [R1+0xe20] ;  /* 0x000e200001037983 */ /* 0x000f220000300800 */
[----:B---3--:R-:W-:Y:S01]  /*25dd0*/  @P0 IMAD.MOV.U32 R38, RZ, RZ, R37 ;  /* 0x000000ffff260224 */ /* 0x008fe200078e0025 */
[----:B------:R-:W-:Y:S01]  /*25de0*/  SEL R11, R11, R9, !P4 ;  /* 0x000000090b0b7207 */ /* 0x000fe20006000000 */
[----:B------:R-:W-:-:S03]  /*25df0*/  IMAD R8, R12, UR5, RZ ;  /* 0x000000050c087c24 */ /* 0x000fc6000f8e02ff */
[----:B------:R-:W3:Y:S01]  /*25e00*/  @P0 LDG.E.U8 R10, desc[UR18][R38.64] ;  /* 0x00000012260a0981 */ /* 0x000ee2000c1e1100 */
[----:B------:R-:W-:Y:S01]  /*25e10*/  PRMT R9, RZ, 0x7610, R9 ;  /* 0x00007610ff097816 */ /* 0x000fe20000000009 */
[----:B------:R-:W-:Y:S01]  /*25e20*/  @P0 IMAD.MOV.U32 R12, RZ, RZ, R4 ;  /* 0x000000ffff0c0224 */ /* 0x000fe200078e0004 */
[----:B------:R-:W-:Y:S01]  /*25e30*/  LEA.HI.X.SX32 R13, R13, R6, 0x1, P1 ;  /* 0x000000060d0d7211 */ /* 0x000fe200008f0eff */
[----:B0-----:R-:W-:-:S04]  /*25e40*/  IMAD R11, R11, UR4, RZ ;  /* 0x000000040b0b7c24 */ /* 0x001fc8000f8e02ff */
[----:B------:R0:W3:Y:S04]  /*25e50*/  @P0 LDG.E.U8 R9, desc[UR18][R12.64] ;  /* 0x000000120c090981 */ /* 0x0000e8000c1e1100 */
[----:B------:R-:W3:Y:S04]  /*25e60*/  LDL.LU R38, [R1+0xb4] ;  /* 0x0000b40001267983 */ /* 0x000ee80000300800 */
[----:B------:R-:W3:Y:S04]  /*25e70*/  LDL.LU R39, [R1+0x78] ;  /* 0x0000780001277983 */ /* 0x000ee80000300800 */
[----:B------:R-:W3:Y:S04]  /*25e80*/  LDL.LU R14, [R1+0x60] ;  /* 0x00006000010e7983 */ /* 0x000ee80000300800 */
[----:B------:R-:W3:Y:S04]  /*25e90*/  LDL.LU R37, [R1+0x48] ;  /* 0x0000480001257983 */ /* 0x000ee80000300800 */
[----:B------:R-:W3:Y:S04]  /*25ea0*/  LDL.LU R40, [R1+0x30] ;  /* 0x0000300001287983 */ /* 0x000ee80000300800 */
[----:B------:R-:W3:Y:S04]  /*25eb0*/  LDL.LU R85, [R1+0x18] ;  /* 0x0000180001557983 */ /* 0x000ee80000300800 */
[----:B------:R1:W-:Y:S04]  /*25ec0*/  STL [R1+0x308], R4 ;  /* 0x0003080401007387 */ /* 0x0003e80000100800 */
[----:B------:R0:W-:Y:S01]  /*25ed0*/  STL [R1+0x304], R13 ;  /* 0x0003040d01007387 */ /* 0x0001e20000100800 */
[----:B-1----:R-:W-:-:S04]  /*25ee0*/  IADD3 R4, P1, PT, R8, R7, RZ ;  /* 0x0000000708047210 */ /* 0x002fc80007f3e0ff */
[----:B0-----:R-:W-:Y:S01]  /*25ef0*/  LEA.HI.X.SX32 R13, R8, R6, 0x1, P1 ;  /* 0x00000006080d7211 */ /* 0x001fe200008f0eff */
[----:B------:R-:W-:Y:S01]  /*25f00*/  @P0 IMAD.MOV.U32 R12, RZ, RZ, R4 ;  /* 0x000000ffff0c0224 */ /* 0x000fe200078e0004 */
[----:B------:R-:W-:Y:S01]  /*25f10*/  PRMT R8, RZ, 0x7610, R8 ;  /* 0x00007610ff087816 */ /* 0x000fe20000000008 */
[----:B------:R-:W-:Y:S04]  /*25f20*/  STL [R1+0x318], R4 ;  /* 0x0003180401007387 */ /* 0x000fe80000100800 */
[----:B------:R0:W-:Y:S04]  /*25f30*/  STL [R1+0x314], R13 ;  /* 0x0003140d01007387 */ /* 0x0001e80000100800 */
[----:B------:R0:W3:Y:S02]  /*25f40*/  @P0 LDG.E.U8 R8, desc[UR18][R12.64] ;  /* 0x000000120c080981 */ /* 0x0000e4000c1e1100 */
[----:B0-----:R-:W-:-:S02]  /*25f50*/  IADD3 R13, P1, PT, R11, R7, RZ ;  /* 0x000000070b0d7210 */ /* 0x001fc40007f3e0ff */
[----:B------:R-:W3:Y:S02]  /*25f60*/  LDL.LU R7, [R1+0x144] ;  /* 0x0001440001077983 */ /* 0x000ee40000300800 */
[----:B------:R-:W-:Y:S02]  /*25f70*/  LEA.HI.X.SX32 R12, R11, R6, 0x1, P1 ;  /* 0x000000060b0c7211 */ /* 0x000fe400008f0eff */
[----:B------:R-:W3:Y:S04]  /*25f80*/  LDL.LU R11, [R1+0xdd0] ;  /* 0x000dd000010b7983 */ /* 0x000ee80000300800 */
[----:B------:R0:W-:Y:S04]  /*25f90*/  STL [R1+0x310], R13 ;  /* 0x0003100d01007387 */ /* 0x0001e80000100800 */
[----:B------:R1:W-:Y:S01]  /*25fa0*/  STL [R1+0x30c], R12 ;  /* 0x00030c0c01007387 */ /* 0x0003e20000100800 */
[----:B0-----:R-:W-:-:S04]  /*25fb0*/  @P0 LOP3.LUT R13, R13, R12, RZ, 0x3c, !PT ;  /* 0x0000000c0d0d0212 */ /* 0x001fc800078e3cff */
[C---:B-1----:R-:W-:Y:S02]  /*25fc0*/  @P0 LOP3.LUT R12, R13.reuse, R12, RZ, 0x3c, !PT ;  /* 0x0000000c0d0c0212 */ /* 0x042fe400078e3cff */
[----:B------:R-:W-:Y:S02]  /*25fd0*/  PRMT R6, RZ, 0x7610, R6 ;  /* 0x00007610ff067816 */ /* 0x000fe40000000006 */
[----:B------:R-:W-:-:S05]  /*25fe0*/  @P0 LOP3.LUT R13, R13, R12, RZ, 0x3c, !PT ;  /* 0x0000000c0d0d0212 */ /* 0x000fca00078e3cff */
[----:B------:R-:W3:Y:S04]  /*25ff0*/  @P0 LDG.E.U8 R6, desc[UR18][R12.64] ;  /* 0x000000120c060981 */ /* 0x000ee8000c1e1100 */
[----:B------:R-:W3:Y:S04]  /*26000*/  LDL.LU R12, [R1+0xe04] ;  /* 0x000e0400010c7983 */ /* 0x000ee80000300800 */
[----:B------:R-:W3:Y:S01]  /*26010*/  LDL.LU R13, [R1+0xdec] ;  /* 0x000dec00010d7983 */ /* 0x000ee20000300800 */
[----:B------:R-:W0:Y:S02]  /*26020*/  S2R R4, SR_TID.X ;  /* 0x0000000000047919 */ /* 0x000e240000002100 */
[----:B0-----:R-:W-:-:S04]  /*26030*/  LOP3.LUT R4, R4, 0x7f, RZ, 0xc0, !PT ;  /* 0x0000007f04047812 */ /* 0x001fc800078ec0ff */
[----:B------:R-:W-:-:S05]  /*26040*/  LOP3.LUT R4, R4, 0x20, RZ, 0x3c, !PT ;  /* 0x0000002004047812 */ /* 0x000fca00078e3cff */
[----:B--2---:R0:W-:Y:S04]  /*26050*/  STS.U8 [R4+UR9+0x1d00], R5 ;  /* 0x001d000504007988 */ /* 0x0041e80008000009 */
[----:B----4-:R1:W-:Y:S04]  /*26060*/  STS.U8 [R4+UR9+0x2100], R3 ;  /* 0x0021000304007988 */ /* 0x0103e80008000009 */
[----:B0-----:R-:W2:Y:S04]  /*26070*/  LDL.LU R5, [R1+0x12e8] ;  /* 0x0012e80001057983 */ /* 0x001ea80000300800 */
[----:B-1----:R-:W4:Y:S04]  /*26080*/  LDL.LU R3, [R1+0x12e4] ;  /* 0x0012e40001037983 */ /* 0x002f280000300800 */
[----:B---3--:R-:W-:Y:S04]  /*26090*/  STS.U8 [R4+UR9+0x2500], R12 ;  /* 0x0025000c04007988 */ /* 0x008fe80008000009 */
        /* <DEDUP_REMOVED lines=9> */
[----:B------:R0:W-:Y:S04]  /*26130*/  STS.U8 [R4+UR9+0x4d00], R2 ;  /* 0x004d000204007988 */ /* 0x0001e80008000009 */
[----:B0-----:R-:W3:Y:S04]  /*26140*/  LDL.LU R2, [R1+0x12e0] ;  /* 0x0012e00001027983 */ /* 0x001ee80000300800 */
        /* <DEDUP_REMOVED lines=28> */
[----:B------:R0:W-:Y:S02]  /*26310*/  STS.U8 [R4+UR9+0x7500], R29 ;  /* 0x0075001d04007988 */ /* 0x0001e40008000009 */
[----:B0-----:R-:W0:Y:S02]  /*26320*/  S2R R29, SR_TID.X ;  /* 0x00000000001d7919 */ /* 0x001e240000002100 */
[----:B------:R-:W3:Y:S01]  /*26330*/  LDL.LU R4, [R1+0x12dc] ;  /* 0x0012dc0001047983 */ /* 0x000ee20000300800 */
[----:B0-----:R-:W-:-:S04]  /*26340*/  LOP3.LUT R29, R29, 0x7f, RZ, 0xc0, !PT ;  /* 0x0000007f1d1d7812 */ /* 0x001fc800078ec0ff */
[----:B------:R-:W-:-:S05]  /*26350*/  LOP3.LUT R29, R29, 0x20, RZ, 0x3c, !PT ;  /* 0x000000201d1d7812 */ /* 0x000fca00078e3cff */
[----:B------:R0:W-:Y:S02]  /*26360*/  STS.U8 [R29+UR9+0x7900], R24 ;  /* 0x007900181d007988 */ /* 0x0001e40008000009 */
[----:B0-----:R-:W0:Y:S02]  /*26370*/  S2R R24, SR_TID.X ;  /* 0x0000000000187919 */ /* 0x001e240000002100 */
[----:B------:R1:W-:Y:S04]  /*26380*/  STS.U8 [R29+UR9+0x7d00], R19 ;  /* 0x007d00131d007988 */ /* 0x0003e80008000009 */
[----:B-1----:R-:W3:Y:S01]  /*26390*/  LDL.LU R29, [R1+0xebc] ;  /* 0x000ebc00011d7983 */ /* 0x002ee20000300800 */
[----:B0-----:R-:W-:-:S04]  /*263a0*/  LOP3.LUT R24, R24, 0x7f, RZ, 0xc0, !PT ;  /* 0x0000007f18187812 */ /* 0x001fc800078ec0ff */
[----:B------:R-:W-:-:S05]  /*263b0*/  LOP3.LUT R24, R24, 0x30, RZ, 0x3c, !PT ;  /* 0x0000003018187812 */ /* 0x000fca00078e3cff */
[----:B--2---:R-:W-:Y:S04]  /*263c0*/  STS.U8 [R24+UR9+0x180], R35 ;  /* 0x0001802318007988 */ /* 0x004fe80008000009 */
[----:B------:R-:W-:Y:S04]  /*263d0*/  STS.U8 [R24+UR9+0x580], R45 ;  /* 0x0005802d18007988 */ /* 0x000fe80008000009 */
[----:B------:R0:W-:Y:S04]  /*263e0*/  STS.U8 [R24+UR9+0x980], R51 ;  /* 0x0009803318007988 */ /* 0x0001e80008000009 */
[----:B------:R1:W-:Y:S04]  /*263f0*/  STS.U8 [R24+UR9+0xd80], R57 ;  /* 0x000d803918007988 */ /* 0x0003e80008000009 */
[----:B------:R2:W-:Y:S04]  /*26400*/  STS.U8 [R24+UR9+0x1180], R63 ;  /* 0x0011803f18007988 */ /* 0x0005e80008000009 */
[----:B0-----:R-:W4:Y:S04]  /*26410*/  LDL.LU R51, [R1+0xeac] ;  /* 0x000eac0001337983 */ /* 0x001f280000300800 */
[----:B-1----:R-:W4:Y:S04]  /*26420*/  LDL.LU R57, [R1+0xe98] ;  /* 0x000e980001397983 */ /* 0x002f280000300800 */
[----:B------:R0:W-:Y:S04]  /*26430*/  STS.U8 [R24+UR9+0x1580], R69 ;  /* 0x0015804518007988 */ /* 0x0001e80008000009 */
[----:B--2---:R-:W2:Y:S04]  /*26440*/  LDL.LU R63, [R1+0xe84] ;  /* 0x000e8400013f7983 */ /* 0x004ea80000300800 */
[----:B------:R1:W-:Y:S04]  /*26450*/  STS.U8 [R24+UR9+0x1980], R75 ;  /* 0x0019804b18007988 */ /* 0x0003e80008000009 */
[----:B0-----:R-:W2:Y:S04]  /*26460*/  LDL.LU R69, [R1+0xe70] ;  /* 0x000e700001457983 */ /* 0x001ea80000300800 */
[----:B------:R0:W-:Y:S04]  /*26470*/  STS.U8 [R24+UR9+0x1d80], R81 ;  /* 0x001d805118007988 */ /* 0x0001e80008000009 */
[----:B-1----:R-:W2:Y:S04]  /*26480*/  LDL.LU R75, [R1+0xe5c] ;  /* 0x000e5c00014b7983 */ /* 0x002ea80000300800 */
        /* <DEDUP_REMOVED lines=22> */
[----:B-1----:R-:W2:Y:S01]  /*265f0*/  LDL.LU R85, [R1+0x28] ;  /* 0x0000280001557983 */ /* 0x002ea20000300800 */
[----:B------:R-:W0:Y:S03]  /*26600*/  S2R R35, SR_TID.X ;  /* 0x0000000000237919 */ /* 0x000e260000002100 */
[----:B------:R-:W-:Y:S04]  /*26610*/  STS.U8 [R24+UR9+0x4d80], R93 ;  /* 0x004d805d18007988 */ /* 0x000fe80008000009 */
[----:B------:R-:W-:Y:S04]  /*26620*/  STS.U8 [R24+UR9+0x5180], R87 ;  /* 0x0051805718007988 */ /* 0x000fe80008000009 */
[----:B------:R-:W-:Y:S04]  /*26630*/  STS.U8 [R24+UR9+0x5580], R80 ;  /* 0x0055805018007988 */ /* 0x000fe80008000009 */
[----:B------:R-:W-:Y:S04]  /*26640*/  STS.U8 [R24+UR9+0x5980], R74 ;  /* 0x0059804a18007988 */ /* 0x000fe80008000009 */
[----:B------:R-:W-:Y:S04]  /*26650*/  STS.U8 [R24+UR9+0x5d80], R68 ;  /* 0x005d804418007988 */ /* 0x000fe80008000009 */
[----:B------:R-:W-:Y:S04]  /*26660*/  STS.U8 [R24+UR9+0x6180], R62 ;  /* 0x0061803e18007988 */ /* 0x000fe80008000009 */
[----:B------:R-:W-:Y:S01]  /*26670*/  STS.U8 [R24+UR9+0x6580], R56 ;  /* 0x0065803818007988 */ /* 0x000fe20008000009 */
[----:B0-----:R-:W-:-:S03]  /*26680*/  LOP3.LUT R35, R35, 0x7f, RZ, 0xc0, !PT ;  /* 0x0000007f23237812 */ /* 0x001fc600078ec0ff */
[----:B------:R-:W-:Y:S01]  /*26690*/  STS.U8 [R24+UR9+0x6980], R50 ;  /* 0x0069803218007988 */ /* 0x000fe20008000009 */
[----:B------:R-:W-:-:S03]  /*266a0*/  LOP3.LUT R45, R35, 0x40, RZ, 0x3c, !PT ;  /* 0x00000040232d7812 */ /* 0x000fc600078e3cff */
[----:B------:R-:W-:Y:S04]  /*266b0*/  STS.U8 [R24+UR9+0x6d80], R44 ;  /* 0x006d802c18007988 */ /* 0x000fe80008000009 */
[----:B------:R-:W-:Y:S04]  /*266c0*/  STS.U8 [R24+UR9+0x7180], R34 ;  /* 0x0071802218007988 */ /* 0x000fe80008000009 */
[----:B------:R-:W-:Y:S04]  /*266d0*/  STS.U8 [R24+UR9+0x7580], R28 ;  /* 0x0075801c18007988 */ /* 0x000fe80008000009 */
[----:B------:R-:W-:Y:S04]  /*266e0*/  STS.U8 [R24+UR9+0x7980], R23 ;  /* 0x0079801718007988 */ /* 0x000fe80008000009 */
[----:B------:R-:W-:Y:S04]  /*266f0*/  STS.U8 [R24+UR9+0x7d80], R18 ;  /* 0x007d801218007988 */ /* 0x000fe80008000009 */
[----:B---3--:R-:W-:Y:S04]  /*26700*/  STS.U8 [R45+UR9+0x200], R29 ;  /* 0x0002001d2d007988 */ /* 0x008fe80008000009 */
[----:B----4-:R-:W-:Y:S04]  /*26710*/  STS.U8 [R45+UR9+0x600], R51 ;  /* 0x000600332d007988 */ /* 0x010fe80008000009 */
[----:B------:R-:W-:Y:S04]  /*26720*/  STS.U8 [R45+UR9+0xa00], R57 ;  /* 0x000a00392d007988 */ /* 0x000fe80008000009 */
[----:B--2---:R-:W-:Y:S04]  /*26730*/  STS.U8 [R45+UR9+0xe00], R63 ;  /* 0x000e003f2d007988 */ /* 0x004fe80008000009 */
        /* <DEDUP_REMOVED lines=15> */
[----:B0-----:R-:W2:Y:S04]  /*26830*/  LDL.LU R4, [R1+0x12d8] ;  /* 0x0012d80001047983 */ /* 0x001ea80000300800 */
[----:B------:R-:W3:Y:S04]  /*26840*/  LDL.LU R51, [R1+0xea8] ;  /* 0x000ea80001337983 */ /* 0x000ee80000300800 */
[----:B------:R-:W4:Y:S04]  /*26850*/  LDL.LU R57, [R1+0xe94] ;  /* 0x000e940001397983 */ /* 0x000f280000300800 */
        /* <DEDUP_REMOVED lines=15> */
[----:B------:R-:W-:Y:S04]  /*26950*/  STS.U8 [R45+UR9+0x4e00], R92 ;  /* 0x004e005c2d007988 */ /* 0x000fe80008000009 */
[----:B------:R-:W-:Y:S04]  /*26960*/  STS.U8 [R45+UR9+0x5200], R86 ;  /* 0x005200562d007988 */ /* 0x000fe80008000009 */
[----:B------:R-:W-:Y:S04]  /*26970*/  STS.U8 [R45+UR9+0x5600], R79 ;  /* 0x0056004f2d007988 */ /* 0x000fe80008000009 */
[----:B------:R-:W-:Y:S04]  /*26980*/  STS.U8 [R45+UR9+0x5a00], R73 ;  /* 0x005a00492d007988 */ /* 0x000fe80008000009 */
[----:B------:R-:W-:Y:S01]  /*26990*/  STS.U8 [R45+UR9+0x5e00], R67 ;  /* 0x005e00432d007988 */ /* 0x000fe20008000009 */
[----:B------:R-:W-:-:S03]  /*269a0*/  LOP3.LUT R29, R35, 0x50, RZ, 0x3c, !PT ;  /* 0x00000050231d7812 */ /* 0x000fc600078e3cff */
        /* <DEDUP_REMOVED lines=9> */
[----:B---3--:R-:W-:Y:S04]  /*26a40*/  STS.U8 [R29+UR9+0x680], R51 ;  /* 0x000680331d007988 */ /* 0x008fe80008000009 */
[----:B----4-:R-:W-:Y:S04]  /*26a50*/  STS.U8 [R29+UR9+0xa80], R57 ;  /* 0x000a80391d007988 */ /* 0x010fe80008000009 */
        /* <DEDUP_REMOVED lines=33> */
[----:B------:R-:W2:Y:S01]  /*26c70*/  LDL.LU R85, [R1+0x38] ;  /* 0x0000380001557983 */ /* 0x000ea20000300800 */
        /* <DEDUP_REMOVED lines=18> */
[----:B--2---:R0:W-:Y:S04]  /*26da0*/  STS.U8 [R51+UR9+0xb00], R57 ;  /* 0x000b003933007988 */ /* 0x0041e80008000009 */
[----:B------:R1:W-:Y:S04]  /*26db0*/  STS.U8 [R51+UR9+0xf00], R63 ;  /* 0x000f003f33007988 */ /* 0x0003e80008000009 */
[----:B------:R2:W-:Y:S04]  /*26dc0*/  STS.U8 [R51+UR9+0x1300], R69 ;  /* 0x0013004533007988 */ /* 0x0005e80008000009 */
[----:B0-----:R-:W3:Y:S04]  /*26dd0*/  LDL.LU R57, [R1+0xeb4] ;  /* 0x000eb40001397983 */ /* 0x001ee80000300800 */
        /* <DEDUP_REMOVED lines=29> */
[----:B-1----:R-:W2:Y:S04]  /*26fb0*/  LDL.LU R3, [R1+0x12cc] ;  /* 0x0012cc0001037983 */ /* 0x002ea80000300800 */
        /* <DEDUP_REMOVED lines=28> */
[----:B------:R0:W-:Y:S02]  /*27180*/  STS.U8 [R40+UR9+0x3b80], R85 ;  /* 0x003b805528007988 */ /* 0x0001e40008000009 */
[----:B0-----:R-:W0:Y:S02]  /*27190*/  LDC R85, c[0x0][0x3a0] ;  /* 0x0000e800ff557b82 */ /* 0x001e240000000800 */
[----:B------:R1:W-:Y:S04]  /*271a0*/  STS.U8 [R40+UR9+0x3f80], R3 ;  /* 0x003f800328007988 */ /* 0x0003e80008000009 */
[----:B------:R2:W-:Y:S04]  /*271b0*/  STS.U8 [R40+UR9+0x4380], R2 ;  /* 0x0043800228007988 */ /* 0x0005e80008000009 */
[----:B------:R3:W-:Y:S04]  /*271c0*/  STS.U8 [R40+UR9+0x4780], R4 ;  /* 0x0047800428007988 */ /* 0x0007e80008000009 */
[----:B-1----:R1:W5:Y:S04]  /*271d0*/  LDL.LU R3, [R1+0x12c8] ;  /* 0x0012c80001037983 */ /* 0x0023680000300800 */
[----:B--2---:R1:W5:Y:S04]  /*271e0*/  LDL.LU R2, [R1+0x12c4] ;  /* 0x0012c40001027983 */ /* 0x0043680000300800 */
[----:B---3--:R1:W5:Y:S04]  /*271f0*/  LDL.LU R4, [R1+0x12c0] ;  /* 0x0012c00001047983 */ /* 0x0083680000300800 */
[----:B------:R2:W-:Y:S04]  /*27200*/  STS.U8 [R40+UR9+0x4b80], R5 ;  /* 0x004b800528007988 */ /* 0x0005e80008000009 */
[----:B--2---:R1:W5:Y:S04]  /*27210*/  LDL.LU R5, [R1+0x12bc] ;  /* 0x0012bc0001057983 */ /* 0x0043680000300800 */
[----:B------:R1:W-:Y:S04]  /*27220*/  STS.U8 [R40+UR9+0x4f80], R89 ;  /* 0x004f805928007988 */ /* 0x0003e80008000009 */
        /* <DEDUP_REMOVED lines=11> */
[----:B------:R1:W-:Y:S01]  /*272e0*/  STS.U8 [R40+UR9+0x7f80], R6 ;  /* 0x007f800628007988 */ /* 0x0003e20008000009 */
[----:B------:R2:W-:Y:S06]  /*272f0*/  MEMBAR.ALL.CTA ;  /* 0x0000000000007992 */ /* 0x0005ec0000008000 */
[----:B--2---:R-:W2:Y:S01]  /*27300*/  FENCE.VIEW.ASYNC.S ;  /* 0x00000000000073c6 */ /* 0x004ea20000000000 */
[----:B0-----:R-:W-:Y:S01]  /*27310*/  VIADD R85, R85, 0x7f ;  /* 0x0000007f55557836 */ /* 0x001fe20000000000 */
[----:B--2---:R-:W-:Y:S01]  /*27320*/  BAR.SYNC.DEFER_BLOCKING 0x0 ;  /* 0x0000000000007b1d */ /* 0x004fe20000010000 */
[----:B------:R-:W-:-:S04]  /*27330*/  ISETP.NE.U32.AND P0, PT, RZ, UR7, PT ;  /* 0x00000007ff007c0c */ /* 0x000fc8000bf05070 */
[C---:B------:R-:W-:Y:S02]  /*27340*/  ISETP.LT.OR P1, PT, R85.reuse, 0x80, P0 ;  /* 0x000000805500780c */ /* 0x040fe40000721670 */
[----:B------:R-:W-:-:S11]  /*27350*/  ISETP.GE.AND P3, PT, R85, 0x100, PT ;  /* 0x000001005500780c */ /* 0x000fd60003f66270 */
[----:B-1----:R-:W-:Y:S05]  /*27360*/  @P1 BRA `(.L_x_6) ;  /* 0x0000000000841947 */ /* 0x002fea0003800000 */
[----:B------:R-:W-:Y:S02]  /*27370*/  UIADD3 UR4, UPT, UPT, UR9, 0x10000, URZ ;  /* 0x0001000009047890 */ /* 0x000fe4000fffe0ff */
[----:B------:R-:W-:Y:S02]  /*27380*/  USHF.R.U32.HI UR14, URZ, 0x4, UR9 ;  /* 0x00000004ff0e7899 */ /* 0x000fe40008011609 */
[----:B------:R-:W-:Y:S02]  /*27390*/  USHF.R.U32.HI UR4, URZ, 0x4, UR4 ;  /* 0x00000004ff047899 */ /* 0x000fe40008011604 */
[----:B------:R-:W-:Y:S02]  /*273a0*/  USGXT.U32 UR14, UR14, 0xe ;  /* 0x0000000e0e0e789a */ /* 0x000fe40008000000 */
[----:B------:R-:W-:Y:S02]  /*273b0*/  USGXT.U32 UR12, UR4, 0xe ;  /* 0x0000000e040c789a */ /* 0x000fe40008000000 */
[----:B------:R-:W-:-:S02]  /*273c0*/  UIADD3 UR28, UP2, UPT, UR14, 0x2, URZ ;  /* 0x000000020e1c7890 */ /* 0x000fc4000ff5e0ff */
[----:B------:R-:W-:Y:S01]  /*273d0*/  UIADD3 UR26, UP1, UPT, UR12, 0x100, URZ ;  /* 0x000001000c1a7890 */ /* 0x000fe2000ff3e0ff */
[----:B------:R-:W-:Y:S01]  /*273e0*/  UMOV UR4, URZ ;  /* 0x000000ff00047c82 */ /* 0x000fe20008000000 */
[----:B------:R-:W-:Y:S01]  /*273f0*/  UMOV UR30, 0x0 ;  /* 0x00000000001e7882 */ /* 0x000fe20000000000 */
[----:B------:R-:W-:Y:S02]  /*27400*/  UIADD3.X UR29, UPT, UPT, UR4, 0x40004040, URZ, UP2, !UPT ;  /* 0x40004040041d7890 */ /* 0x000fe400097fe4ff */
[----:B------:R-:W-:Y:S02]  /*27410*/  UIADD3.X UR27, UPT, UPT, UR4, 0x40004040, URZ, UP1, !UPT ;  /* 0x40004040041b7890 */ /* 0x000fe40008ffe4ff */
[----:B------:R-:W-:Y:S02]  /*27420*/  UIADD3.64 UR20, UPT, UPT, UR28, 0x2, URZ ;  /* 0x000000021c147897 */ /* 0x000fe4000fffe0ff */
[----:B------:R-:W-:Y:S02]  /*27430*/  UIADD3.64 UR16, UPT, UPT, UR26, 0x100, URZ ;  /* 0x000001001a107897 */ /* 0x000fe4000fffe0ff */
[----:B------:R-:W-:-:S02]  /*27440*/  UIADD3.64 UR24, UPT, UPT, UR28, 0x4, URZ ;  /* 0x000000041c187897 */ /* 0x000fc4000fffe0ff */
[----:B------:R-:W-:Y:S01]  /*27450*/  UIADD3.64 UR22, UPT, UPT, UR26, 0x200, URZ ;  /* 0x000002001a167897 */ /* 0x000fe2000fffe0ff */
[----:B------:R-:W-:Y:S01]  /*27460*/  UMOV UR31, 0x8408490 ;  /* 0x08408490001f7882 */ /* 0x000fe20000000000 */
[----:B------:R-:W-:Y:S01]  /*27470*/  UMOV UR15, 0x40004040 ;  /* 0x40004040000f7882 */ /* 0x000fe20000000000 */
[----:B------:R-:W-:Y:S01]  /*27480*/  UMOV UR13, 0x40004040 ;  /* 0x40004040000d7882 */ /* 0x000fe20000000000 */
[----:B------:R-:W-:Y:S01]  /*27490*/  UMOV UR32, 0x0 ;  /* 0x0000000000207882 */ /* 0x000fe20000000000 */
[----:B------:R-:W-:Y:S01]  /*274a0*/  UMOV UR33, 0x8408490 ;  /* 0x0840849000217882 */ /* 0x000fe20000000000 */
[----:B------:R-:W-:Y:S01]  /*274b0*/  UMOV UR34, 0x0 ;  /* 0x0000000000227882 */ /* 0x000fe20000000000 */
[----:B------:R-:W-:Y:S01]  /*274c0*/  UMOV UR35, 0x8408490 ;  /* 0x0840849000237882 */ /* 0x000fe20000000000 */
[----:B------:R-:W-:Y:S01]  /*274d0*/  UMOV UR4, UR6 ;  /* 0x0000000600047c82 */ /* 0x000fe20008000000 */
[----:B------:R-:W-:Y:S01]  /*274e0*/  UMOV UR5, URZ ;  /* 0x000000ff00057c82 */ /* 0x000fe20008000000 */
[----:B------:R0:W-:Y:S01]  /*274f0*/  UTCQMMA gdesc[UR12], gdesc[UR14], tmem[UR8], tmem[UR30], idesc[UR31], !UPT ;  /* 0x00ff1e0e0c0075ea */ /* 0x0001e2000f800308 */
[----:B------:R-:W-:Y:S01]  /*27500*/  UMOV UR36, 0x0 ;  /* 0x0000000000247882 */ /* 0x000fe20000000000 */
[----:B------:R-:W-:Y:S01]  /*27510*/  UMOV UR37, 0x8408490 ;  /* 0x0840849000257882 */ /* 0x000fe20000000000 */
[----:B------:R0:W-:Y:S01]  /*27520*/  UTCQMMA gdesc[UR26], gdesc[UR28], tmem[UR8], tmem[UR32], idesc[UR33], UPT ;  /* 0x00ff201c1a0075ea */ /* 0x0001e2000b800308 */
[----:B------:R-:W-:Y:S01]  /*27530*/  UMOV UR4, UR4 ;  /* 0x0000000400047c82 */ /* 0x000fe20008000000 */
[----:B------:R0:W-:Y:S01]  /*27540*/  UTCQMMA gdesc[UR16], gdesc[UR20], tmem[UR8], tmem[UR34], idesc[UR35], UPT ;  /* 0x00ff2214100075ea */ /* 0x0001e2000b800308 */
[----:B------:R0:W-:Y:S01]  /*27550*/  UTCQMMA gdesc[UR22], gdesc[UR24], tmem[UR8], tmem[UR36], idesc[UR37], UPT ;  /* 0x00ff2418160075ea */ /* 0x0001e2000b800308 */
[----:B------:R0:W-:Y:S01]  /*27560*/  UTCBAR [UR4], URZ ;  /* 0x000000ff040073e9 */ /* 0x0001e200080000ff */
[----:B------:R-:W-:Y:S01]  /*27570*/  NOP ;  /* 0x0000000000007918 */ /* 0x000fe20000000000 */
.L_x_6:
[----:B0-----:R-:W-:Y:S01]  /*27580*/  UMOV UR4, URZ ;  /* 0x000000ff00047c82 */ /* 0x001fe20008000000 */
[----:B------:R-:W-:Y:S05]  /*27590*/  @!P3 BRA `(.L_x_7) ;  /* 0x00000154006cb947 */ /* 0x000fea0003800000 */
[----:B------:R-:W-:Y:S01]  /*275a0*/  SHF.R.S32.HI R6, RZ, 0x1f, R85 ;  /* 0x0000001fff067819 */ /* 0x000fe20000011455 */
[----:B------:R-:W-:Y:S01]  /*275b0*/  UIADD3 UR4, UPT, UPT, UR9, 0x14000, URZ ;  /* 0x0001400009047890 */ /* 0x000fe2000fffe0ff */
[----:B-----5:R-:W-:Y:S01]  /*275c0*/  IMAD.SHL.U32 R4, R4, 0x80, RZ ;  /* 0x0000008004047824 */ /* 0x020fe200078e00ff */
[----:B------:R-:W-:Y:S01]  /*275d0*/  UIADD3 UR5, UPT, UPT, UR9, 0x8000, URZ ;  /* 0x0000800009057890 */ /* 0x000fe2000fffe0ff */
[----:B------:R-:W-:Y:S01]  /*275e0*/  LEA.HI R6, R6, R85, RZ, 0x7 ;  /* 0x0000005506067211 */ /* 0x000fe200078f38ff */
[----:B------:R-:W-:Y:S01]  /*275f0*/  USHF.R.U32.HI UR4, URZ, 0x4, UR4 ;  /* 0x00000004ff047899 */ /* 0x000fe20008011604 */
[----:B------:R-:W-:Y:S01]  /*27600*/  IMAD.SHL.U32 R5, R5, 0x80, RZ ;  /* 0x0000008005057824 */ /* 0x000fe200078e00ff */
[----:B------:R-:W-:Y:S01]  /*27610*/  USHF.R.U32.HI UR5, URZ, 0x4, UR5 ;  /* 0x00000004ff057899 */ /* 0x000fe20008011605 */
[----:B------:R-:W-:Y:S01]  /*27620*/  SHF.R.S32.HI R6, RZ, 0x7, R6 ;  /* 0x00000007ff067819 */ /* 0x000fe20000011406 */
[----:B------:R-:W-:Y:S01]  /*27630*/  USGXT.U32 UR12, UR4, 0xe ;  /* 0x0000000e040c789a */ /* 0x000fe20008000000 */
[----:B------:R-:W-:Y:S01]  /*27640*/  IMAD.MOV.U32 R7, RZ, RZ, RZ ;  /* 0x000000ffff077224 */ /* 0x000fe200078e00ff */
[----:B------:R-:W-:Y:S01]  /*27650*/  USGXT.U32 UR14, UR5, 0xe ;  /* 0x0000000e050e789a */ /* 0x000fe20008000000 */
[----:B------:R-:W-:Y:S01]  /*27660*/  VIMNMX R6, PT, PT, R6, 0x2, !PT ;  /* 0x0000000206067848 */ /* 0x000fe20007fe0100 */
[----:B------:R-:W-:Y:S01]  /*27670*/  UIADD3 UR30, UP1, UPT, UR12, 0x100, URZ ;  /* 0x000001000c1e7890 */ /* 0x000fe2000ff3e0ff */
[----:B------:R-:W-:Y:S01]  /*27680*/  SHF.R.S32.HI R8, RZ, 0x1f, R4 ;  /* 0x0000001fff087819 */ /* 0x000fe20000011404 */
[----:B------:R-:W-:-:S02]  /*27690*/  UIADD3 UR28, UP2, UPT, UR14, 0x2, URZ ;  /* 0x000000020e1c7890 */ /* 0x000fc4000ff5e0ff */
[----:B------:R-:W-:Y:S01]  /*276a0*/  VIADD R6, R6, 0xfffffffe ;  /* 0xfffffffe06067836 */ /* 0x000fe20000000000 */
[----:B------:R-:W-:Y:S01]  /*276b0*/  UMOV UR4, URZ ;  /* 0x000000ff00047c82 */ /* 0x000fe20008000000 */
[----:B------:R-:W-:Y:S01]  /*276c0*/  UMOV UR5, URZ ;  /* 0x000000ff00057c82 */ /* 0x000fe20008000000 */
[----:B------:R-:W-:Y:S02]  /*276d0*/  UIADD3.X UR31, UPT, UPT, UR4, 0x40004040, URZ, UP1, !UPT ;  /* 0x40004040041f7890 */ /* 0x000fe40008ffe4ff */
[----:B------:R0:W-:Y:S01]  /*276e0*/  STL [R1+0xdd4], R6 ;  /* 0x000dd40601007387 */ /* 0x0001e20000100800 */
[----:B------:R-:W-:Y:S01]  /*276f0*/  UIADD3.X UR29, UPT, UPT, UR5, 0x40004040, URZ, UP2, !UPT ;  /* 0x40004040051d7890 */ /* 0x000fe200097fe4ff */
[----:B------:R-:W-:Y:S02]  /*27700*/  UMOV UR11, 0x1 ;  /* 0x00000001000b7882 */ /* 0x000fe40000000000 */
[----:B------:R1:W-:Y:S01]  /*27710*/  STL [R1+0xdcc], RZ ;  /* 0x000dccff01007387 */ /* 0x0003e20000100800 */
[----:B------:R-:W-:-:S02]  /*27720*/  UIADD3.64 UR20, UPT, UPT, UR30, 0x100, URZ ;  /* 0x000001001e147897 */ /* 0x000fc4000fffe0ff */
[----:B------:R-:W-:Y:S02]  /*27730*/  UIADD3.64 UR22, UPT, UPT, UR28, 0x2, URZ ;  /* 0x000000021c167897 */ /* 0x000fe4000fffe0ff */
[----:B------:R-:W-:Y:S01]  /*27740*/  UIADD3.64 UR24, UPT, UPT, UR30, 0x200, URZ ;  /* 0x000002001e187897 */ /* 0x000fe2000fffe0ff */
[----:B0-----:R-:W-:Y:S01]  /*27750*/  SHF.R.S32.HI R6, RZ, 0x1f, R5 ;  /* 0x0000001fff067819 */ /* 0x001fe20000011405 */
[----:B------:R-:W-:-:S12]  /*27760*/  UIADD3.64 UR26, UPT, UPT, UR28, 0x4, URZ ;  /* 0x000000041c1a7897 */ /* 0x000fd8000fffe0ff */
.L_x_10:
[----:B------:R-:W2:Y:S01]  /*27770*/  LDL R9, [R1+0xdcc] ;  /* 0x000dcc0001097983 */ /* 0x000ea20000100800 */
[----:B------:R-:W-:Y:S01]  /*27780*/  IMAD.U32 R7, R7, -0x80000000, RZ ;  /* 0x8000000007077824 */ /* 0x000fe200078e00ff */
[----:B0-----:R-:W0:Y:S02]  /*27790*/  LDC R12, c[0x0][0x3a0] ;  /* 0x0000e800ff0c7b82 */ /* 0x001e240000000800 */
[----:B------:R-:W3:Y:S01]  /*277a0*/  LDL.LU R8, [R1+0x1d8] ;  /* 0x0001d80001087983 */ /* 0x000ee20000300800 */
[----:B------:R-:W4:Y:S01]  /*277b0*/  SYNCS.PHASECHK.TRANS64.TRYWAIT P1, [UR6], R7 ;  /* 0x00000007ff0075a7 */ /* 0x000f220008021106 */
[----:B--2---:R-:W-:Y:S01]  /*277c0*/  VIADD R9, R9, 0x1 ;  /* 0x0000000109097836 */ /* 0x004fe20000000000 */
[----:B---3-5:R-:W-:-:S04]  /*277d0*/  IADD3 R8, P5, PT, R4, R8, RZ ;  /* 0x0000000804087210 */ /* 0x028fc80007fbe0ff */
[----:B------:R2:W-:Y:S01]  /*277e0*/  STL [R1+0xdd0], R9 ;  /* 0x000dd00901007387 */ /* 0x0005e20000100800 */
[----:B0-----:R-:W-:-:S03]  /*277f0*/  IMAD R12, R9, -0x80, R12 ;  /* 0xffffff80090c7824 */ /* 0x001fc600078e020c */
[----:B------:R2:W-:Y:S02]  /*27800*/  STL [R1+0x1d8], R8 ;  /* 0x0001d80801007387 */ /* 0x0005e40000100800 */
[----:B------:R-:W-:Y:S01]  /*27810*/  ISETP.GT.AND P3, PT, R12, 0x1, PT ;  /* 0x000000010c00780c */ /* 0x000fe20003f64270 */
[----:B----4-:R-:W-:-:S12]  /*27820*/  @!P1 BRA `(.L_x_8) ;  /* 0x000001f8001c9947 */ /* 0x010fd80003800000 */
.L_x_16:
[----:B--2---:R-:W2:Y:S04]  /*27830*/  LDL.LU R9, [R1+0x1d4] ;  /* 0x0001d40001097983 */ /* 0x004ea80000300800 */
[----:B------:R-:W3:Y:S04]  /*27840*/  LDL R8, [R1+0x1d8] ;  /* 0x0001d80001087983 */ /* 0x000ee80000100800 */
[----:B------:R-:W-:Y:S04]  /*27850*/  STL [R1+0x15f8], R51 ;  /* 0x0015f83301007387 */ /* 0x000fe80000100800 */
[----:B------:R-:W-:Y:S04]  /*27860*/  STL [R1+0x1604], R51 ;  /* 0x0016043301007387 */ /* 0x000fe80000100800 */
[----:B------:R-:W-:Y:S04]  /*27870*/  STL [R1+0x15e8], R50 ;  /* 0x0015e83201007387 */ /* 0x000fe80000100800 */
[----:B------:R-:W-:Y:S04]  /*27880*/  STL [R1+0x15ec], R50 ;  /* 0x0015ec3201007387 */ /* 0x000fe80000100800 */
[----:B------:R0:W-:Y:S04]  /*27890*/  STL [R1+0x1608], R50 ;  /* 0x0016083201007387 */ /* 0x0001e80000100800 */
[----:B0-----:R-:W4:Y:S04]  /*278a0*/  LDL.LU R50, [R1+0x1e4] ;  /* 0x0001e40001327983 */ /* 0x001f280000300800 */
[----:B------:R-:W-:Y:S04]  /*278b0*/  STL [R1+0x15d8], R11 ;  /* 0x0015d80b01007387 */ /* 0x000fe80000100800 */
[----:B------:R-:W-:Y:S04]  /*278c0*/  STL [R1+0x15e4], R11 ;  /* 0x0015e40b01007387 */ /* 0x000fe80000100800 */
[----:B------:R0:W-:Y:S04]  /*278d0*/  STL [R1+0x15fc], R11 ;  /* 0x0015fc0b01007387 */ /* 0x0001e80000100800 */
[----:B0-----:R-:W2:Y:S04]  /*278e0*/  LDL.LU R11, [R1+0x1e8] ;  /* 0x0001e800010b7983 */ /* 0x001ea80000300800 */
[----:B------:R-:W-:Y:S04]  /*278f0*/  STL [R1+0x15d0], R45 ;  /* 0x0015d02d01007387 */ /* 0x000fe80000100800 */
[----:B------:R-:W-:Y:S04]  /*27900*/  STL [R1+0x15f0], R45 ;  /* 0x0015f02d01007387 */ /* 0x000fe80000100800 */
[----:B------:R0:W-:Y:S04]  /*27910*/  STL [R1+0x15f4], R45 ;  /* 0x0015f42d01007387 */ /* 0x0001e80000100800 */
[----:B0-----:R-:W2:Y:S04]  /*27920*/  LDL.LU R45, [R1+0x1f0] ;  /* 0x0001f000012d7983 */ /* 0x001ea80000300800 */
[----:B--2---:R-:W-:Y:S04]  /*27930*/  STL [R1+0x160c], R45 ;  /* 0x00160c2d01007387 */ /* 0x004fe80000100800 */
[----:B------:R-:W-:Y:S04]  /*27940*/  STL [R1+0x15cc], R46 ;  /* 0x0015cc2e01007387 */ /* 0x000fe80000100800 */
[----:B------:R-:W-:Y:S04]  /*27950*/  STL [R1+0x15d4], R46 ;  /* 0x0015d42e01007387 */ /* 0x000fe80000100800 */
[----:B------:R-:W-:Y:S04]  /*27960*/  STL [R1+0x15dc], R46 ;  /* 0x0015dc2e01007387 */ /* 0x000fe80000100800 */
[----:B------:R-:W-:Y:S04]  /*27970*/  STL [R1+0x1600], R46 ;  /* 0x0016002e01007387 */ /* 0x000fe80000100800 */
[----:B------:R0:W-:Y:S04]  /*27980*/  STL [R1+0x1610], R46 ;  /* 0x0016102e01007387 */ /* 0x0001e80000100800 */
[----:B0-----:R-:W2:Y:S01]  /*27990*/  LDL.LU R46, [R1+0x1e0] ;  /* 0x0001e000012e7983 */ /* 0x001ea20000300800 */
[----:B------:R-:W-:-:S02]  /*279a0*/  ISETP.GT.AND P4, PT, R12, 0x2, PT ;  /* 0x000000020c00780c */ /* 0x000fc40003f84270 */
[----:B------:R-:W-:Y:S01]  /*279b0*/  ISETP.GT.AND P1, PT, R12, 0x3, PT ;  /* 0x000000030c00780c */ /* 0x000fe20003f24270 */
        /* <DEDUP_REMOVED lines=75> */
[----:B--2---:R-:W-:-:S03]  /*27e70*/  IADD3 R46, P6, PT, R4, R46, RZ ;  /* 0x0000002e042e7210 */ /* 0x004fc60007fde0ff */
[----:B------:R-:W-:Y:S04]  /*27e80*/  STL [R1+0x14a0], R48 ;  /* 0x0014a03001007387 */ /* 0x000fe80000100800 */
[----:B------:R0:W-:Y:S04]  /*27e90*/  STL [R1+0x149c], R49 ;  /* 0x00149c3101007387 */ /* 0x0001e80000100800 */
[----:B------:R-:W-:Y:S04]  /*27ea0*/  STL [R1+0x1498], R52 ;  /* 0x0014983401007387 */ /* 0x000fe80000100800 */
[----:B------:R-:W-:Y:S01]  /*27eb0*/  STL [R1+0x1494], R53 ;  /* 0x0014943501007387 */ /* 0x000fe20000100800 */
[----:B0-----:R-:W-:-:S03]  /*27ec0*/  PRMT R49, RZ, 0x7610, R49 ;  /* 0x00007610ff317816 */ /* 0x001fc60000000031 */
[----:B------:R0:W-:Y:S04]  /*27ed0*/  STL [R1+0x1490], R55 ;  /* 0x0014903701007387 */ /* 0x0001e80000100800 */
[----:B------:R-:W-:Y:S04]  /*27ee0*/  STL [R1+0x148c], R57 ;  /* 0x00148c3901007387 */ /* 0x000fe80000100800 */
[----:B------:R-:W-:Y:S01]  /*27ef0*/  STL [R1+0x1488], R59 ;  /* 0x0014883b01007387 */ /* 0x000fe20000100800 */
[----:B0-----:R-:W-:-:S03]  /*27f00*/  SHF.R.S32.HI R55, RZ, 0x1f, R4 ;  /* 0x0000001fff377819 */ /* 0x001fc60000011404 */
[----:B------:R-:W-:Y:S02]  /*27f10*/  STL [R1+0x1484], R61 ;  /* 0x0014843d01007387 */ /* 0x000fe40000100800 */
[----:B------:R-:W-:Y:S02]  /*27f20*/  IMAD.X R9, R55, 0x1, R9, P5 ;  /* 0x0000000137097824 */ /* 0x000fe400028e0609 */
        /* <DEDUP_REMOVED lines=23> */
[----:B------:R-:W2:Y:S04]  /*280a0*/  LDL.LU R7, [R1+0x1f8] ;  /* 0x0001f80001077983 */ /* 0x000ea80000300800 */
[----:B------:R1:W-:Y:S04]  /*280b0*/  STL [R1+0x1e0], R46 ;  /* 0x0001e02e01007387 */ /* 0x0003e80000100800 */
[----:B------:R-:W2:Y:S04]  /*280c0*/  LDL.LU R91, [R1+0x200] ;  /* 0x00020000015b7983 */ /* 0x000ea80000300800 */
[----:B------:R-:W-:Y:S04]  /*280d0*/  STL [R1+0x1e8], R11 ;  /* 0x0001e80b01007387 */ /* 0x000fe80000100800 */
[----:B---3--:R3:W2:Y:S04]  /*280e0*/  @P3 LDG.E.U8 R49, desc[UR18][R8.64] ;  /* 0x0000001208313981 */ /* 0x0086a8000c1e1100 */
[----:B0-----:R-:W2:Y:S01]  /*280f0*/  LDL.LU R9, [R1+0x1dc] ;  /* 0x0001dc0001097983 */ /* 0x001ea20000300800 */
[----:B------:R-:W-:Y:S01]  /*28100*/  PRMT R45, RZ, 0x7610, R45 ;  /* 0x00007610ff2d7816 */ /* 0x000fe2000000002d */
[----:B---3--:R-:W-:Y:S01]  /*28110*/  @P4 IMAD.MOV.U32 R8, RZ, RZ, R46 ;  /* 0x000000ffff084224 */ /* 0x008fe200078e002e */
[----:B------:R-:W-:Y:S01]  /*28120*/  PRMT R51, RZ, 0x7610, R51 ;  /* 0x00007610ff337816 */ /* 0x000fe20000000033 */
[C---:B----4-:R-:W-:Y:S01]  /*28130*/  IMAD.X R50, R55.reuse, 0x1, R50, P5 ;  /* 0x0000000137327824 */ /* 0x050fe200028e0632 */
[----:B------:R-:W-:Y:S01]  /*28140*/  ISETP.GT.AND P3, PT, R12, 0x4, PT ;  /* 0x000000040c00780c */ /* 0x000fe20003f64270 */
[----:B--2---:R-:W-:-:S05]  /*28150*/  IMAD.X R9, R55, 0x1, R9, P6 ;  /* 0x0000000137097824 */ /* 0x004fca00030e0609 */
[----:B------:R0:W2:Y:S04]  /*28160*/  @P4 LDG.E.U8 R45, desc[UR18][R8.64] ;  /* 0x00000012082d4981 */ /* 0x0000a8000c1e1100 */
[----:B------:R3:W-:Y:S04]  /*28170*/  STL [R1+0x1dc], R9 ;  /* 0x0001dc0901007387 */ /* 0x0007e80000100800 */
[----:B-1----:R-:W4:Y:S01]  /*28180*/  LDL.LU R46, [R1+0x1610] ;  /* 0x00161000012e7983 */ /* 0x002f220000300800 */
[----:B0-----:R-:W-:-:S03]  /*28190*/  @P1 IMAD.MOV.U32 R8, RZ, RZ, R11 ;  /* 0x000000ffff081224 */ /* 0x001fc600078e000b */
[----:B------:R-:W-:Y:S01]  /*281a0*/  STL [R1+0x1e4], R50 ;  /* 0x0001e43201007387 */ /* 0x000fe20000100800 */
[----:B---3--:R-:W-:-:S05]  /*281b0*/  IMAD.MOV.U32 R9, RZ, RZ, R50 ;  /* 0x000000ffff097224 */ /* 0x008fca00078e0032 */
[----:B------:R-:W3:Y:S04]  /*281c0*/  @P1 LDG.E.U8 R51, desc[UR18][R8.64] ;  /* 0x0000001208331981 */ /* 0x000ee8000c1e1100 */
[----:B--2---:R0:W-:Y:S04]  /*281d0*/  STL [R1+0x1a8], R45 ;  /* 0x0001a82d01007387 */ /* 0x0041e80000100800 */
[----:B0-----:R-:W2:Y:S04]  /*281e0*/  LDL.LU R45, [R1+0x160c] ;  /* 0x00160c00012d7983 */ /* 0x001ea80000300800 */
[----:B------:R-:W4:Y:S04]  /*281f0*/  LDL.LU R50, [R1+0x1608] ;  /* 0x0016080001327983 */ /* 0x000f280000300800 */
[----:B------:R-:W4:Y:S04]  /*28200*/  LDL.LU R11, [R1+0x1fc] ;  /* 0x0001fc00010b7983 */ /* 0x000f280000300800 */
[----:B---3--:R0:W-:Y:S04]  /*28210*/  STL [R1+0x1a4], R51 ;  /* 0x0001a43301007387 */ /* 0x0081e80000100800 */
[----:B0-----:R-:W3:Y:S01]  /*28220*/  LDL.LU R51, [R1+0x1604] ;  /* 0x0016040001337983 */ /* 0x001ee20000300800 */
[----:B--2---:R-:W-:-:S05]  /*28230*/  IADD3 R45, P5, PT, R4, R45, RZ ;  /* 0x0000002d042d7210 */ /* 0x004fca0007fbe0ff */
[----:B------:R0:W-:Y:S04]  /*28240*/  STL [R1+0x1f0], R45 ;  /* 0x0001f02d01007387 */ /* 0x0001e80000100800 */
[----:B------:R-:W2:Y:S01]  /*28250*/  LDL.LU R8, [R1+0x1ec] ;  /* 0x0001ec0001087983 */ /* 0x000ea20000300800 */
[----:B------:R-:W-:-:S03]  /*28260*/  IMAD.MOV.U32 R9, RZ, RZ, R45 ;  /* 0x000000ffff097224 */ /* 0x000fc600078e002d */
[----:B0-----:R-:W3:Y:S01]  /*28270*/  LDL.LU R45, [R1+0x208] ;  /* 0x00020800012d7983 */ /* 0x001ee20000300800 */
[----:B----4-:R-:W-:Y:S02]  /*28280*/  PRMT R50, RZ, 0x7610, R50 ;  /* 0x00007610ff327816 */ /* 0x010fe40000000032 */
[----:B------:R-:W-:Y:S01]  /*28290*/  IADD3 R7, P6, PT, R4, R7, RZ ;  /* 0x0000000704077210 */ /* 0x000fe20007fde0ff */
[----:B--2---:R-:W-:-:S05]  /*282a0*/  IMAD.X R8, R55, 0x1, R8, P5 ;  /* 0x0000000137087824 */ /* 0x004fca00028e0608 */
[-C--:B------:R-:W-:Y:S01]  /*282b0*/  @P3 LOP3.LUT R9, R9, R8.reuse, RZ, 0x3c, !PT ;  /* 0x0000000809093212 */ /* 0x080fe200078e3cff */
[----:B------:R0:W-:Y:S03]  /*282c0*/  STL [R1+0x1ec], R8 ;  /* 0x0001ec0801007387 */ /* 0x0001e60000100800 */
[----:B0-----:R-:W-:-:S04]  /*282d0*/  @P3 LOP3.LUT R8, R9, R8, RZ, 0x3c, !PT ;  /* 0x0000000809083212 */ /* 0x001fc800078e3cff */
[----:B------:R-:W-:Y:S01]  /*282e0*/  @P3 LOP3.LUT R9, R9, R8, RZ, 0x3c, !PT ;  /* 0x0000000809093212 */ /* 0x000fe200078e3cff */
[----:B------:R0:W-:Y:S04]  /*282f0*/  STL [R1+0x1f8], R7 ;  /* 0x0001f80701007387 */ /* 0x0001e80000100800 */
[----:B------:R1:W2:Y:S04]  /*28300*/  @P3 LDG.E.U8 R50, desc[UR18][R8.64] ;  /* 0x0000001208323981 */ /* 0x0002a8000c1e1100 */
[----:B------:R-:W4:Y:S01]  /*28310*/  LDL.LU R8, [R1+0x1f4] ;  /* 0x0001f40001087983 */ /* 0x000f220000300800 */
[----:B------:R-:W-:Y:S01]  /*28320*/  ISETP.GT.AND P4, PT, R12, 0x5, PT ;  /* 0x000000050c00780c */ /* 0x000fe20003f84270 */
[----:B-1----:R-:W-:Y:S01]  /*28330*/  IMAD.MOV.U32 R9, RZ, RZ, R7 ;  /* 0x000000ffff097224 */ /* 0x002fe200078e0007 */
[----:B------:R-:W-:Y:S01]  /*28340*/  IADD3 R91, P5, PT, R4, R91, RZ ;  /* 0x0000005b045b7210 */ /* 0x000fe20007fbe0ff */
[----:B0-----:R-:W4:Y:S01]  /*28350*/  LDL.LU R7, [R1+0x210] ;  /* 0x0002100001077983 */ /* 0x001f220000300800 */
[----:B------:R-:W-:-:S03]  /*28360*/  ISETP.GT.AND P1, PT, R12, 0x6, PT ;  /* 0x000000060c00780c */ /* 0x000fc60003f24270 */
[----:B------:R-:W-:Y:S01]  /*28370*/  STL [R1+0x200], R91 ;  /* 0x0002005b01007387 */ /* 0x000fe20000100800 */
[----:B------:R-:W-:Y:S01]  /*28380*/  PRMT R46, RZ, 0x7610, R46 ;  /* 0x00007610ff2e7816 */ /* 0x000fe2000000002e */
[C---:B------:R-:W-:Y:S01]  /*28390*/  IMAD.X R11, R55.reuse, 0x1, R11, P5 ;  /* 0x00000001370b7824 */ /* 0x040fe200028e060b */
[----:B---3--:R-:W-:Y:S01]  /*283a0*/  PRMT R51, RZ, 0x7610, R51 ;  /* 0x00007610ff337816 */ /* 0x008fe20000000033 */
[----:B--2---:R0:W-:Y:S01]  /*283b0*/  STL [R1+0x1a0], R50 ;  /* 0x0001a03201007387 */ /* 0x0041e20000100800 */
[----:B----4-:R-:W-:-:S03]  /*283c0*/  IMAD.X R8, R55, 0x1, R8, P6 ;  /* 0x0000000137087824 */ /* 0x010fc600030e0608 */
[----:B0-----:R-:W2:Y:S02]  /*283d0*/  LDL.LU R50, [R1+0x218] ;  /* 0x0002180001327983 */ /* 0x001ea40000300800 */
[-C--:B------:R-:W-:Y:S02]  /*283e0*/  @P4 LOP3.LUT R9, R9, R8.reuse, RZ, 0x3c, !PT ;  /* 0x0000000809094212 */ /* 0x080fe400078e3cff */
[----:B------:R0:W-:Y:S02]  /*283f0*/  STL [R1+0x1f4], R8 ;  /* 0x0001f40801007387 */ /* 0x0001e40000100800 */
[----:B0-----:R-:W-:-:S04]  /*28400*/  @P4 LOP3.LUT R8, R9, R8, RZ, 0x3c, !PT ;  /* 0x0000000809084212 */ /* 0x001fc800078e3cff */
[----:B------:R-:W-:-:S05]  /*28410*/  @P4 LOP3.LUT R9, R9, R8, RZ, 0x3c, !PT ;  /* 0x0000000809094212 */ /* 0x000fca00078e3cff */
[----:B------:R0:W3:Y:S02]  /*28420*/  @P4 LDG.E.U8 R46, desc[UR18][R8.64] ;  /* 0x00000012082e4981 */ /* 0x0000e4000c1e1100 */
[----:B0-----:R-:W-:Y:S02]  /*28430*/  IMAD.MOV.U32 R9, RZ, RZ, R11 ;  /* 0x000000ffff097224 */ /* 0x001fe400078e000b */
[----:B------:R-:W-:-:S05]  /*28440*/  @P1 IMAD.MOV.U32 R8, RZ, RZ, R91 ;  /* 0x000000ffff081224 */ /* 0x000fca00078e005b */
[----:B------:R-:W4:Y:S01]  /*28450*/  @P1 LDG.E.U8 R51, desc[UR18][R8.64] ;  /* 0x0000001208331981 */ /* 0x000f22000c1e1100 */
[----:B------:R-:W-:-:S03]  /*28460*/  IADD3 R45, P5, PT, R4, R45, RZ ;  /* 0x0000002d042d7210 */ /* 0x000fc60007fbe0ff */
[----:B------:R-:W-:Y:S04]  /*28470*/  STL [R1+0x1fc], R11 ;  /* 0x0001fc0b01007387 */ /* 0x000fe80000100800 */
[----:B---3--:R0:W-:Y:S04]  /*28480*/  STL [R1+0x19c], R46 ;  /* 0x00019c2e01007387 */ /* 0x0081e80000100800 */
[----:B0-----:R-:W3:Y:S04]  /*28490*/  LDL.LU R46, [R1+0x1600] ;  /* 0x00160000012e7983 */ /* 0x001ee80000300800 */
[----:B------:R-:W2:Y:S04]  /*284a0*/  LDL.LU R11, [R1+0x15fc] ;  /* 0x0015fc00010b7983 */ /* 0x000ea80000300800 */
[----:B------:R-:W3:Y:S04]  /*284b0*/  LDL.LU R91, [R1+0x214] ;  /* 0x00021400015b7983 */ /* 0x000ee80000300800 */
[----:B----4-:R0:W-:Y:S04]  /*284c0*/  STL [R1+0x198], R51 ;  /* 0x0001983301007387 */ /* 0x0101e80000100800 */
[----:B0-----:R-:W4:Y:S04]  /*284d0*/  LDL.LU R51, [R1+0x15f8] ;  /* 0x0015f80001337983 */ /* 0x001f280000300800 */
[----:B------:R0:W-:Y:S04]  /*284e0*/  STL [R1+0x208], R45 ;  /* 0x0002082d01007387 */ /* 0x0001e80000100800 */
[----:B------:R-:W3:Y:S01]  /*284f0*/  LDL.LU R8, [R1+0x204] ;  /* 0x0002040001087983 */ /* 0x000ee20000300800 */
[----:B------:R-:W-:Y:S01]  /*28500*/  ISETP.GT.AND P3, PT, R12, 0x7, PT ;  /* 0x000000070c00780c */ /* 0x000fe20003f64270 */
[----:B------:R-:W-:-:S02]  /*28510*/  IMAD.MOV.U32 R9, RZ, RZ, R45 ;  /* 0x000000ffff097224 */ /* 0x000fc400078e002d */
[----:B0-----:R-:W4:Y:S01]  /*28520*/  LDL.LU R45, [R1+0x220] ;  /* 0x00022000012d7983 */ /* 0x001f220000300800 */
[----:B------:R-:W-:Y:S02]  /*28530*/  IADD3 R7, P6, PT, R4, R7, RZ ;  /* 0x0000000704077210 */ /* 0x000fe40007fde0ff */
[----:B--2---:R-:W-:Y:S01]  /*28540*/  PRMT R11, RZ, 0x7610, R11 ;  /* 0x00007610ff0b7816 */ /* 0x004fe2000000000b */
[----:B---3--:R-:W-:-:S06]  /*28550*/  IMAD.X R8, R55, 0x1, R8, P5 ;  /* 0x0000000137087824 */ /* 0x008fcc00028e0608 */
[-C--:B------:R-:W-:Y:S01]  /*28560*/  @P3 LOP3.LUT R9, R9, R8.reuse, RZ, 0x3c, !PT ;  /* 0x0000000809093212 */ /* 0x080fe200078e3cff */
[----:B------:R0:W-:Y:S03]  /*28570*/  STL [R1+0x204], R8 ;  /* 0x0002040801007387 */ /* 0x0001e60000100800 */
[----:B0-----:R-:W-:-:S04]  /*28580*/  @P3 LOP3.LUT R8, R9, R8, RZ, 0x3c, !PT ;  /* 0x0000000809083212 */ /* 0x001fc800078e3cff */
[----:B------:R-:W-:Y:S01]  /*28590*/  @P3 LOP3.LUT R9, R9, R8, RZ, 0x3c, !PT ;  /* 0x0000000809093212 */ /* 0x000fe200078e3cff */
[----:B------:R0:W-:Y:S04]  /*285a0*/  STL [R1+0x210], R7 ;  /* 0x0002100701007387 */ /* 0x0001e80000100800 */
[----:B------:R1:W2:Y:S04]  /*285b0*/  @P3 LDG.E.U8 R11, desc[UR18][R8.64] ;  /* 0x00000012080b3981 */ /* 0x0002a8000c1e1100 */
[----:B------:R-:W3:Y:S01]  /*285c0*/  LDL.LU R8, [R1+0x20c] ;  /* 0x00020c0001087983 */ /* 0x000ee20000300800 */
[----:B------:R-:W-:Y:S01]  /*285d0*/  ISETP.GT.AND P4, PT, R12, 0x8, PT ;  /* 0x000000080c00780c */ /* 0x000fe20003f84270 */
[----:B-1----:R-:W-:Y:S01]  /*285e0*/  IMAD.MOV.U32 R9, RZ, RZ, R7 ;  /* 0x000000ffff097224 */ /* 0x002fe200078e0007 */
[----:B------:R-:W-:Y:S01]  /*285f0*/  IADD3 R50, P5, PT, R4, R50, RZ ;  /* 0x0000003204327210 */ /* 0x000fe20007fbe0ff */
[----:B0-----:R-:W3:Y:S01]  /*28600*/  LDL.LU R7, [R1+0x228] ;  /* 0x0002280001077983 */ /* 0x001ee20000300800 */
[----:B------:R-:W-:-:S03]  /*28610*/  ISETP.GT.AND P1, PT, R12, 0x9, PT ;  /* 0x000000090c00780c */ /* 0x000fc60003f24270 */
[----:B------:R-:W-:Y:S01]  /*28620*/  STL [R1+0x218], R50 ;  /* 0x0002183201007387 */ /* 0x000fe20000100800 */
[----:B----4-:R-:W-:Y:S01]  /*28630*/  PRMT R51, RZ, 0x7610, R51 ;  /* 0x00007610ff337816 */ /* 0x010fe20000000033 */
[C---:B------:R-:W-:Y:S01]  /*28640*/  IMAD.X R91, R55.reuse, 0x1, R91, P5 ;  /* 0x00000001375b7824 */ /* 0x040fe200028e065b */
[----:B------:R-:W-:Y:S02]  /*28650*/  PRMT R48, RZ, 0x7610, R48 ;  /* 0x00007610ff307816 */ /* 0x000fe40000000030 */
[----:B------:R-:W-:Y:S01]  /*28660*/  IADD3 R45, P5, PT, R4, R45, RZ ;  /* 0x0000002d042d7210 */ /* 0x000fe20007fbe0ff */
[----:B--2---:R0:W-:Y:S01]  /*28670*/  STL [R1+0x194], R11 ;  /* 0x0001940b01007387 */ /* 0x0041e20000100800 */
[----:B---3--:R-:W-:-:S03]  /*28680*/  IMAD.X R8, R55, 0x1, R8, P6 ;  /* 0x0000000137087824 */ /* 0x008fc600030e0608 */
[----:B0-----:R-:W2:Y:S02]  /*28690*/  LDL.LU R11, [R1+0x230] ;  /* 0x00023000010b7983 */ /* 0x001ea40000300800 */
[-C--:B------:R-:W-:Y:S02]  /*286a0*/  @P4 LOP3.LUT R9, R9, R8.reuse, RZ, 0x3c, !PT ;  /* 0x0000000809094212 */ /* 0x080fe400078e3cff */
[----:B------:R0:W-:Y:S02]  /*286b0*/  STL [R1+0x20c], R8 ;  /* 0x00020c0801007387 */ /* 0x0001e40000100800 */
[----:B0-----:R-:W-:-:S04]  /*286c0*/  @P4 LOP3.LUT R8, R9, R8, RZ, 0x3c, !PT ;  /* 0x0000000809084212 */ /* 0x001fc800078e3cff */
[----:B------:R-:W-:Y:S01]  /*286d0*/  @P4 LOP3.LUT R9, R9, R8, RZ, 0x3c, !PT ;  /* 0x0000000809094212 */ /* 0x000fe200078e3cff */
[----:B------:R0:W-:Y:S04]  /*286e0*/  STL [R1+0x214], R91 ;  /* 0x0002145b01007387 */ /* 0x0001e80000100800 */
[----:B------:R1:W3:Y:S02]  /*286f0*/  @P4 LDG.E.U8 R51, desc[UR18][R8.64] ;  /* 0x0000001208334981 */ /* 0x0002e4000c1e1100 */
[----:B-1----:R-:W-:Y:S02]  /*28700*/  @P1 IMAD.MOV.U32 R8, RZ, RZ, R50 ;  /* 0x000000ffff081224 */ /* 0x002fe400078e0032 */
[----:B------:R-:W-:Y:S01]  /*28710*/  @P1 IMAD.MOV.U32 R9, RZ, RZ, R91 ;  /* 0x000000ffff091224 */ /* 0x000fe200078e005b */
[----:B------:R-:W4:Y:S04]  /*28720*/  LDL.LU R50, [R1+0x22c] ;  /* 0x00022c0001327983 */ /* 0x000f280000300800 */
[----:B0-----:R-:W2:Y:S04]  /*28730*/  LDL.LU R91, [R1+0x238] ;  /* 0x00023800015b7983 */ /* 0x001ea80000300800 */
[----:B------:R0:W2:Y:S04]  /*28740*/  @P1 LDG.E.U8 R48, desc[UR18][R8.64] ;  /* 0x0000001208301981 */ /* 0x0000a8000c1e1100 */
[----:B------:R1:W-:Y:S01]  /*28750*/  STL [R1+0x220], R45 ;  /* 0x0002202d01007387 */ /* 0x0003e20000100800 */
[----:B0-----:R-:W-:-:S03]  /*28760*/  IMAD.MOV.U32 R9, RZ, RZ, R45 ;  /* 0x000000ffff097224 */ /* 0x001fc600078e002d */
[----:B-1----:R-:W2:Y:S04]  /*28770*/  LDL.LU R45, [R1+0x15f4] ;  /* 0x0015f400012d7983 */ /* 0x002ea80000300800 */
[----:B------:R-:W2:Y:S01]  /*28780*/  LDL.LU R8, [R1+0x21c] ;  /* 0x00021c0001087983 */ /* 0x000ea20000300800 */
[----:B------:R-:W-:Y:S02]  /*28790*/  ISETP.GT.AND P3, PT, R12, 0xa, PT ;  /* 0x0000000a0c00780c */ /* 0x000fe40003f64270 */
[----:B------:R-:W-:Y:S02]  /*287a0*/  PRMT R46, RZ, 0x7610, R46 ;  /* 0x00007610ff2e7816 */ /* 0x000fe4000000002e */
[----:B------:R-:W-:Y:S01]  /*287b0*/  IADD3 R7, P6, PT, R4, R7, RZ ;  /* 0x0000000704077210 */ /* 0x000fe20007fde0ff */
[----:B--2---:R-:W-:-:S08]  /*287c0*/  IMAD.X R8, R55, 0x1, R8, P5 ;  /* 0x0000000137087824 */ /* 0x004fd000028e0608 */
        /* <DEDUP_REMOVED lines=10> */
[----:B0-----:R-:W4:Y:S04]  /*28870*/  LDL.LU R7, [R1+0x240] ;  /* 0x0002400001077983 */ /* 0x001f280000300800 */
[----:B------:R-:W-:Y:S01]  /*28880*/  STL [R1+0x230], R11 ;  /* 0x0002300b01007387 */ /* 0x000fe20000100800 */
[----:B------:R-:W-:-:S03]  /*28890*/  PRMT R45, RZ, 0x7610, R45 ;  /* 0x00007610ff2d7816 */ /* 0x000fc6000000002d */
[----:B--2---:R0:W-:Y:S01]  /*288a0*/  STL [R1+0x18c], R46 ;  /* 0x00018c2e01007387 */ /* 0x0041e20000100800 */
[----:B---3--:R-:W-:-:S03]  /*288b0*/  IMAD.X R8, R55, 0x1, R8, P6 ;  /* 0x0000000137087824 */ /* 0x008fc600030e0608 */
[----:B0-----:R-:W2:Y:S02]  /*288c0*/  LDL.LU R46, [R1+0x248] ;  /* 0x00024800012e7983 */ /* 0x001ea40000300800 */
[-C--:B------:R-:W-:Y:S02]  /*288d0*/  @P4 LOP3.LUT R9, R9, R8.reuse, RZ, 0x3c, !PT ;  /* 0x0000000809094212 */ /* 0x080fe400078e3cff */
[----:B------:R0:W-:Y:S02]  /*288e0*/  STL [R1+0x224], R8 ;  /* 0x0002240801007387 */ /* 0x0001e40000100800 */
[----:B0-----:R-:W-:-:S04]  /*288f0*/  @P4 LOP3.LUT R8, R9, R8, RZ, 0x3c, !PT ;  /* 0x0000000809084212 */ /* 0x001fc800078e3cff */
[----:B------:R-:W-:-:S05]  /*28900*/  @P4 LOP3.LUT R9, R9, R8, RZ, 0x3c, !PT ;  /* 0x0000000809094212 */ /* 0x000fca00078e3cff */
[----:B------:R0:W3:Y:S01]  /*28910*/  @P4 LDG.E.U8 R45, desc[UR18][R8.64] ;  /* 0x00000012082d4981 */ /* 0x0000e2000c1e1100 */
[----:B------:R-:W-:Y:S01]  /*28920*/  ISETP.GT.AND P1, PT, R12, 0xc, PT ;  /* 0x0000000c0c00780c */ /* 0x000fe20003f24270 */
[----:B----4-:R-:W-:Y:S01]  /*28930*/  IMAD.X R50, R55, 0x1, R50, P5 ;  /* 0x0000000137327824 */ /* 0x010fe200028e0632 */
[----:B------:R-:W-:-:S04]  /*28940*/  PRMT R10, RZ, 0x7610, R10 ;  /* 0x00007610ff0a7816 */ /* 0x000fc8000000000a */
[----:B------:R-:W-:Y:S01]  /*28950*/  STL [R1+0x22c], R50 ;  /* 0x00022c3201007387 */ /* 0x000fe20000100800 */
[----:B0-----:R-:W-:-:S06]  /*28960*/  IMAD.MOV.U32 R9, RZ, RZ, R50 ;  /* 0x000000ffff097224 */ /* 0x001fcc00078e0032 */
[----:B------:R-:W-:-:S05]  /*28970*/  @P1 IMAD.MOV.U32 R8, RZ, RZ, R11 ;  /* 0x000000ffff081224 */ /* 0x000fca00078e000b */
[----:B------:R-:W4:Y:S04]  /*28980*/  @P1 LDG.E.U8 R10, desc[UR18][R8.64] ;  /* 0x00000012080a1981 */ /* 0x000f28000c1e1100 */
[----:B---3--:R0:W-:Y:S04]  /*28990*/  STL [R1+0x188], R45 ;  /* 0x0001882d01007387 */ /* 0x0081e80000100800 */
[----:B0-----:R-:W3:Y:S04]  /*289a0*/  LDL.LU R45, [R1+0x15f0] ;  /* 0x0015f000012d7983 */ /* 0x001ee80000300800 */
[----:B------:R-:W2:Y:S04]  /*289b0*/  LDL.LU R50, [R1+0x15ec] ;  /* 0x0015ec0001327983 */ /* 0x000ea80000300800 */
[----:B------:R-:W2:Y:S01]  /*289c0*/  LDL.LU R9, [R1+0x234] ;  /* 0x0002340001097983 */ /* 0x000ea20000300800 */
[----:B------:R-:W-:-:S02]  /*289d0*/  ISETP.GT.AND P3, PT, R12, 0xd, PT ;  /* 0x0000000d0c00780c */ /* 0x000fc40003f64270 */
[C---:B------:R-:W-:Y:S01]  /*289e0*/  IADD3 R91, P5, PT, R4.reuse, R91, RZ ;  /* 0x0000005b045b7210 */ /* 0x040fe20007fbe0ff */
[----:B------:R-:W2:Y:S01]  /*289f0*/  LDL.LU R11, [R1+0x244] ;  /* 0x00024400010b7983 */ /* 0x000ea20000300800 */
[----:B------:R-:W-:-:S03]  /*28a00*/  IADD3 R7, P6, PT, R4, R7, RZ ;  /* 0x0000000704077210 */ /* 0x000fc60007fde0ff */
[----:B------:R-:W-:Y:S04]  /*28a10*/  STL [R1+0x238], R91 ;  /* 0x0002385b01007387 */ /* 0x000fe80000100800 */
[----:B----4-:R0:W-:Y:S02]  /*28a20*/  STL [R1+0x184], R10 ;  /* 0x0001840a01007387 */ /* 0x0101e40000100800 */
[----:B------:R-:W-:Y:S02]  /*28a30*/  @P3 IMAD.MOV.U32 R8, RZ, RZ, R91 ;  /* 0x000000ffff083224 */ /* 0x000fe400078e005b */
[----:B0-----:R-:W4:Y:S01]  /*28a40*/  LDL.LU R10, [R1+0x250] ;  /* 0x00025000010a7983 */ /* 0x001f220000300800 */
[----:B---3--:R-:W-:Y:S01]  /*28a50*/  PRMT R45, RZ, 0x7610, R45 ;  /* 0x00007610ff2d7816 */ /* 0x008fe2000000002d */
[----:B--2---:R-:W-:-:S05]  /*28a60*/  IMAD.X R9, R55, 0x1, R9, P5 ;  /* 0x0000000137097824 */ /* 0x004fca00028e0609 */
[----:B------:R0:W-:Y:S04]  /*28a70*/  STL [R1+0x234], R9 ;  /* 0x0002340901007387 */ /* 0x0001e80000100800 */
[----:B------:R0:W2:Y:S04]  /*28a80*/  @P3 LDG.E.U8 R45, desc[UR18][R8.64] ;  /* 0x00000012082d3981 */ /* 0x0000a8000c1e1100 */
[----:B------:R1:W-:Y:S04]  /*28a90*/  STL [R1+0x240], R7 ;  /* 0x0002400701007387 */ /* 0x0003e80000100800 */
[----:B------:R-:W3:Y:S01]  /*28aa0*/  LDL.LU R8, [R1+0x23c] ;  /* 0x00023c0001087983 */ /* 0x000ee20000300800 */
[----:B------:R-:W-:Y:S01]  /*28ab0*/  ISETP.GT.AND P4, PT, R12, 0xe, PT ;  /* 0x0000000e0c00780c */ /* 0x000fe20003f84270 */
[----:B0-----:R-:W-:Y:S01]  /*28ac0*/  IMAD.MOV.U32 R9, RZ, RZ, R7 ;  /* 0x000000ffff097224 */ /* 0x001fe200078e0007 */
[----:B------:R-:W-:Y:S01]  /*28ad0*/  IADD3 R46, P5, PT, R4, R46, RZ ;  /* 0x0000002e042e7210 */ /* 0x000fe20007fbe0ff */
[----:B------:R-:W4:Y:S04]  /*28ae0*/  LDL.LU R91, [R1+0x24c] ;  /* 0x00024c00015b7983 */ /* 0x000f280000300800 */
[----:B------:R-:W-:Y:S04]  /*28af0*/  STL [R1+0x248], R46 ;  /* 0x0002482e01007387 */ /* 0x000fe80000100800 */
[----:B-1----:R-:W4:Y:S01]  /*28b00*/  LDL.LU R7, [R1+0x258] ;  /* 0x0002580001077983 */ /* 0x002f220000300800 */
        /* <DEDUP_REMOVED lines=10> */
[----:B------:R-:W-:Y:S01]  /*28bb0*/  IMAD.X R11, R55, 0x1, R11, P5 ;  /* 0x00000001370b7824 */ /* 0x000fe200028e060b */
[----:B------:R-:W-:-:S04]  /*28bc0*/  PRMT R93, RZ, 0x7610, R93 ;  /* 0x00007610ff5d7816 */ /* 0x000fc8000000005d */
[----:B------:R-:W-:Y:S01]  /*28bd0*/  STL [R1+0x244], R11 ;  /* 0x0002440b01007387 */ /* 0x000fe20000100800 */
[----:B0-----:R-:W-:-:S06]  /*28be0*/  IMAD.MOV.U32 R9, RZ, RZ, R11 ;  /* 0x000000ffff097224 */ /* 0x001fcc00078e000b */
[----:B------:R-:W-:-:S05]  /*28bf0*/  @P1 IMAD.MOV.U32 R8, RZ, RZ, R46 ;  /* 0x000000ffff081224 */ /* 0x000fca00078e002e */
[----:B------:R0:W2:Y:S04]  /*28c00*/  @P1 LDG.E.U8 R93, desc[UR18][R8.64] ;  /* 0x00000012085d1981 */ /* 0x0000a8000c1e1100 */
[----:B---3--:R1:W-:Y:S04]  /*28c10*/  STL [R1+0x17c], R50 ;  /* 0x00017c3201007387 */ /* 0x0083e80000100800 */
[----:B-1----:R-:W3:Y:S01]  /*28c20*/  LDL.LU R50, [R1+0x15e8] ;  /* 0x0015e80001327983 */ /* 0x002ee20000300800 */
[----:B------:R-:W-:Y:S02]  /*28c30*/  ISETP.GT.AND P3, PT, R12, 0x10, PT ;  /* 0x000000100c00780c */ /* 0x000fe40003f64270 */
[C---:B----4-:R-:W-:Y:S01]  /*28c40*/  IADD3 R10, P5, PT, R4.reuse, R10, RZ ;  /* 0x0000000a040a7210 */ /* 0x050fe20007fbe0ff */
[----:B------:R-:W4:Y:S01]  /*28c50*/  LDL.LU R11, [R1+0x15e4] ;  /* 0x0015e400010b7983 */ /* 0x000f220000300800 */
[----:B------:R-:W-:-:S03]  /*28c60*/  IADD3 R7, P6, PT, R4, R7, RZ ;  /* 0x0000000704077210 */ /* 0x000fc60007fde0ff */
[----:B------:R-:W-:Y:S01]  /*28c70*/  IMAD.X R91, R55, 0x1, R91, P5 ;  /* 0x00000001375b7824 */ /* 0x000fe200028e065b */
[----:B------:R-:W4:Y:S01]  /*28c80*/  LDL.LU R46, [R1+0x25c] ;  /* 0x00025c00012e7983 */ /* 0x000f220000300800 */
[----:B--2---:R-:W-:-:S03]  /*28c90*/  IADD3 R45, P5, PT, R4, R45, RZ ;  /* 0x0000002d042d7210 */ /* 0x004fc60007fbe0ff */
[----:B------:R-:W-:Y:S01]  /*28ca0*/  STL [R1+0x250], R10 ;  /* 0x0002500a01007387 */ /* 0x000fe20000100800 */
[----:B0-----:R-:W-:Y:S02]  /*28cb0*/  @P3 IMAD.MOV.U32 R8, RZ, RZ, R10 ;  /* 0x000000ffff083224 */ /* 0x001fe400078e000a */
[----:B------:R-:W-:Y:S01]  /*28cc0*/  @P3 IMAD.MOV.U32 R9, RZ, RZ, R91 ;  /* 0x000000ffff093224 */ /* 0x000fe200078e005b */
[----:B------:R0:W-:Y:S04]  /*28cd0*/  STL [R1+0x178], R93 ;  /* 0x0001785d01007387 */ /* 0x0001e80000100800 */
[----:B0-----:R-:W2:Y:S04]  /*28ce0*/  LDL.LU R93, [R1+0xa88] ;  /* 0x000a8800015d7983 */ /* 0x001ea80000300800 */
[----:B------:R0:W-:Y:S04]  /*28cf0*/  STL [R1+0x24c], R91 ;  /* 0x00024c5b01007387 */ /* 0x0001e80000100800 */
[----:B------:R-:W2:Y:S04]  /*28d00*/  LDL.LU R10, [R1+0xa90] ;  /* 0x000a9000010a7983 */ /* 0x000ea80000300800 */
[----:B------:R1:W-:Y:S04]  /*28d10*/  STL [R1+0x258], R7 ;  /* 0x0002580701007387 */ /* 0x0003e80000100800 */
[----:B0-----:R-:W2:Y:S04]  /*28d20*/  LDL.LU R91, [R1+0xa98] ;  /* 0x000a9800015b7983 */ /* 0x001ea80000300800 */
[----:B------:R-:W-:Y:S01]  /*28d30*/  STL [R1+0x260], R45 ;  /* 0x0002602d01007387 */ /* 0x000fe20000100800 */
[----:B---3--:R-:W-:-:S06]  /*28d40*/  PRMT R50, RZ, 0x7610, R50 ;  /* 0x00007610ff327816 */ /* 0x008fcc0000000032 */
[----:B------:R0:W3:Y:S04]  /*28d50*/  @P3 LDG.E.U8 R50, desc[UR18][R8.64] ;  /* 0x0000001208323981 */ /* 0x0000e8000c1e1100 */
[----:B------:R-:W2:Y:S01]  /*28d60*/  LDL.LU R9, [R1+0x254] ;  /* 0x0002540001097983 */ /* 0x000ea20000300800 */
[C---:B------:R-:W-:Y:S02]  /*28d70*/  ISETP.GT.AND P4, PT, R12.reuse, 0x11, PT ;  /* 0x000000110c00780c */ /* 0x040fe40003f84270 */
[----:B------:R-:W-:Y:S02]  /*28d80*/  ISETP.GT.AND P1, PT, R12, 0x12, PT ;  /* 0x000000120c00780c */ /* 0x000fe40003f24270 */
[----:B------:R-:W-:Y:S01]  /*28d90*/  PRMT R44, RZ, 0x7610, R44 ;  /* 0x00007610ff2c7816 */ /* 0x000fe2000000002c */
[----:B----4-:R-:W-:Y:S01]  /*28da0*/  IMAD.X R46, R55, 0x1, R46, P5 ;  /* 0x00000001372e7824 */ /* 0x010fe200028e062e */
[----:B------:R-:W-:-:S07]  /*28db0*/  PRMT R11, RZ, 0x7610, R11 ;  /* 0x00007610ff0b7816 */ /* 0x000fce000000000b */
[----:B0-----:R-:W-:Y:S02]  /*28dc0*/  @P4 IMAD.MOV.U32 R8, RZ, RZ, R7 ;  /* 0x000000ffff084224 */ /* 0x001fe400078e0007 */
[----:B--2---:R-:W-:-:S05]  /*28dd0*/  IMAD.X R9, R55, 0x1, R9, P6 ;  /* 0x0000000137097824 */ /* 0x004fca00030e0609 */
[----:B------:R0:W-:Y:S04]  /*28de0*/  STL [R1+0x254], R9 ;  /* 0x0002540901007387 */ /* 0x0001e80000100800 */
[----:B------:R0:W2:Y:S01]  /*28df0*/  @P4 LDG.E.U8 R44, desc[UR18][R8.64] ;  /* 0x00000012082c4981 */ /* 0x0000a2000c1e1100 */
[----:B------:R-:W-:-:S03]  /*28e00*/  IADD3 R93, P5, PT, R4, R93, RZ ;  /* 0x0000005d045d7210 */ /* 0x000fc60007fbe0ff */
[----:B-1----:R-:W4:Y:S01]  /*28e10*/  LDL.LU R7, [R1+0x15e0] ;  /* 0x0015e00001077983 */ /* 0x002f220000300800 */
[----:B0-----:R-:W-:Y:S02]  /*28e20*/  IMAD.MOV.U32 R9, RZ, RZ, R46 ;  /* 0x000000ffff097224 */ /* 0x001fe400078e002e */
[----:B------:R-:W-:-:S05]  /*28e30*/  @P1 IMAD.MOV.U32 R8, RZ, RZ, R45 ;  /* 0x000000ffff081224 */ /* 0x000fca00078e002d */
[----:B------:R-:W2:Y:S04]  /*28e40*/  @P1 LDG.E.U8 R11, desc[UR18][R8.64] ;  /* 0x00000012080b1981 */ /* 0x000ea8000c1e1100 */
[----:B------:R0:W-:Y:S04]  /*28e50*/  STL [R1+0x25c], R46 ;  /* 0x00025c2e01007387 */ /* 0x0001e80000100800 */
[----:B0-----:R-:W3:Y:S04]  /*28e60*/  LDL.LU R46, [R1+0x15dc] ;  /* 0x0015dc00012e7983 */ /* 0x001ee80000300800 */
[----:B------:R-:W3:Y:S04]  /*28e70*/  LDL.LU R45, [R1+0xa94] ;  /* 0x000a9400012d7983 */ /* 0x000ee80000300800 */
[----:B--2---:R0:W-:Y:S04]  /*28e80*/  STL [R1+0x170], R11 ;  /* 0x0001700b01007387 */ /* 0x0041e80000100800 */
[----:B0-----:R-:W2:Y:S04]  /*28e90*/  LDL.LU R11, [R1+0x15d8] ;  /* 0x0015d800010b7983 */ /* 0x001ea80000300800 */
[----:B------:R0:W-:Y:S04]  /*28ea0*/  STL [R1+0xa88], R93 ;  /* 0x000a885d01007387 */ /* 0x0001e80000100800 */
[----:B------:R-:W2:Y:S01]  /*28eb0*/  LDL.LU R8, [R1+0xa84] ;  /* 0x000a840001087983 */ /* 0x000ea20000300800 */
[----:B------:R-:W-:Y:S01]  /*28ec0*/  ISETP.GT.AND P3, PT, R12, 0x13, PT ;  /* 0x000000130c00780c */ /* 0x000fe20003f64270 */
[----:B------:R-:W-:-:S02]  /*28ed0*/  IMAD.MOV.U32 R9, RZ, RZ, R93 ;  /* 0x000000ffff097224 */ /* 0x000fc400078e005d */
[----:B0-----:R-:W3:Y:S01]  /*28ee0*/  LDL.LU R93, [R1+0xaa0] ;  /* 0x000aa000015d7983 */ /* 0x001ee20000300800 */
[----:B------:R-:W-:Y:S02]  /*28ef0*/  PRMT R47, RZ, 0x7610, R47 ;  /* 0x00007610ff2f7816 */ /* 0x000fe4000000002f */
[----:B------:R-:W-:Y:S01]  /*28f00*/  IADD3 R10, P6, PT, R4, R10, RZ ;  /* 0x0000000a040a7210 */ /* 0x000fe20007fde0ff */
[----:B--2---:R-:W-:-:S06]  /*28f10*/  IMAD.X R8, R55, 0x1, R8, P5 ;  /* 0x0000000137087824 */ /* 0x004fcc00028e0608 */
[-C--:B------:R-:W-:Y:S01]  /*28f20*/  @P3 LOP3.LUT R9, R9, R8.reuse, RZ, 0x3c, !PT ;  /* 0x0000000809093212 */ /* 0x080fe200078e3cff */
[----:B------:R0:W-:Y:S03]  /*28f30*/  STL [R1+0xa84], R8 ;  /* 0x000a840801007387 */ /* 0x0001e60000100800 */
[----:B0-----:R-:W-:-:S04]  /*28f40*/  @P3 LOP3.LUT R8, R9, R8, RZ, 0x3c, !PT ;  /* 0x0000000809083212 */ /* 0x001fc800078e3cff */
[----:B------:R-:W-:Y:S01]  /*28f50*/  @P3 LOP3.LUT R9, R9, R8, RZ, 0x3c, !PT ;  /* 0x0000000809093212 */ /* 0x000fe200078e3cff */
[----:B------:R-:W-:Y:S04]  /*28f60*/  STL [R1+0xa90], R10 ;  /* 0x000a900a01007387 */ /* 0x000fe80000100800 */
[----:B------:R0:W2:Y:S04]  /*28f70*/  @P3 LDG.E.U8 R47, desc[UR18][R8.64] ;  /* 0x00000012082f3981 */ /* 0x0000a8000c1e1100 */
[----:B------:R-:W4:Y:S01]  /*28f80*/  LDL.LU R8, [R1+0xa8c] ;  /* 0x000a8c0001087983 */ /* 0x000f220000300800 */
[----:B------:R-:W-:Y:S01]  /*28f90*/  ISETP.GT.AND P4, PT, R12, 0x14, PT ;  /* 0x000000140c00780c */ /* 0x000fe20003f84270 */
[----:B0-----:R-:W-:Y:S01]  /*28fa0*/  IMAD.MOV.U32 R9, RZ, RZ, R10 ;  /* 0x000000ffff097224 */ /* 0x001fe200078e000a */
[----:B------:R-:W-:-:S02]  /*28fb0*/  IADD3 R91, P5, PT, R4, R91, RZ ;  /* 0x0000005b045b7210 */ /* 0x000fc40007fbe0ff */
[----:B---3--:R-:W-:Y:S01]  /*28fc0*/  PRMT R46, RZ, 0x7610, R46 ;  /* 0x00007610ff2e7816 */ /* 0x008fe2000000002e */
[----:B--2---:R0:W-:Y:S01]  /*28fd0*/  STL [R1+0x16c], R47 ;  /* 0x00016c2f01007387 */ /* 0x0041e20000100800 */
[----:B----4-:R-:W-:-:S03]  /*28fe0*/  IMAD.X R8, R55, 0x1, R8, P6 ;  /* 0x0000000137087824 */ /* 0x010fc600030e0608 */
[----:B0-----:R-:W2:Y:S04]  /*28ff0*/  LDL.LU R47, [R1+0xaa8] ;  /* 0x000aa800012f7983 */ /* 0x001ea80000300800 */
[-C--:B------:R-:W-:Y:S01]  /*29000*/  @P4 LOP3.LUT R9, R9, R8.reuse, RZ, 0x3c, !PT ;  /* 0x0000000809094212 */ /* 0x080fe200078e3cff */
[----:B------:R-:W-:Y:S04]  /*29010*/  STL [R1+0xa98], R91 ;  /* 0x000a985b01007387 */ /* 0x000fe80000100800 */
[----:B------:R-:W3:Y:S04]  /*29020*/  LDL.LU R10, [R1+0xab0] ;  /* 0x000ab000010a7983 */ /* 0x000ee80000300800 */
[----:B------:R0:W-:Y:S02]  /*29030*/  STL [R1+0xa8c], R8 ;  /* 0x000a8c0801007387 */ /* 0x0001e40000100800 */
[----:B0-----:R-:W-:-:S04]  /*29040*/  @P4 LOP3.LUT R8, R9, R8, RZ, 0x3c, !PT ;  /* 0x0000000809084212 */ /* 0x001fc800078e3cff */
[----:B------:R-:W-:-:S05]  /*29050*/  @P4 LOP3.LUT R9, R9, R8, RZ, 0x3c, !PT ;  /* 0x0000000809094212 */ /* 0x000fca00078e3cff */
[----:B------:R0:W4:Y:S01]  /*29060*/  @P4 LDG.E.U8 R46, desc[UR18][R8.64] ;  /* 0x00000012082e4981 */ /* 0x000122000c1e1100 */
[----:B------:R-:W-:Y:S01]  /*29070*/  ISETP.GT.AND P1, PT, R12, 0x15, PT ;  /* 0x000000150c00780c */ /* 0x000fe20003f24270 */
[----:B------:R-:W-:Y:S01]  /*29080*/  IMAD.X R45, R55, 0x1, R45, P5 ;  /* 0x00000001372d7824 */ /* 0x000fe200028e062d */
[----:B------:R-:W-:-:S04]  /*29090*/  PRMT R11, RZ, 0x7610, R11 ;  /* 0x00007610ff0b7816 */ /* 0x000fc8000000000b */
[----:B------:R-:W-:Y:S01]  /*290a0*/  STL [R1+0xa94], R45 ;  /* 0x000a942d01007387 */ /* 0x000fe20000100800 */
[----:B0-----:R-:W-:-:S06]  /*290b0*/  IMAD.MOV.U32 R9, RZ, RZ, R45 ;  /* 0x000000ffff097224 */ /* 0x001fcc00078e002d */
[----:B------:R-:W-:-:S05]  /*290c0*/  @P1 IMAD.MOV.U32 R8, RZ, RZ, R91 ;  /* 0x000000ffff081224 */ /* 0x000fca00078e005b */
[----:B------:R-:W2:Y:S04]  /*290d0*/  @P1 LDG.E.U8 R11, desc[UR18][R8.64] ;  /* 0x00000012080b1981 */ /* 0x000ea8000c1e1100 */
[----:B----4-:R0:W-:Y:S04]  /*290e0*/  STL [R1+0x168], R46 ;  /* 0x0001682e01007387 */ /* 0x0101e80000100800 */
[----:B0-----:R-:W4:Y:S04]  /*290f0*/  LDL.LU R46, [R1+0x15d4] ;  /* 0x0015d400012e7983 */ /* 0x001f280000300800 */
[----:B------:R-:W3:Y:S04]  /*29100*/  LDL.LU R45, [R1+0x15d0] ;  /* 0x0015d000012d7983 */ /* 0x000ee80000300800 */
[----:B------:R-:W3:Y:S01]  /*29110*/  LDL.LU R9, [R1+0xa9c] ;  /* 0x000a9c0001097983 */ /* 0x000ee20000300800 */
[----:B------:R-:W-:-:S02]  /*29120*/  ISETP.GT.AND P3, PT, R12, 0x16, PT ;  /* 0x000000160c00780c */ /* 0x000fc40003f64270 */
[C---:B------:R-:W-:Y:S01]  /*29130*/  IADD3 R93, P5, PT, R4.reuse, R93, RZ ;  /* 0x0000005d045d7210 */ /* 0x040fe20007fbe0ff */
[----:B------:R-:W4:Y:S01]  /*29140*/  LDL.LU R91, [R1+0xaac] ;  /* 0x000aac00015b7983 */ /* 0x000f220000300800 */
[----:B------:R-:W-:Y:S02]  /*29150*/  PRMT R89, RZ, 0x7610, R89 ;  /* 0x00007610ff597816 */ /* 0x000fe40000000059 */
[----:B--2---:R-:W-:Y:S01]  /*29160*/  IADD3 R47, P6, PT, R4, R47, RZ ;  /* 0x0000002f042f7210 */ /* 0x004fe20007fde0ff */
[----:B------:R-:W-:Y:S04]  /*29170*/  STL [R1+0xaa0], R93 ;  /* 0x000aa05d01007387 */ /* 0x000fe80000100800 */
[----:B------:R0:W-:Y:S02]  /*29180*/  STL [R1+0x164], R11 ;  /* 0x0001640b01007387 */ /* 0x0001e40000100800 */
[----:B------:R-:W-:-:S02]  /*29190*/  @P3 IMAD.MOV.U32 R8, RZ, RZ, R93 ;  /* 0x000000ffff083224 */ /* 0x000fc400078e005d */
[----:B0-----:R-:W2:Y:S01]  /*291a0*/  LDL.LU R11, [R1+0xab8] ;  /* 0x000ab800010b7983 */ /* 0x001ea20000300800 */
[----:B---3--:R-:W-:-:S05]  /*291b0*/  IMAD.X R9, R55, 0x1, R9, P5 ;  /* 0x0000000137097824 */ /* 0x008fca00028e0609 */
[----:B------:R0:W-:Y:S04]  /*291c0*/  STL [R1+0xa9c], R9 ;  /* 0x000a9c0901007387 */ /* 0x0001e80000100800 */
[----:B------:R0:W3:Y:S04]  /*291d0*/  @P3 LDG.E.U8 R89, desc[UR18][R8.64] ;  /* 0x0000001208593981 */ /* 0x0000e8000c1e1100 */
[----:B------:R-:W-:Y:S04]  /*291e0*/  STL [R1+0xaa8], R47 ;  /* 0x000aa82f01007387 */ /* 0x000fe80000100800 */
[----:B------:R-:W2:Y:S01]  /*291f0*/  LDL.LU R8, [R1+0xaa4] ;  /* 0x000aa40001087983 */ /* 0x000ea20000300800 */
[----:B------:R-:W-:Y:S01]  /*29200*/  ISETP.GT.AND P4, PT, R12, 0x17, PT ;  /* 0x000000170c00780c */ /* 0x000fe20003f84270 */
[----:B0-----:R-:W-:Y:S01]  /*29210*/  IMAD.MOV.U32 R9, RZ, RZ, R47 ;  /* 0x000000ffff097224 */ /* 0x001fe200078e002f */
[----:B------:R-:W-:Y:S01]  /*29220*/  IADD3 R10, P5, PT, R4, R10, RZ ;  /* 0x0000000a040a7210 */ /* 0x000fe20007fbe0ff */
[----:B------:R-:W2:Y:S04]  /*29230*/  LDL.LU R93, [R1+0xab4] ;  /* 0x000ab400015d7983 */ /* 0x000ea80000300800 */
[----:B------:R-:W-:Y:S01]  /*29240*/  STL [R1+0xab0], R10 ;  /* 0x000ab00a01007387 */ /* 0x000fe20000100800 */
[----:B----4-:R-:W-:-:S03]  /*29250*/  PRMT R46, RZ, 0x7610, R46 ;  /* 0x00007610ff2e7816 */ /* 0x010fc6000000002e */
[----:B---3--:R0:W-:Y:S01]  /*29260*/  STL [R1+0x160], R89 ;  /* 0x0001605901007387 */ /* 0x0081e20000100800 */
[----:B--2---:R-:W-:-:S03]  /*29270*/  IMAD.X R8, R55, 0x1, R8, P6 ;  /* 0x0000000137087824 */ /* 0x004fc600030e0608 */
[----:B0-----:R-:W2:Y:S02]  /*29280*/  LDL.LU R89, [R1+0xac0] ;  /* 0x000ac00001597983 */ /* 0x001ea40000300800 */
[-C--:B------:R-:W-:Y:S02]  /*29290*/  @P4 LOP3.LUT R9, R9, R8.reuse, RZ, 0x3c, !PT ;  /* 0x0000000809094212 */ /* 0x080fe400078e3cff */
[----:B------:R-:W3:Y:S04]  /*292a0*/  LDL.LU R47, [R1+0xac8] ;  /* 0x000ac800012f7983 */ /* 0x000ee80000300800 */
[----:B------:R0:W-:Y:S02]  /*292b0*/  STL [R1+0xaa4], R8 ;  /* 0x000aa40801007387 */ /* 0x0001e40000100800 */
[----:B0-----:R-:W-:-:S04]  /*292c0*/  @P4 LOP3.LUT R8, R9, R8, RZ, 0x3c, !PT ;  /* 0x0000000809084212 */ /* 0x001fc800078e3cff */
[----:B------:R-:W-:-:S05]  /*292d0*/  @P4 LOP3.LUT R9, R9, R8, RZ, 0x3c, !PT ;  /* 0x0000000809094212 */ /* 0x000fca00078e3cff */
[----:B------:R-:W4:Y:S01]  /*292e0*/  @P4 LDG.E.U8 R46, desc[UR18][R8.64] ;  /* 0x00000012082e4981 */ /* 0x000f22000c1e1100 */
[----:B------:R-:W-:-:S05]  /*292f0*/  IMAD.X R91, R55, 0x1, R91, P5 ;  /* 0x00000001375b7824 */ /* 0x000fca00028e065b */
[----:B------:R-:W-:Y:S01]  /*29300*/  STL [R1+0xaac], R91 ;  /* 0x000aac5b01007387 */ /* 0x000fe20000100800 */
[C---:B------:R-:W-:Y:S02]  /*29310*/  ISETP.GT.AND P1, PT, R12.reuse, 0x18, PT ;  /* 0x000000180c00780c */ /* 0x040fe40003f24270 */
[----:B------:R-:W-:Y:S01]  /*29320*/  ISETP.GT.AND P3, PT, R12, 0x19, PT ;  /* 0x000000190c00780c */ /* 0x000fe20003f64270 */
[----:B----4-:R0:W-:Y:S04]  /*29330*/  STL [R1+0x15c], R46 ;  /* 0x00015c2e01007387 */ /* 0x0101e80000100800 */
[----:B0-----:R-:W4:Y:S01]  /*29340*/  LDL.LU R46, [R1+0x15cc] ;  /* 0x0015cc00012e7983 */ /* 0x001f220000300800 */
[----:B------:R-:W-:-:S05]  /*29350*/  IADD3 R11, P5, PT, R4, R11, RZ ;  /* 0x0000000b040b7210 */ /* 0x000fca0007fbe0ff */
[----:B------:R-:W-:Y:S01]  /*29360*/  @P1 IMAD.MOV.U32 R8, RZ, RZ, R10 ;  /* 0x000000ffff081224 */ /* 0x000fe200078e000a */
[----:B------:R-:W-:Y:S01]  /*29370*/  PRMT R45, RZ, 0x7610, R45 ;  /* 0x00007610ff2d7816 */ /* 0x000fe2000000002d */
[----:B------:R-:W-:Y:S02]  /*29380*/  @P1 IMAD.MOV.U32 R9, RZ, RZ, R91 ;  /* 0x000000ffff091224 */ /* 0x000fe400078e005b */
[----:B------:R-:W-:Y:S01]  /*29390*/  IMAD.X R93, R55, 0x1, R93, P5 ;  /* 0x00000001375d7824 */ /* 0x000fe200028e065d */
[----:B------:R-:W4:Y:S01]  /*293a0*/  LDL.LU R91, [R1+0xac4] ;  /* 0x000ac400015b7983 */ /* 0x000f220000300800 */
[C---:B--2---:R-:W-:Y:S02]  /*293b0*/  IADD3 R89, P6, PT, R4.reuse, R89, RZ ;  /* 0x0000005904597210 */ /* 0x044fe40007fde0ff */
[----:B---3--:R-:W-:Y:S01]  /*293c0*/  IADD3 R47, P5, PT, R4, R47, RZ ;  /* 0x0000002f042f7210 */ /* 0x008fe20007fbe0ff */
[----:B------:R-:W2:Y:S04]  /*293d0*/  LDL.LU R10, [R1+0xad0] ;  /* 0x000ad000010a7983 */ /* 0x000ea80000300800 */
[----:B------:R0:W3:Y:S04]  /*293e0*/  @P1 LDG.E.U8 R45, desc[UR18][R8.64] ;  /* 0x00000012082d1981 */ /* 0x0000e8000c1e1100 */
[----:B------:R1:W-:Y:S04]  /*293f0*/  STL [R1+0xab8], R11 ;  /* 0x000ab80b01007387 */ /* 0x0003e80000100800 */
[----:B------:R1:W-:Y:S01]  /*29400*/  STL [R1+0xab4], R93 ;  /* 0x000ab45d01007387 */ /* 0x0003e20000100800 */
[----:B0-----:R-:W-:-:S02]  /*29410*/  @P3 IMAD.MOV.U32 R8, RZ, RZ, R11 ;  /* 0x000000ffff083224 */ /* 0x001fc400078e000b */
[----:B------:R-:W-:Y:S01]  /*29420*/  @P3 IMAD.MOV.U32 R9, RZ, RZ, R93 ;  /* 0x000000ffff093224 */ /* 0x000fe200078e005d */
[----:B-1----:R-:W2:Y:S04]  /*29430*/  LDL.LU R11, [R1+0xad8] ;  /* 0x000ad800010b7983 */ /* 0x002ea80000300800 */
[----:B------:R0:W-:Y:S04]  /*29440*/  STL [R1+0xac0], R89 ;  /* 0x000ac05901007387 */ /* 0x0001e80000100800 */
[----:B------:R-:W2:Y:S04]  /*29450*/  LDL.LU R93, [R1+0xae0] ;  /* 0x000ae000015d7983 */ /* 0x000ea80000300800 */
[----:B------:R-:W-:Y:S01]  /*29460*/  STL [R1+0xac8], R47 ;  /* 0x000ac82f01007387 */ /* 0x000fe20000100800 */
[----:B----4-:R-:W-:-:S06]  /*29470*/  PRMT R46, RZ, 0x7610, R46 ;  /* 0x00007610ff2e7816 */ /* 0x010fcc000000002e */
[----:B------:R1:W4:Y:S04]  /*29480*/  @P3 LDG.E.U8 R46, desc[UR18][R8.64] ;  /* 0x00000012082e3981 */ /* 0x000328000c1e1100 */
[----:B------:R-:W2:Y:S01]  /*29490*/  LDL.LU R9, [R1+0xabc] ;  /* 0x000abc0001097983 */ /* 0x000ea20000300800 */
[C---:B------:R-:W-:Y:S02]  /*294a0*/  ISETP.GT.AND P4, PT, R12.reuse, 0x1a, PT ;  /* 0x0000001a0c00780c */ /* 0x040fe40003f84270 */
[----:B------:R-:W-:Y:S02]  /*294b0*/  ISETP.GT.AND P1, PT, R12, 0x1b, PT ;  /* 0x0000001b0c00780c */ /* 0x000fe40003f24270 */
[----:B------:R-:W-:Y:S01]  /*294c0*/  PRMT R90, RZ, 0x7610, R90 ;  /* 0x00007610ff5a7816 */ /* 0x000fe2000000005a */
[----:B------:R-:W-:Y:S01]  /*294d0*/  IMAD.X R91, R55, 0x1, R91, P5 ;  /* 0x00000001375b7824 */ /* 0x000fe200028e065b */
[----:B------:R-:W-:-:S07]  /*294e0*/  PRMT R7, RZ, 0x7610, R7 ;  /* 0x00007610ff077816 */ /* 0x000fce0000000007 */
[----:B-1----:R-:W-:Y:S02]  /*294f0*/  @P4 IMAD.MOV.U32 R8, RZ, RZ, R89 ;  /* 0x000000ffff084224 */ /* 0x002fe400078e0059 */
[----:B--2---:R-:W-:-:S05]  /*29500*/  IMAD.X R9, R55, 0x1, R9, P6 ;  /* 0x0000000137097824 */ /* 0x004fca00030e0609 */
[----:B------:R1:W-:Y:S04]  /*29510*/  STL [R1+0xabc], R9 ;  /* 0x000abc0901007387 */ /* 0x0003e80000100800 */
[----:B------:R1:W2:Y:S01]  /*29520*/  @P4 LDG.E.U8 R90, desc[UR18][R8.64] ;  /* 0x00000012085a4981 */ /* 0x0002a2000c1e1100 */
[----:B------:R-:W-:-:S03]  /*29530*/  IADD3 R10, P5, PT, R4, R10, RZ ;  /* 0x0000000a040a7210 */ /* 0x000fc60007fbe0ff */
[----:B0-----:R-:W3:Y:S01]  /*29540*/  LDL.LU R89, [R1+0x15c8] ;  /* 0x0015c80001597983 */ /* 0x001ee20000300800 */
[----:B-1----:R-:W-:Y:S02]  /*29550*/  IMAD.MOV.U32 R9, RZ, RZ, R91 ;  /* 0x000000ffff097224 */ /* 0x002fe400078e005b */
[----:B------:R-:W-:-:S05]  /*29560*/  @P1 IMAD.MOV.U32 R8, RZ, RZ, R47 ;  /* 0x000000ffff081224 */ /* 0x000fca00078e002f */
[----:B------:R-:W3:Y:S04]  /*29570*/  @P1 LDG.E.U8 R7, desc[UR18][R8.64] ;  /* 0x0000001208071981 */ /* 0x000ee8000c1e1100 */
[----:B------:R-:W-:Y:S04]  /*29580*/  STL [R1+0xac4], R91 ;  /* 0x000ac45b01007387 */ /* 0x000fe80000100800 */
[----:B--2---:R0:W-:Y:S04]  /*29590*/  STL [R1+0x154], R90 ;  /* 0x0001545a01007387 */ /* 0x0041e80000100800 */
[----:B0-----:R-:W2:Y:S04]  /*295a0*/  LDL.LU R90, [R1+0x15c4] ;  /* 0x0015c400015a7983 */ /* 0x001ea80000300800 */
[----:B------:R-:W2:Y:S04]  /*295b0*/  LDL.LU R91, [R1+0x15c0] ;  /* 0x0015c000015b7983 */ /* 0x000ea80000300800 */
[----:B------:R-:W4:Y:S04]  /*295c0*/  LDL.LU R47, [R1+0xadc] ;  /* 0x000adc00012f7983 */ /* 0x000f280000300800 */
[----:B---3--:R0:W-:Y:S04]  /*295d0*/  STL [R1+0x150], R7 ;  /* 0x0001500701007387 */ /* 0x0081e80000100800 */
[----:B0-----:R-:W3:Y:S04]  /*295e0*/  LDL.LU R7, [R1+0x15bc] ;  /* 0x0015bc0001077983 */ /* 0x001ee80000300800 */
        /* <DEDUP_REMOVED lines=21> */
[----:B------:R-:W-:Y:S01]  /*29740*/  PRMT R90, RZ, 0x7610, R90 ;  /* 0x00007610ff5a7816 */ /* 0x000fe2000000005a */
[C---:B----4-:R-:W-:Y:S01]  /*29750*/  IMAD.X R47, R55.reuse, 0x1, R47, P5 ;  /* 0x00000001372f7824 */ /* 0x050fe200028e062f */
[----:B------:R-:W-:Y:S01]  /*29760*/  PRMT R7, RZ, 0x7610, R7 ;  /* 0x00007610ff077816 */ /* 0x000fe20000000007 */
[----:B--2---:R0:W-:Y:S01]  /*29770*/  STL [R1+0x14c], R91 ;  /* 0x00014c5b01007387 */ /* 0x0041e20000100800 */
[----:B---3--:R-:W-:-:S03]  /*29780*/  IMAD.X R8, R55, 0x1, R8, P6 ;  /* 0x0000000137087824 */ /* 0x008fc600030e0608 */
        /* <DEDUP_REMOVED lines=14> */
[----:B------:R-:W2:Y:S04]  /*29870*/  LDL.LU R93, [R1+0xaf4] ;  /* 0x000af400015d7983 */ /* 0x000ea80000300800 */
[----:B----4-:R0:W-:Y:S04]  /*29880*/  STL [R1+0x144], R7 ;  /* 0x0001440701007387 */ /* 0x0101e80000100800 */
[----:B0-----:R-:W4:Y:S04]  /*29890*/  LDL.LU R7, [R1+0x15b0] ;  /* 0x0015b00001077983 */ /* 0x001f280000300800 */
        /* <DEDUP_REMOVED lines=12> */
[----:B------:R0:W-:Y:S04]  /*29960*/  STL [R1+0xaf0], R11 ;  /* 0x000af00b01007387 */ /* 0x0001e80000100800 */
[----:B------:R1:W2:Y:S04]  /*29970*/  @P3 LDG.E.U8 R86, desc[UR18][R8.64] ;  /* 0x0000001208563981 */ /* 0x0002a8000c1e1100 */
[----:B------:R-:W2:Y:S01]  /*29980*/  LDL.LU R8, [R1+0xaec] ;  /* 0x000aec0001087983 */ /* 0x000ea20000300800 */
[----:B------:R-:W-:Y:S01]  /*29990*/  ISETP.GT.AND P4, PT, R12, 0x20, PT ;  /* 0x000000200c00780c */ /* 0x000fe20003f84270 */
[----:B-1----:R-:W-:Y:S01]  /*299a0*/  IMAD.MOV.U32 R9, RZ, RZ, R11 ;  /* 0x000000ffff097224 */ /* 0x002fe200078e000b */
[----:B------:R-:W-:Y:S01]  /*299b0*/  IADD3 R91, P5, PT, R4, R91, RZ ;  /* 0x0000005b045b7210 */ /* 0x000fe20007fbe0ff */
[----:B0-----:R-:W2:Y:S01]  /*299c0*/  LDL.LU R11, [R1+0xb08] ;  /* 0x000b0800010b7983 */ /* 0x001ea20000300800 */
[----:B------:R-:W-:-:S03]  /*299d0*/  ISETP.GT.AND P1, PT, R12, 0x21, PT ;  /* 0x000000210c00780c */ /* 0x000fc60003f24270 */
[----:B------:R-:W-:Y:S01]  /*299e0*/  STL [R1+0xaf8], R91 ;  /* 0x000af85b01007387 */ /* 0x000fe20000100800 */
[----:B----4-:R-:W-:Y:S01]  /*299f0*/  PRMT R7, RZ, 0x7610, R7 ;  /* 0x00007610ff077816 */ /* 0x010fe20000000007 */
[C---:B------:R-:W-:Y:S01]  /*29a00*/  IMAD.X R93, R55.reuse, 0x1, R93, P5 ;  /* 0x00000001375d7824 */ /* 0x040fe200028e065d */
[----:B------:R-:W-:Y:S02]  /*29a10*/  PRMT R73, RZ, 0x7610, R73 ;  /* 0x00007610ff497816 */ /* 0x000fe40000000049 */
[----:B---3--:R-:W-:Y:S01]  /*29a20*/  IADD3 R10, P5, PT, R4, R10, RZ ;  /* 0x0000000a040a7210 */ /* 0x008fe20007fbe0ff */
[----:B--2---:R0:W-:Y:S01]  /*29a30*/  STL [R1+0x140], R86 ;  /* 0x0001405601007387 */ /* 0x0041e20000100800 */
[----:B------:R-:W-:-:S03]  /*29a40*/  IMAD.X R8, R55, 0x1, R8, P6 ;  /* 0x0000000137087824 */ /* 0x000fc600030e0608 */
        /* <DEDUP_REMOVED lines=8> */
[----:B------:R-:W-:Y:S02]  /*29ad0*/  @P1 IMAD.MOV.U32 R9, RZ, RZ, R93 ;  /* 0x000000ffff091224 */ /* 0x000fe400078e005d */
[----:B0-----:R-:W4:Y:S04]  /*29ae0*/  LDL.LU R93, [R1+0xb0c] ;  /* 0x000b0c00015d7983 */ /* 0x001f280000300800 */
[----:B------:R-:W2:Y:S04]  /*29af0*/  LDL.LU R91, [R1+0xb18] ;  /* 0x000b1800015b7983 */ /* 0x000ea80000300800 */
        /* <DEDUP_REMOVED lines=58> */
[----:B-1----:R-:W4:Y:S01]  /*29ea0*/  LDL.LU R11, [R1+0xb2c] ;  /* 0x000b2c00010b7983 */ /* 0x002f220000300800 */
[----:B------:R-:W-:-:S03]  /*29eb0*/  ISETP.GT.AND P1, PT, R12, 0x27, PT ;  /* 0x000000270c00780c */ /* 0x000fc60003f24270 */
[----:B------:R-:W-:Y:S04]  /*29ec0*/  STL [R1+0xb28], R47 ;  /* 0x000b282f01007387 */ /* 0x000fe80000100800 */
[----:B------:R-:W4:Y:S01]  /*29ed0*/  LDL.LU R91, [R1+0xb38] ;  /* 0x000b3800015b7983 */ /* 0x000f220000300800 */
[----:B------:R-:W-:Y:S01]  /*29ee0*/  PRMT R88, RZ, 0x7610, R88 ;  /* 0x00007610ff587816 */ /* 0x000fe20000000058 */
[C---:B------:R-:W-:Y:S01]  /*29ef0*/  IMAD.X R86, R55.reuse, 0x1, R86, P5 ;  /* 0x0000000137567824 */ /* 0x040fe200028e0656 */
        /* <DEDUP_REMOVED lines=9> */
[----:B0-----:R-:W-:Y:S02]  /*29f90*/  @P1 IMAD.MOV.U32 R8, RZ, RZ, R47 ;  /* 0x000000ffff081224 */ /* 0x001fe400078e002f */
[----:B------:R-:W-:-:S05]  /*29fa0*/  @P1 IMAD.MOV.U32 R9, RZ, RZ, R86 ;  /* 0x000000ffff091224 */ /* 0x000fca00078e0056 */
[----:B------:R0:W3:Y:S01]  /*29fb0*/  @P1 LDG.E.U8 R70, desc[UR18][R8.64] ;  /* 0x0000001208461981 */ /* 0x0000e2000c1e1100 */
[----:B----4-:R-:W-:Y:S02]  /*29fc0*/  IADD3 R10, P5, PT, R4, R10, RZ ;  /* 0x0000000a040a7210 */ /* 0x010fe40007fbe0ff */
[----:B------:R-:W-:Y:S01]  /*29fd0*/  ISETP.GT.AND P3, PT, R12, 0x28, PT ;  /* 0x000000280c00780c */ /* 0x000fe20003f64270 */
[----:B------:R-:W-:Y:S02]  /*29fe0*/  STL [R1+0xb24], R86 ;  /* 0x000b245601007387 */ /* 0x000fe40000100800 */
[----:B------:R-:W-:Y:S02]  /*29ff0*/  IMAD.X R11, R55, 0x1, R11, P5 ;  /* 0x00000001370b7824 */ /* 0x000fe400028e060b */
[----:B------:R-:W4:Y:S01]  /*2a000*/  LDL.LU R47, [R1+0xb3c] ;  /* 0x000b3c00012f7983 */ /* 0x000f220000300800 */
[----:B------:R-:W-:-:S03]  /*2a010*/  IADD3 R91, P6, PT, R4, R91, RZ ;  /* 0x0000005b045b7210 */ /* 0x000fc60007fde0ff */
[----:B------:R-:W-:Y:S01]  /*2a020*/  STL [R1+0xb30], R10 ;  /* 0x000b300a01007387 */ /* 0x000fe20000100800 */
[----:B0-----:R-:W-:-:S06]  /*2a030*/  PRMT R8, RZ, 0x7610, R8 ;  /* 0x00007610ff087816 */ /* 0x001fcc0000000008 */
[----:B------:R0:W4:Y:S01]  /*2a040*/  @P3 LDG.E.U8 R8, desc[UR18][R10.64] ;  /* 0x000000120a083981 */ /* 0x000122000c1e1100 */
[----:B--2---:R-:W-:-:S03]  /*2a050*/  IADD3 R90, P5, PT, R4, R90, RZ ;  /* 0x0000005a045a7210 */ /* 0x004fc60007fbe0ff */
[----:B---3--:R1:W-:Y:S04]  /*2a060*/  STL [R1+0x128], R88 ;  /* 0x0001285801007387 */ /* 0x0083e80000100800 */
[----:B-1----:R-:W2:Y:S04]  /*2a070*/  LDL.LU R88, [R1+0xb48] ;  /* 0x000b480001587983 */ /* 0x002ea80000300800 */
[----:B------:R-:W-:Y:S04]  /*2a080*/  STL [R1+0xb2c], R11 ;  /* 0x000b2c0b01007387 */ /* 0x000fe80000100800 */
[----:B------:R1:W-:Y:S04]  /*2a090*/  STL [R1+0x124], R70 ;  /* 0x0001244601007387 */ /* 0x0003e80000100800 */
[----:B-1----:R-:W3:Y:S04]  /*2a0a0*/  LDL.LU R70, [R1+0xb50] ;  /* 0x000b500001467983 */ /* 0x002ee80000300800 */
[----:B------:R1:W-:Y:S04]  /*2a0b0*/  STL [R1+0xb38], R91 ;  /* 0x000b385b01007387 */ /* 0x0003e80000100800 */
[----:B------:R-:W2:Y:S04]  /*2a0c0*/  LDL.LU R86, [R1+0xb58] ;  /* 0x000b580001567983 */ /* 0x000ea80000300800 */
[----:B------:R-:W-:Y:S04]  /*2a0d0*/  STL [R1+0xb40], R90 ;  /* 0x000b405a01007387 */ /* 0x000fe80000100800 */
[----:B------:R-:W2:Y:S01]  /*2a0e0*/  LDL.LU R11, [R1+0xb34] ;  /* 0x000b3400010b7983 */ /* 0x000ea20000300800 */
[----:B------:R-:W-:-:S02]  /*2a0f0*/  ISETP.GT.AND P4, PT, R12, 0x29, PT ;  /* 0x000000290c00780c */ /* 0x000fc40003f84270 */
        /* <DEDUP_REMOVED lines=22> */
[----:B0-----:R-:W4:Y:S01]  /*2a260*/  LDL.LU R88, [R1+0xb60] ;  /* 0x000b600001587983 */ /* 0x001f220000300800 */
[----:B------:R-:W-:Y:S02]  /*2a270*/  PRMT R81, RZ, 0x7610, R81 ;  /* 0x00007610ff517816 */ /* 0x000fe40000000051 */
[----:B---3--:R-:W-:Y:S01]  /*2a280*/  IADD3 R70, P6, PT, R4, R70, RZ ;  /* 0x0000004604467210 */ /* 0x008fe20007fde0ff */
[----:B--2---:R-:W-:-:S06]  /*2a290*/  IMAD.X R10, R55, 0x1, R10, P5 ;  /* 0x00000001370a7824 */ /* 0x004fcc00028e060a */
        /* <DEDUP_REMOVED lines=10> */
[----:B0-----:R-:W3:Y:S04]  /*2a340*/  LDL.LU R70, [R1+0xb68] ;  /* 0x000b680001467983 */ /* 0x001ee80000300800 */
[----:B------:R-:W-:Y:S01]  /*2a350*/  STL [R1+0xb58], R86 ;  /* 0x000b585601007387 */ /* 0x000fe20000100800 */
[----:B----4-:R-:W-:-:S03]  /*2a360*/  PRMT R91, RZ, 0x7610, R91 ;  /* 0x00007610ff5b7816 */ /* 0x010fc6000000005b */
        /* <DEDUP_REMOVED lines=21> */
[----:B------:R-:W3:Y:S01]  /*2a4c0*/  LDL.LU R86, [R1+0xb6c] ;  /* 0x000b6c0001567983 */ /* 0x000ee20000300800 */
[----:B------:R-:W-:Y:S02]  /*2a4d0*/  PRMT R83, RZ, 0x7610, R83 ;  /* 0x00007610ff537816 */ /* 0x000fe40000000053 */
[----:B------:R-:W-:Y:S01]  /*2a4e0*/  IADD3 R70, P6, PT, R4, R70, RZ ;  /* 0x0000004604467210 */ /* 0x000fe20007fde0ff */
[----:B------:R-:W-:Y:S04]  /*2a4f0*/  STL [R1+0xb60], R88 ;  /* 0x000b605801007387 */ /* 0x000fe80000100800 */
[----:B----4-:R0:W-:Y:S02]  /*2a500*/  STL [R1+0x110], R2 ;  /* 0x0001100201007387 */ /* 0x0101e40000100800 */
[----:B------:R-:W-:-:S02]  /*2a510*/  @P3 IMAD.MOV.U32 R10, RZ, RZ, R88 ;  /* 0x000000ffff0a3224 */ /* 0x000fc400078e0058 */
[----:B0-----:R-:W4:Y:S01]  /*2a520*/  LDL.LU R2, [R1+0xb78] ;  /* 0x000b780001027983 */ /* 0x001f220000300800 */
        /* <DEDUP_REMOVED lines=8> */
[----:B-1----:R-:W4:Y:S04]  /*2a5b0*/  LDL.LU R70, [R1+0xb74] ;  /* 0x000b740001467983 */ /* 0x002f280000300800 */
[----:B------:R-:W-:Y:S04]  /*2a5c0*/  STL [R1+0xb70], R81 ;  /* 0x000b705101007387 */ /* 0x000fe80000100800 */
[----:B------:R-:W4:Y:S01]  /*2a5d0*/  LDL.LU R88, [R1+0xb80] ;  /* 0x000b800001587983 */ /* 0x000f220000300800 */
        /* <DEDUP_REMOVED lines=9> */
[C---:B------:R-:W-:Y:S02]  /*2a670*/  ISETP.GT.AND P1, PT, R12.reuse, 0x30, PT ;  /* 0x000000300c00780c */ /* 0x040fe40003f24270 */
[----:B------:R-:W-:Y:S01]  /*2a680*/  ISETP.GT.AND P3, PT, R12, 0x31, PT ;  /* 0x000000310c00780c */ /* 0x000fe20003f64270 */
[C---:B------:R-:W-:Y:S01]  /*2a690*/  IMAD.X R86, R55.reuse, 0x1, R86, P5 ;  /* 0x0000000137567824 */ /* 0x040fe200028e0656 */
[----:B----4-:R-:W-:Y:S02]  /*2a6a0*/  IADD3 R2, P5, PT, R4, R2, RZ ;  /* 0x0000000204027210 */ /* 0x010fe40007fbe0ff */
[----:B------:R-:W-:Y:S02]  /*2a6b0*/  PRMT R9, RZ, 0x7610, R9 ;  /* 0x00007610ff097816 */ /* 0x000fe40000000009 */
[----:B------:R-:W-:Y:S01]  /*2a6c0*/  STL [R1+0xb6c], R86 ;  /* 0x000b6c5601007387 */ /* 0x000fe20000100800 */
[----:B------:R-:W-:-:S04]  /*2a6d0*/  IMAD.X R70, R55, 0x1, R70, P5 ;  /* 0x0000000137467824 */ /* 0x000fc800028e0646 */
[----:B0-----:R-:W-:Y:S02]  /*2a6e0*/  @P1 IMAD.MOV.U32 R10, RZ, RZ, R81 ;  /* 0x000000ffff0a1224 */ /* 0x001fe400078e0051 */
[----:B------:R-:W-:Y:S01]  /*2a6f0*/  @P1 IMAD.MOV.U32 R11, RZ, RZ, R86 ;  /* 0x000000ffff0b1224 */ /* 0x000fe200078e0056 */
[----:B------:R-:W-:Y:S02]  /*2a700*/  IADD3 R88, P6, PT, R4, R88, RZ ;  /* 0x0000005804587210 */ /* 0x000fe40007fde0ff */
[----:B------:R-:W-:Y:S02]  /*2a710*/  PRMT R67, RZ, 0x7610, R67 ;  /* 0x00007610ff437816 */ /* 0x000fe40000000043 */
[----:B------:R0:W4:Y:S02]  /*2a720*/  @P1 LDG.E.U8 R9, desc[UR18][R10.64] ;  /* 0x000000120a091981 */ /* 0x000124000c1e1100 */
[----:B0-----:R-:W-:Y:S02]  /*2a730*/  @P3 IMAD.MOV.U32 R10, RZ, RZ, R2 ;  /* 0x000000ffff0a3224 */ /* 0x001fe400078e0002 */
[----:B------:R-:W-:-:S05]  /*2a740*/  @P3 IMAD.MOV.U32 R11, RZ, RZ, R70 ;  /* 0x000000ffff0b3224 */ /* 0x000fca00078e0046 */
[----:B------:R0:W4:Y:S01]  /*2a750*/  @P3 LDG.E.U8 R67, desc[UR18][R10.64] ;  /* 0x000000120a433981 */ /* 0x000122000c1e1100 */
[----:B--2---:R-:W-:-:S03]  /*2a760*/  IADD3 R83, P5, PT, R4, R83, RZ ;  /* 0x0000005304537210 */ /* 0x004fc60007fbe0ff */
[----:B---3--:R1:W-:Y:S04]  /*2a770*/  STL [R1+0x108], R89 ;  /* 0x0001085901007387 */ /* 0x0083e80000100800 */
[----:B-1----:R-:W2:Y:S04]  /*2a780*/  LDL.LU R89, [R1+0x158c] ;  /* 0x00158c0001597983 */ /* 0x002ea80000300800 */
[----:B------:R-:W3:Y:S04]  /*2a790*/  LDL.LU R86, [R1+0xb84] ;  /* 0x000b840001567983 */ /* 0x000ee80000300800 */
[----:B------:R-:W2:Y:S04]  /*2a7a0*/  LDL.LU R81, [R1+0xb90] ;  /* 0x000b900001517983 */ /* 0x000ea80000300800 */
[----:B------:R1:W-:Y:S04]  /*2a7b0*/  STL [R1+0xb78], R2 ;  /* 0x000b780201007387 */ /* 0x0003e80000100800 */
[----:B------:R0:W-:Y:S04]  /*2a7c0*/  STL [R1+0xb74], R70 ;  /* 0x000b744601007387 */ /* 0x0001e80000100800 */
[----:B-1----:R-:W2:Y:S04]  /*2a7d0*/  LDL.LU R2, [R1+0xb98] ;  /* 0x000b980001027983 */ /* 0x002ea80000300800 */
[----:B------:R1:W-:Y:S04]  /*2a7e0*/  STL [R1+0xb80], R88 ;  /* 0x000b805801007387 */ /* 0x0003e80000100800 */
[----:B0-----:R-:W2:Y:S04]  /*2a7f0*/  LDL.LU R70, [R1+0xba0] ;  /* 0x000ba00001467983 */ /* 0x001ea80000300800 */
[----:B------:R-:W-:Y:S04]  /*2a800*/  STL [R1+0xb88], R83 ;  /* 0x000b885301007387 */ /* 0x000fe80000100800 */
[----:B------:R-:W2:Y:S01]  /*2a810*/  LDL.LU R11, [R1+0xb7c] ;  /* 0x000b7c00010b7983 */ /* 0x000ea20000300800 */
[----:B------:R-:W-:-:S02]  /*2a820*/  ISETP.GT.AND P4, PT, R12, 0x32, PT ;  /* 0x000000320c00780c */ /* 0x000fc40003f84270 */
[----:B------:R-:W-:Y:S02]  /*2a830*/  ISETP.GT.AND P1, PT, R12, 0x33, PT ;  /* 0x000000330c00780c */ /* 0x000fe40003f24270 */
[----:B------:R-:W-:Y:S02]  /*2a840*/  PRMT R87, RZ, 0x7610, R87 ;  /* 0x00007610ff577816 */ /* 0x000fe40000000057 */
[----:B------:R-:W-:-:S07]  /*2a850*/  PRMT R85, RZ, 0x7610, R85 ;  /* 0x00007610ff557816 */ /* 0x000fce0000000055 */
[----:B------:R-:W-:Y:S02]  /*2a860*/  @P4 IMAD.MOV.U32 R10, RZ, RZ, R88 ;  /* 0x000000ffff0a4224 */ /* 0x000fe400078e0058 */
[C---:B---3--:R-:W-:Y:S02]  /*2a870*/  IMAD.X R86, R55.reuse, 0x1, R86, P5 ;  /* 0x0000000137567824 */ /* 0x048fe400028e0656 */
[----:B--2---:R-:W-:-:S05]  /*2a880*/  IMAD.X R11, R55, 0x1, R11, P6 ;  /* 0x00000001370b7824 */ /* 0x004fca00030e060b */
[----:B------:R0:W-:Y:S04]  /*2a890*/  STL [R1+0xb7c], R11 ;  /* 0x000b7c0b01007387 */ /* 0x0001e80000100800 */
[----:B------:R0:W2:Y:S01]  /*2a8a0*/  @P4 LDG.E.U8 R87, desc[UR18][R10.64] ;  /* 0x000000120a574981 */ /* 0x0000a2000c1e1100 */
[----:B------:R-:W-:-:S03]  /*2a8b0*/  IADD3 R81, P5, PT, R4, R81, RZ ;  /* 0x0000005104517210 */ /* 0x000fc60007fbe0ff */
[----:B-1----:R-:W3:Y:S01]  /*2a8c0*/  LDL.LU R88, [R1+0x1588] ;  /* 0x0015880001587983 */ /* 0x002ee20000300800 */
[----:B0-----:R-:W-:Y:S02]  /*2a8d0*/  IMAD.MOV.U32 R11, RZ, RZ, R86 ;  /* 0x000000ffff0b7224 */ /* 0x001fe400078e0056 */
[----:B------:R-:W-:-:S05]  /*2a8e0*/  @P1 IMAD.MOV.U32 R10, RZ, RZ, R83 ;  /* 0x000000ffff0a1224 */ /* 0x000fca00078e0053 */
[----:B------:R-:W3:Y:S04]  /*2a8f0*/  @P1 LDG.E.U8 R85, desc[UR18][R10.64] ;  /* 0x000000120a551981 */ /* 0x000ee8000c1e1100 */
[----:B------:R-:W-:Y:S04]  /*2a900*/  STL [R1+0xb84], R86 ;  /* 0x000b845601007387 */ /* 0x000fe80000100800 */
[----:B--2---:R0:W-:Y:S04]  /*2a910*/  STL [R1+0x100], R87 ;  /* 0x0001005701007387 */ /* 0x0041e80000100800 */
[----:B0-----:R-:W2:Y:S04]  /*2a920*/  LDL.LU R87, [R1+0x1584] ;  /* 0x0015840001577983 */ /* 0x001ea80000300800 */
[----:B------:R-:W2:Y:S04]  /*2a930*/  LDL.LU R86, [R1+0x1580] ;  /* 0x0015800001567983 */ /* 0x000ea80000300800 */
[----:B------:R-:W2:Y:S04]  /*2a940*/  LDL.LU R83, [R1+0xb9c] ;  /* 0x000b9c0001537983 */ /* 0x000ea80000300800 */
[----:B---3--:R0:W-:Y:S04]  /*2a950*/  STL [R1+0xfc], R85 ;  /* 0x0000fc5501007387 */ /* 0x0081e80000100800 */
[----:B0-----:R-:W3:Y:S04]  /*2a960*/  LDL.LU R85, [R1+0x157c] ;  /* 0x00157c0001557983 */ /* 0x001ee80000300800 */
        /* <DEDUP_REMOVED lines=14> */
[----:B------:R-:W3:Y:S01]  /*2aa50*/  LDL.LU R10, [R1+0xb94] ;  /* 0x000b9400010a7983 */ /* 0x000ee20000300800 */
[----:B------:R-:W-:Y:S01]  /*2aa60*/  ISETP.GT.AND P4, PT, R12, 0x35, PT ;  /* 0x000000350c00780c */ /* 0x000fe20003f84270 */
[----:B0-----:R-:W-:Y:S01]  /*2aa70*/  IMAD.MOV.U32 R11, RZ, RZ, R2 ;  /* 0x000000ffff0b7224 */ /* 0x001fe200078e0002 */
[----:B------:R-:W-:-:S02]  /*2aa80*/  IADD3 R70, P5, PT, R4, R70, RZ ;  /* 0x0000004604467210 */ /* 0x000fc40007fbe0ff */
[----:B------:R-:W-:Y:S02]  /*2aa90*/  ISETP.GT.AND P1, PT, R12, 0x36, PT ;  /* 0x000000360c00780c */ /* 0x000fe40003f24270 */
[----:B------:R-:W-:Y:S01]  /*2aaa0*/  PRMT R84, RZ, 0x7610, R84 ;  /* 0x00007610ff547816 */ /* 0x000fe20000000054 */
[C---:B------:R-:W-:Y:S01]  /*2aab0*/  IMAD.X R83, R55.reuse, 0x1, R83, P5 ;  /* 0x0000000137537824 */ /* 0x040fe200028e0653 */
[----:B------:R-:W-:Y:S01]  /*2aac0*/  PRMT R82, RZ, 0x7610, R82 ;  /* 0x00007610ff527816 */ /* 0x000fe20000000052 */
[----:B--2---:R0:W-:Y:S01]  /*2aad0*/  STL [R1+0xf8], R5 ;  /* 0x0000f80501007387 */ /* 0x0041e20000100800 */
[----:B---3--:R-:W-:-:S03]  /*2aae0*/  IMAD.X R10, R55, 0x1, R10, P6 ;  /* 0x00000001370a7824 */ /* 0x008fc600030e060a */
[----:B0-----:R-:W2:Y:S02]  /*2aaf0*/  LDL.LU R5, [R1+0xbb0] ;  /* 0x000bb00001057983 */ /* 0x001ea40000300800 */
[-C--:B------:R-:W-:Y:S02]  /*2ab00*/  @P4 LOP3.LUT R11, R11, R10.reuse, RZ, 0x3c, !PT ;  /* 0x0000000a0b0b4212 */ /* 0x080fe400078e3cff */
[----:B------:R-:W-:Y:S04]  /*2ab10*/  STL [R1+0xba0], R70 ;  /* 0x000ba04601007387 */ /* 0x000fe80000100800 */
[----:B------:R-:W3:Y:S04]  /*2ab20*/  LDL.LU R2, [R1+0xbb8] ;  /* 0x000bb80001027983 */ /* 0x000ee80000300800 */
[----:B------:R0:W-:Y:S02]  /*2ab30*/  STL [R1+0xb94], R10 ;  /* 0x000b940a01007387 */ /* 0x0001e40000100800 */
[----:B0-----:R-:W-:-:S04]  /*2ab40*/  @P4 LOP3.LUT R10, R11, R10, RZ, 0x3c, !PT ;  /* 0x0000000a0b0a4212 */ /* 0x001fc800078e3cff */
[----:B------:R-:W-:-:S05]  /*2ab50*/  @P4 LOP3.LUT R11, R11, R10, RZ, 0x3c, !PT ;  /* 0x0000000a0b0b4212 */ /* 0x000fca00078e3cff */
[----:B------:R0:W2:Y:S02]  /*2ab60*/  @P4 LDG.E.U8 R84, desc[UR18][R10.64] ;  /* 0x000000120a544981 */ /* 0x0000a4000c1e1100 */
[----:B0-----:R-:W-:Y:S02]  /*2ab70*/  IMAD.MOV.U32 R11, RZ, RZ, R83 ;  /* 0x000000ffff0b7224 */ /* 0x001fe400078e0053 */
[----:B------:R-:W-:-:S05]  /*2ab80*/  @P1 IMAD.MOV.U32 R10, RZ, RZ, R70 ;  /* 0x000000ffff0a1224 */ /* 0x000fca00078e0046 */
[----:B------:R-:W3:Y:S01]  /*2ab90*/  @P1 LDG.E.U8 R82, desc[UR18][R10.64] ;  /* 0x000000120a521981 */ /* 0x000ee2000c1e1100 */
[----:B------:R-:W-:-:S03]  /*2aba0*/  IADD3 R81, P5, PT, R4, R81, RZ ;  /* 0x0000005104517210 */ /* 0x000fc60007fbe0ff */
        /* <DEDUP_REMOVED lines=30> */
[----:B------:R-:W-:Y:S02]  /*2ad90*/  PRMT R65, RZ, 0x7610, R65 ;  /* 0x00007610ff417816 */ /* 0x000fe40000000041 */
[----:B---3--:R-:W-:Y:S01]  /*2ada0*/  IADD3 R81, P5, PT, R4, R81, RZ ;  /* 0x0000005104517210 */ /* 0x008fe20007fbe0ff */
[----:B--2---:R0:W-:Y:S01]  /*2adb0*/  STL [R1+0xec], R54 ;  /* 0x0000ec3601007387 */ /* 0x0041e20000100800 */
[----:B----4-:R-:W-:-:S03]  /*2adc0*/  IMAD.X R10, R55, 0x1, R10, P6 ;  /* 0x00000001370a7824 */ /* 0x010fc600030e060a */
        /* <DEDUP_REMOVED lines=64> */
[----:B------:R-:W-:Y:S04]  /*2b1d0*/  STL [R1+0xbe0], R5 ;  /* 0x000be00501007387 */ /* 0x000fe80000100800 */
[----:B------:R-:W4:Y:S01]  /*2b1e0*/  LDL.LU R10, [R1+0xbdc] ;  /* 0x000bdc00010a7983 */ /* 0x000f220000300800 */
[----:B------:R-:W-:Y:S01]  /*2b1f0*/  ISETP.GT.AND P4, PT, R12, 0x3e, PT ;  /* 0x0000003e0c00780c */ /* 0x000fe20003f84270 */
[----:B0-----:R-:W-:Y:S01]  /*2b200*/  IMAD.MOV.U32 R11, RZ, RZ, R5 ;  /* 0x000000ffff0b7224 */ /* 0x001fe200078e0005 */
[----:B------:R-:W-:-:S02]  /*2b210*/  IADD3 R6, P5, PT, R4, R6, RZ ;  /* 0x0000000604067210 */ /* 0x000fc40007fbe0ff */
[----:B------:R-:W-:Y:S02]  /*2b220*/  ISETP.GT.AND P1, PT, R12, 0x3f, PT ;  /* 0x0000003f0c00780c */ /* 0x000fe40003f24270 */
[----:B------:R-:W-:Y:S01]  /*2b230*/  PRMT R3, RZ, 0x7610, R3 ;  /* 0x00007610ff037816 */ /* 0x000fe20000000003 */
[C---:B---3--:R-:W-:Y:S01]  /*2b240*/  IMAD.X R54, R55.reuse, 0x1, R54, P5 ;  /* 0x0000000137367824 */ /* 0x048fe200028e0636 */
[----:B------:R-:W-:Y:S01]  /*2b250*/  PRMT R62, RZ, 0x7610, R62 ;  /* 0x00007610ff3e7816 */ /* 0x000fe2000000003e */
[----:B--2---:R0:W-:Y:S01]  /*2b260*/  STL [R1+0xd4], R43 ;  /* 0x0000d42b01007387 */ /* 0x0041e20000100800 */
[----:B----4-:R-:W-:-:S03]  /*2b270*/  IMAD.X R10, R55, 0x1, R10, P6 ;  /* 0x00000001370a7824 */ /* 0x010fc600030e060a */
[----:B0-----:R-:W2:Y:S04]  /*2b280*/  LDL.LU R43, [R1+0xbec] ;  /* 0x000bec00012b7983 */ /* 0x001ea80000300800 */
[----:B------:R-:W-:Y:S01]  /*2b290*/  STL [R1+0xbe8], R6 ;  /* 0x000be80601007387 */ /* 0x000fe20000100800 */
[----:B------:R-:W-:-:S03]  /*2b2a0*/  @P4 LOP3.LUT R11, R11, R10, RZ, 0x3c, !PT ;  /* 0x0000000a0b0b4212 */ /* 0x000fc600078e3cff */
[----:B------:R-:W3:Y:S04]  /*2b2b0*/  LDL.LU R5, [R1+0xbf8] ;  /* 0x000bf80001057983 */ /* 0x000ee80000300800 */
[----:B------:R-:W4:Y:S04]  /*2b2c0*/  LDL.LU R70, [R1+0xc00] ;  /* 0x000c000001467983 */ /* 0x000f280000300800 */
[----:B------:R0:W-:Y:S02]  /*2b2d0*/  STL [R1+0xbdc], R10 ;  /* 0x000bdc0a01007387 */ /* 0x0001e40000100800 */
[----:B0-----:R-:W-:-:S04]  /*2b2e0*/  @P4 LOP3.LUT R10, R11, R10, RZ, 0x3c, !PT ;  /* 0x0000000a0b0a4212 */ /* 0x001fc800078e3cff */
[----:B------:R-:W-:-:S05]  /*2b2f0*/  @P4 LOP3.LUT R11, R11, R10, RZ, 0x3c, !PT ;  /* 0x0000000a0b0b4212 */ /* 0x000fca00078e3cff */
[----:B------:R0:W4:Y:S02]  /*2b300*/  @P4 LDG.E.U8 R3, desc[UR18][R10.64] ;  /* 0x000000120a034981 */ /* 0x000124000c1e1100 */
[----:B0-----:R-:W-:Y:S02]  /*2b310*/  IMAD.MOV.U32 R11, RZ, RZ, R54 ;  /* 0x000000ffff0b7224 */ /* 0x001fe400078e0036 */
[----:B------:R-:W-:-:S05]  /*2b320*/  @P1 IMAD.MOV.U32 R10, RZ, RZ, R6 ;  /* 0x000000ffff0a1224 */ /* 0x000fca00078e0006 */
[----:B------:R0:W4:Y:S01]  /*2b330*/  @P1 LDG.E.U8 R62, desc[UR18][R10.64] ;  /* 0x000000120a3e1981 */ /* 0x000122000c1e1100 */
[----:B------:R-:W-:Y:S02]  /*2b340*/  ISETP.GT.AND P3, PT, R12, 0x40, PT ;  /* 0x000000400c00780c */ /* 0x000fe40003f64270 */
[----:B------:R-:W-:Y:S01]  /*2b350*/  IADD3 R36, P5, PT, R4, R36, RZ ;  /* 0x0000002404247210 */ /* 0x000fe20007fbe0ff */
[----:B------:R-:W-:Y:S01]  /*2b360*/  STL [R1+0xbe4], R54 ;  /* 0x000be43601007387 */ /* 0x000fe20000100800 */
[----:B------:R-:W-:-:S09]  /*2b370*/  PRMT R61, RZ, 0x7610, R61 ;  /* 0x00007610ff3d7816 */ /* 0x000fd2000000003d */
[----:B0-----:R-:W-:Y:S02]  /*2b380*/  @P3 IMAD.MOV.U32 R10, RZ, RZ, R36 ;  /* 0x000000ffff0a3224 */ /* 0x001fe400078e0024 */
[----:B--2---:R-:W-:-:S04]  /*2b390*/  IMAD.X R43, R55, 0x1, R43, P5 ;  /* 0x00000001372b7824 */ /* 0x004fc800028e062b */
[----:B------:R-:W-:Y:S01]  /*2b3a0*/  @P3 IMAD.MOV.U32 R11, RZ, RZ, R43 ;  /* 0x000000ffff0b3224 */ /* 0x000fe200078e002b */
[----:B---3--:R-:W-:-:S04]  /*2b3b0*/  IADD3 R5, P6, PT, R4, R5, RZ ;  /* 0x0000000504057210 */ /* 0x008fc80007fde0ff */
[----:B------:R0:W2:Y:S01]  /*2b3c0*/  @P3 LDG.E.U8 R61, desc[UR18][R10.64] ;  /* 0x000000120a3d3981 */ /* 0x0000a2000c1e1100 */
[----:B----4-:R-:W-:-:S03]  /*2b3d0*/  IADD3 R70, P5, PT, R4, R70, RZ ;  /* 0x0000004604467210 */ /* 0x010fc60007fbe0ff */
[----:B------:R1:W-:Y:S04]  /*2b3e0*/  STL [R1+0xd0], R3 ;  /* 0x0000d00301007387 */ /* 0x0003e80000100800 */
[----:B-1----:R-:W3:Y:S04]  /*2b3f0*/  LDL.LU R3, [R1+0x1560] ;  /* 0x0015600001037983 */ /* 0x002ee80000300800 */
[----:B------:R-:W4:Y:S04]  /*2b400*/  LDL.LU R54, [R1+0x155c] ;  /* 0x00155c0001367983 */ /* 0x000f280000300800 */
[----:B------:R-:W2:Y:S04]  /*2b410*/  LDL.LU R6, [R1+0xbfc] ;  /* 0x000bfc0001067983 */ /* 0x000ea80000300800 */
[----:B------:R-:W-:Y:S04]  /*2b420*/  STL [R1+0xbf0], R36 ;  /* 0x000bf02401007387 */ /* 0x000fe80000100800 */
[----:B------:R1:W-:Y:S04]  /*2b430*/  STL [R1+0xcc], R62 ;  /* 0x0000cc3e01007387 */ /* 0x0003e80000100800 */
[----:B-1----:R-:W3:Y:S04]  /*2b440*/  LDL.LU R62, [R1+0xc08] ;  /* 0x000c0800013e7983 */ /* 0x002ee80000300800 */
[----:B------:R1:W-:Y:S04]  /*2b450*/  STL [R1+0xbec], R43 ;  /* 0x000bec2b01007387 */ /* 0x0003e80000100800 */
[----:B------:R-:W3:Y:S04]  /*2b460*/  LDL.LU R36, [R1+0xc10] ;  /* 0x000c100001247983 */ /* 0x000ee80000300800 */
[----:B------:R0:W-:Y:S04]  /*2b470*/  STL [R1+0xbf8], R5 ;  /* 0x000bf80501007387 */ /* 0x0001e80000100800 */
[----:B-1----:R-:W3:Y:S04]  /*2b480*/  LDL.LU R43, [R1+0xc18] ;  /* 0x000c1800012b7983 */ /* 0x002ee80000300800 */
[----:B------:R-:W-:Y:S04]  /*2b490*/  STL [R1+0xc00], R70 ;  /* 0x000c004601007387 */ /* 0x000fe80000100800 */
[----:B------:R-:W3:Y:S01]  /*2b4a0*/  LDL.LU R11, [R1+0xbf4] ;  /* 0x000bf400010b7983 */ /* 0x000ee20000300800 */
[----:B------:R-:W-:-:S02]  /*2b4b0*/  ISETP.GT.AND P4, PT, R12, 0x41, PT ;  /* 0x000000410c00780c */ /* 0x000fc40003f84270 */
[----:B------:R-:W-:Y:S02]  /*2b4c0*/  ISETP.GT.AND P1, PT, R12, 0x42, PT ;  /* 0x000000420c00780c */ /* 0x000fe40003f24270 */
[----:B------:R-:W-:Y:S02]  /*2b4d0*/  PRMT R63, RZ, 0x7610, R63 ;  /* 0x00007610ff3f7816 */ /* 0x000fe4000000003f */
[----:B------:R-:W-:-:S07]  /*2b4e0*/  PRMT R78, RZ, 0x7610, R78 ;  /* 0x00007610ff4e7816 */ /* 0x000fce000000004e */
[----:B0-----:R-:W-:Y:S02]  /*2b4f0*/  @P4 IMAD.MOV.U32 R10, RZ, RZ, R5 ;  /* 0x000000ffff0a4224 */ /* 0x001fe400078e0005 */
[C---:B--2---:R-:W-:Y:S02]  /*2b500*/  IMAD.X R6, R55.reuse, 0x1, R6, P5 ;  /* 0x0000000137067824 */ /* 0x044fe400028e0606 */
[----:B---3--:R-:W-:-:S05]  /*2b510*/  IMAD.X R11, R55, 0x1, R11, P6 ;  /* 0x00000001370b7824 */ /* 0x008fca00030e060b */
[----:B------:R0:W-:Y:S04]  /*2b520*/  STL [R1+0xbf4], R11 ;  /* 0x000bf40b01007387 */ /* 0x0001e80000100800 */
[----:B------:R0:W2:Y:S01]  /*2b530*/  @P4 LDG.E.U8 R63, desc[UR18][R10.64] ;  /* 0x000000120a3f4981 */ /* 0x0000a2000c1e1100 */
[----:B------:R-:W-:-:S03]  /*2b540*/  IADD3 R62, P5, PT, R4, R62, RZ ;  /* 0x0000003e043e7210 */ /* 0x000fc60007fbe0ff */
[----:B------:R-:W3:Y:S01]  /*2b550*/  LDL.LU R5, [R1+0x1558] ;  /* 0x0015580001057983 */ /* 0x000ee20000300800 */
        /* <DEDUP_REMOVED lines=43> */
[----:B------:R-:W2:Y:S04]  /*2b810*/  @P1 LDG.E.U8 R24, desc[UR18][R10.64] ;  /* 0x000000120a181981 */ /* 0x000ea8000c1e1100 */
[----:B---3--:R0:W-:Y:S04]  /*2b820*/  STL [R1+0xb8], R74 ;  /* 0x0000b84a01007387 */ /* 0x0081e80000100800 */
[----:B0-----:R-:W3:Y:S04]  /*2b830*/  LDL.LU R74, [R1+0x154c] ;  /* 0x00154c00014a7983 */ /* 0x001ee80000300800 */
[----:B------:R-:W3:Y:S04]  /*2b840*/  LDL.LU R70, [R1+0x1548] ;  /* 0x0015480001467983 */ /* 0x000ee80000300800 */
[----:B------:R-:W3:Y:S01]  /*2b850*/  LDL.LU R11, [R1+0xc1c] ;  /* 0x000c1c00010b7983 */ /* 0x000ee20000300800 */
[----:B------:R-:W-:-:S02]  /*2b860*/  ISETP.GT.AND P3, PT, R12, 0x46, PT ;  /* 0x000000460c00780c */ /* 0x000fc40003f64270 */
[C---:B------:R-:W-:Y:S01]  /*2b870*/  IADD3 R62, P5, PT, R4.reuse, R62, RZ ;  /* 0x0000003e043e7210 */ /* 0x040fe20007fbe0ff */
[----:B------:R-:W3:Y:S01]  /*2b880*/  LDL.LU R43, [R1+0xc2c] ;  /* 0x000c2c00012b7983 */ /* 0x000ee20000300800 */
[----:B------:R-:W-:Y:S02]  /*2b890*/  PRMT R40, RZ, 0x7610, R40 ;  /* 0x00007610ff287816 */ /* 0x000fe40000000028 */
[----:B----4-:R-:W-:Y:S01]  /*2b8a0*/  IADD3 R36, P6, PT, R4, R36, RZ ;  /* 0x0000002404247210 */ /* 0x010fe20007fde0ff */
[----:B------:R-:W-:Y:S04]  /*2b8b0*/  STL [R1+0xc20], R62 ;  /* 0x000c203e01007387 */ /* 0x000fe80000100800 */
[----:B--2---:R0:W-:Y:S02]  /*2b8c0*/  STL [R1+0xb4], R24 ;  /* 0x0000b41801007387 */ /* 0x0041e40000100800 */
[----:B------:R-:W-:-:S02]  /*2b8d0*/  @P3 IMAD.MOV.U32 R10, RZ, RZ, R62 ;  /* 0x000000ffff0a3224 */ /* 0x000fc400078e003e */
[----:B0-----:R-:W2:Y:S01]  /*2b8e0*/  LDL.LU R24, [R1+0xc38] ;  /* 0x000c380001187983 */ /* 0x001ea20000300800 */
[----:B---3--:R-:W-:-:S05]  /*2b8f0*/  IMAD.X R11, R55, 0x1, R11, P5 ;  /* 0x00000001370b7824 */ /* 0x008fca00028e060b */
[----:B------:R0:W-:Y:S04]  /*2b900*/  STL [R1+0xc1c], R11 ;  /* 0x000c1c0b01007387 */ /* 0x0001e80000100800 */
[----:B------:R0:W3:Y:S04]  /*2b910*/  @P3 LDG.E.U8 R40, desc[UR18][R10.64] ;  /* 0x000000120a283981 */ /* 0x0000e8000c1e1100 */
[----:B------:R1:W-:Y:S04]  /*2b920*/  STL [R1+0xc28], R36 ;  /* 0x000c282401007387 */ /* 0x0003e80000100800 */
[----:B------:R-:W4:Y:S01]  /*2b930*/  LDL.LU R10, [R1+0xc24] ;  /* 0x000c2400010a7983 */ /* 0x000f220000300800 */
[----:B------:R-:W-:Y:S01]  /*2b940*/  ISETP.GT.AND P4, PT, R12, 0x47, PT ;  /* 0x000000470c00780c */ /* 0x000fe20003f84270 */
[----:B0-----:R-:W-:Y:S01]  /*2b950*/  IMAD.MOV.U32 R11, RZ, RZ, R36 ;  /* 0x000000ffff0b7224 */ /* 0x001fe200078e0024 */
[----:B------:R-:W-:Y:S01]  /*2b960*/  IADD3 R38, P5, PT, R4, R38, RZ ;  /* 0x0000002604267210 */ /* 0x000fe20007fbe0ff */
[----:B-1----:R-:W2:Y:S04]  /*2b970*/  LDL.LU R36, [R1+0xc34] ;  /* 0x000c340001247983 */ /* 0x002ea80000300800 */
[----:B------:R-:W-:Y:S04]  /*2b980*/  STL [R1+0xc30], R38 ;  /* 0x000c302601007387 */ /* 0x000fe80000100800 */
[----:B------:R-:W2:Y:S01]  /*2b990*/  LDL.LU R62, [R1+0xc40] ;  /* 0x000c4000013e7983 */ /* 0x000ea20000300800 */
[----:B------:R-:W-:-:S03]  /*2b9a0*/  PRMT R66, RZ, 0x7610, R66 ;  /* 0x00007610ff427816 */ /* 0x000fc60000000042 */
[----:B---3--:R0:W-:Y:S01]  /*2b9b0*/  STL [R1+0xb0], R40 ;  /* 0x0000b02801007387 */ /* 0x0081e20000100800 */
[----:B----4-:R-:W-:-:S03]  /*2b9c0*/  IMAD.X R10, R55, 0x1, R10, P6 ;  /* 0x00000001370a7824 */ /* 0x010fc600030e060a */
[----:B0-----:R-:W3:Y:S02]  /*2b9d0*/  LDL.LU R40, [R1+0xc48] ;  /* 0x000c480001287983 */ /* 0x001ee40000300800 */
[-C--:B------:R-:W-:Y:S02]  /*2b9e0*/  @P4 LOP3.LUT R11, R11, R10.reuse, RZ, 0x3c, !PT ;  /* 0x0000000a0b0b4212 */ /* 0x080fe400078e3cff */
[----:B------:R0:W-:Y:S02]  /*2b9f0*/  STL [R1+0xc24], R10 ;  /* 0x000c240a01007387 */ /* 0x0001e40000100800 */
[----:B0-----:R-:W-:-:S04]  /*2ba00*/  @P4 LOP3.LUT R10, R11, R10, RZ, 0x3c, !PT ;  /* 0x0000000a0b0a4212 */ /* 0x001fc800078e3cff */
[----:B------:R-:W-:-:S05]  /*2ba10*/  @P4 LOP3.LUT R11, R11, R10, RZ, 0x3c, !PT ;  /* 0x0000000a0b0b4212 */ /* 0x000fca00078e3cff */
[----:B------:R0:W4:Y:S01]  /*2ba20*/  @P4 LDG.E.U8 R66, desc[UR18][R10.64] ;  /* 0x000000120a424981 */ /* 0x000122000c1e1100 */
[C---:B------:R-:W-:Y:S02]  /*2ba30*/  ISETP.GT.AND P1, PT, R12.reuse, 0x48, PT ;  /* 0x000000480c00780c */ /* 0x040fe40003f24270 */
[----:B------:R-:W-:Y:S01]  /*2ba40*/  ISETP.GT.AND P3, PT, R12, 0x49, PT ;  /* 0x000000490c00780c */ /* 0x000fe20003f64270 */
[C---:B------:R-:W-:Y:S01]  /*2ba50*/  IMAD.X R43, R55.reuse, 0x1, R43, P5 ;  /* 0x00000001372b7824 */ /* 0x040fe200028e062b */
[----:B--2---:R-:W-:Y:S02]  /*2ba60*/  IADD3 R24, P5, PT, R4, R24, RZ ;  /* 0x0000001804187210 */ /* 0x004fe40007fbe0ff */
[----:B------:R-:W-:Y:S02]  /*2ba70*/  PRMT R75, RZ, 0x7610, R75 ;  /* 0x00007610ff4b7816 */ /* 0x000fe4000000004b */
[----:B------:R-:W-:Y:S01]  /*2ba80*/  STL [R1+0xc2c], R43 ;  /* 0x000c2c2b01007387 */ /* 0x000fe20000100800 */
[----:B------:R-:W-:-:S04]  /*2ba90*/  IMAD.X R36, R55, 0x1, R36, P5 ;  /* 0x0000000137247824 */ /* 0x000fc800028e0624 */
[----:B0-----:R-:W-:Y:S02]  /*2baa0*/  @P1 IMAD.MOV.U32 R10, RZ, RZ, R38 ;  /* 0x000000ffff0a1224 */ /* 0x001fe400078e0026 */
[----:B------:R-:W-:Y:S01]  /*2bab0*/  @P1 IMAD.MOV.U32 R11, RZ, RZ, R43 ;  /* 0x000000ffff0b1224 */ /* 0x000fe200078e002b */
[----:B------:R-:W-:Y:S02]  /*2bac0*/  IADD3 R62, P6, PT, R4, R62, RZ ;  /* 0x0000003e043e7210 */ /* 0x000fe40007fde0ff */
[----:B------:R-:W-:Y:S02]  /*2bad0*/  PRMT R59, RZ, 0x7610, R59 ;  /* 0x00007610ff3b7816 */ /* 0x000fe4000000003b */
[----:B------:R0:W2:Y:S02]  /*2bae0*/  @P1 LDG.E.U8 R75, desc[UR18][R10.64] ;  /* 0x000000120a4b1981 */ /* 0x0000a4000c1e1100 */
[----:B0-----:R-:W-:Y:S02]  /*2baf0*/  @P3 IMAD.MOV.U32 R10, RZ, RZ, R24 ;  /* 0x000000ffff0a3224 */ /* 0x001fe400078e0018 */
[----:B------:R-:W-:-:S05]  /*2bb00*/  @P3 IMAD.MOV.U32 R11, RZ, RZ, R36 ;  /* 0x000000ffff0b3224 */ /* 0x000fca00078e0024 */
[----:B------:R0:W2:Y:S01]  /*2bb10*/  @P3 LDG.E.U8 R59, desc[UR18][R10.64] ;  /* 0x000000120a3b3981 */ /* 0x0000a2000c1e1100 */
[----:B---3--:R-:W-:-:S03]  /*2bb20*/  IADD3 R40, P5, PT, R4, R40, RZ ;  /* 0x0000002804287210 */ /* 0x008fc60007fbe0ff */
[----:B----4-:R1:W-:Y:S04]  /*2bb30*/  STL [R1+0xac], R66 ;  /* 0x0000ac4201007387 */ /* 0x0103e80000100800 */
[----:B-1----:R-:W3:Y:S04]  /*2bb40*/  LDL.LU R66, [R1+0x1544] ;  /* 0x0015440001427983 */ /* 0x002ee80000300800 */
[----:B------:R-:W4:Y:S04]  /*2bb50*/  LDL.LU R43, [R1+0xc44] ;  /* 0x000c4400012b7983 */ /* 0x000f280000300800 */
        /* <DEDUP_REMOVED lines=13> */
[C---:B----4-:R-:W-:Y:S02]  /*2bc30*/  IMAD.X R43, R55.reuse, 0x1, R43, P5 ;  /* 0x00000001372b7824 */ /* 0x050fe400028e062b */
[----:B--2---:R-:W-:-:S05]  /*2bc40*/  IMAD.X R11, R55, 0x1, R11, P6 ;  /* 0x00000001370b7824 */ /* 0x004fca00030e060b */
[----:B------:R0:W-:Y:S04]  /*2bc50*/  STL [R1+0xc3c], R11 ;  /* 0x000c3c0b01007387 */ /* 0x0001e80000100800 */
[----:B------:R0:W2:Y:S01]  /*2bc60*/  @P4 LDG.E.U8 R58, desc[UR18][R10.64] ;  /* 0x000000120a3a4981 */ /* 0x0000a2000c1e1100 */
[----:B------:R-:W-:-:S03]  /*2bc70*/  IADD3 R38, P5, PT, R4, R38, RZ ;  /* 0x0000002604267210 */ /* 0x000fc60007fbe0ff */
[----:B-1----:R-:W4:Y:S01]  /*2bc80*/  LDL.LU R62, [R1+0x1540] ;  /* 0x00154000013e7983 */ /* 0x002f220000300800 */
        /* <DEDUP_REMOVED lines=44> */
[----:B------:R-:W2:Y:S01]  /*2bf50*/  @P1 LDG.E.U8 R39, desc[UR18][R10.64] ;  /* 0x000000120a271981 */ /* 0x000ea2000c1e1100 */
[----:B------:R-:W-:-:S03]  /*2bf60*/  IADD3 R38, P5, PT, R4, R38, RZ ;  /* 0x0000002604267210 */ /* 0x000fc60007fbe0ff */
[----:B------:R-:W-:Y:S04]  /*2bf70*/  STL [R1+0xc5c], R40 ;  /* 0x000c5c2801007387 */ /* 0x000fe80000100800 */
[----:B---3--:R0:W-:Y:S04]  /*2bf80*/  STL [R1+0x94], R41 ;  /* 0x0000942901007387 */ /* 0x0081e80000100800 */
[----:B0-----:R-:W3:Y:S04]  /*2bf90*/  LDL.LU R41, [R1+0x1530] ;  /* 0x0015300001297983 */ /* 0x001ee80000300800 */
[----:B------:R-:W3:Y:S04]  /*2bfa0*/  LDL.LU R40, [R1+0x152c] ;  /* 0x00152c0001287983 */ /* 0x000ee80000300800 */
        /* <DEDUP_REMOVED lines=9> */
[----:B----4-:R-:W-:Y:S01]  /*2c040*/  IADD3 R24, P6, PT, R4, R24, RZ ;  /* 0x0000001804187210 */ /* 0x010fe20007fde0ff */
        /* <DEDUP_REMOVED lines=15> */
[C---:B---3--:R-:W-:Y:S01]  /*2c140*/  IMAD.X R36, R55.reuse, 0x1, R36, P5 ;  /* 0x0000000137247824 */ /* 0x048fe200028e0624 */
[----:B------:R-:W-:Y:S02]  /*2c150*/  PRMT R71, RZ, 0x7610, R71 ;  /* 0x00007610ff477816 */ /* 0x000fe40000000047 */
[----:B------:R-:W-:Y:S01]  /*2c160*/  IADD3 R38, P5, PT, R4, R38, RZ ;  /* 0x0000002604267210 */ /* 0x000fe20007fbe0ff */
        /* <DEDUP_REMOVED lines=67> */
[----:B------:R-:W4:Y:S01]  /*2c5a0*/  LDL.LU R10, [R1+0xc9c] ;  /* 0x000c9c00010a7983 */ /* 0x000f220000300800 */
        /* <DEDUP_REMOVED lines=8> */
[C---:B---3--:R-:W-:Y:S01]  /*2c630*/  IMAD.X R34, R55.reuse, 0x1, R34, P5 ;  /* 0x0000000137227824 */ /* 0x048fe200028e0622 */
[----:B------:R-:W-:Y:S01]  /*2c640*/  PRMT R76, RZ, 0x7610, R76 ;  /* 0x00007610ff4c7816 */ /* 0x000fe2000000004c */
        /* <DEDUP_REMOVED lines=10> */
[----:B------:R0:W4:Y:S01]  /*2c6f0*/  @P1 LDG.E.U8 R76, desc[UR18][R10.64] ;  /* 0x000000120a4c1981 */ /* 0x000122000c1e1100 */
[----:B------:R-:W-:Y:S02]  /*2c700*/  ISETP.GT.AND P3, PT, R12, 0x58, PT ;  /* 0x000000580c00780c */ /* 0x000fe40003f64270 */
[C---:B------:R-:W-:Y:S01]  /*2c710*/  IADD3 R19, P5, PT, R4.reuse, R19, RZ ;  /* 0x0000001304137210 */ /* 0x040fe20007fbe0ff */
[----:B------:R-:W-:Y:S01]  /*2c720*/  STL [R1+0xca4], R34 ;  /* 0x000ca42201007387 */ /* 0x000fe20000100800 */
[----:B------:R-:W-:-:S03]  /*2c730*/  IADD3 R33, P6, PT, R4, R33, RZ ;  /* 0x0000002104217210 */ /* 0x000fc60007fde0ff */
[----:B------:R-:W-:Y:S01]  /*2c740*/  IMAD.X R24, R55, 0x1, R24, P5 ;  /* 0x0000000137187824 */ /* 0x000fe200028e0618 */
[----:B------:R-:W-:-:S05]  /*2c750*/  PRMT R77, RZ, 0x7610, R77 ;  /* 0x00007610ff4d7816 */ /* 0x000fca000000004d */
        /* <DEDUP_REMOVED lines=8> */
[----:B------:R-:W-:Y:S04]  /*2c7e0*/  STL [R1+0xcb0], R19 ;  /* 0x000cb01301007387 */ /* 0x000fe80000100800 */
[----:B----4-:R1:W-:Y:S04]  /*2c7f0*/  STL [R1+0x6c], R76 ;  /* 0x00006c4c01007387 */ /* 0x0103e80000100800 */
[----:B-1----:R-:W4:Y:S04]  /*2c800*/  LDL.LU R76, [R1+0xcc8] ;  /* 0x000cc800014c7983 */ /* 0x002f280000300800 */
        /* <DEDUP_REMOVED lines=15> */
[----:B----4-:R-:W-:-:S03]  /*2c900*/  IADD3 R76, P5, PT, R4, R76, RZ ;  /* 0x0000004c044c7210 */ /* 0x010fc60007fbe0ff */
[----:B------:R-:W3:Y:S01]  /*2c910*/  LDL.LU R33, [R1+0x1510] ;  /* 0x0015100001217983 */ /* 0x000ee20000300800 */
[----:B0-----:R-:W-:Y:S02]  /*2c920*/  IMAD.MOV.U32 R11, RZ, RZ, R31 ;  /* 0x000000ffff0b7224 */ /* 0x001fe400078e001f */
[----:B------:R-:W-:-:S05]  /*2c930*/  @P1 IMAD.MOV.U32 R10, RZ, RZ, R28 ;  /* 0x000000ffff0a1224 */ /* 0x000fca00078e001c */
[----:B------:R-:W4:Y:S04]  /*2c940*/  @P1 LDG.E.U8 R30, desc[UR18][R10.64] ;  /* 0x000000120a1e1981 */ /* 0x000f28000c1e1100 */
[----:B------:R-:W-:Y:S04]  /*2c950*/  STL [R1+0xcbc], R31 ;  /* 0x000cbc1f01007387 */ /* 0x000fe80000100800 */
[----:B--2---:R0:W-:Y:S04]  /*2c960*/  STL [R1+0x64], R32 ;  /* 0x0000642001007387 */ /* 0x0041e80000100800 */
[----:B0-----:R-:W2:Y:S04]  /*2c970*/  LDL.LU R32, [R1+0x150c] ;  /* 0x00150c0001207983 */ /* 0x001ea80000300800 */
        /* <DEDUP_REMOVED lines=22> */
[----:B------:R-:W-:Y:S01]  /*2cae0*/  PRMT R29, RZ, 0x7610, R29 ;  /* 0x00007610ff1d7816 */ /* 0x000fe2000000001d */
[----:B--2---:R0:W-:Y:S01]  /*2caf0*/  STL [R1+0x5c], R21 ;  /* 0x00005c1501007387 */ /* 0x0041e20000100800 */
[----:B---3--:R-:W-:-:S03]  /*2cb00*/  IMAD.X R10, R55, 0x1, R10, P6 ;  /* 0x00000001370a7824 */ /* 0x008fc600030e060a */
[----:B0-----:R-:W2:Y:S04]  /*2cb10*/  LDL.LU R21, [R1+0xce8] ;  /* 0x000ce80001157983 */ /* 0x001ea80000300800 */
[-C--:B------:R-:W-:Y:S01]  /*2cb20*/  @P4 LOP3.LUT R11, R11, R10.reuse, RZ, 0x3c, !PT ;  /* 0x0000000a0b0b4212 */ /* 0x080fe200078e3cff */
[----:B------:R-:W-:Y:S04]  /*2cb30*/  STL [R1+0xcd8], R24 ;  /* 0x000cd81801007387 */ /* 0x000fe80000100800 */
[----:B------:R-:W3:Y:S04]  /*2cb40*/  LDL.LU R19, [R1+0xcf0] ;  /* 0x000cf00001137983 */ /* 0x000ee80000300800 */
[----:B------:R0:W-:Y:S02]  /*2cb50*/  STL [R1+0xccc], R10 ;  /* 0x000ccc0a01007387 */ /* 0x0001e40000100800 */
[----:B0-----:R-:W-:-:S04]  /*2cb60*/  @P4 LOP3.LUT R10, R11, R10, RZ, 0x3c, !PT ;  /* 0x0000000a0b0a4212 */ /* 0x001fc800078e3cff */
[----:B------:R-:W-:-:S05]  /*2cb70*/  @P4 LOP3.LUT R11, R11, R10, RZ, 0x3c, !PT ;  /* 0x0000000a0b0b4212 */ /* 0x000fca00078e3cff */
[----:B------:R0:W2:Y:S01]  /*2cb80*/  @P4 LDG.E.U8 R29, desc[UR18][R10.64] ;  /* 0x000000120a1d4981 */ /* 0x0000a2000c1e1100 */
[----:B------:R-:W-:Y:S01]  /*2cb90*/  ISETP.GT.AND P1, PT, R12, 0x5d, PT ;  /* 0x0000005d0c00780c */ /* 0x000fe20003f24270 */
[----:B------:R-:W-:Y:S01]  /*2cba0*/  IMAD.X R28, R55, 0x1, R28, P5 ;  /* 0x00000001371c7824 */ /* 0x000fe200028e061c */
[----:B------:R-:W-:-:S04]  /*2cbb0*/  PRMT R13, RZ, 0x7610, R13 ;  /* 0x00007610ff0d7816 */ /* 0x000fc8000000000d */
[----:B------:R-:W-:Y:S01]  /*2cbc0*/  STL [R1+0xcd4], R28 ;  /* 0x000cd41c01007387 */ /* 0x000fe20000100800 */
[----:B0-----:R-:W-:-:S06]  /*2cbd0*/  IMAD.MOV.U32 R11, RZ, RZ, R28 ;  /* 0x000000ffff0b7224 */ /* 0x001fcc00078e001c */
[----:B------:R-:W-:-:S05]  /*2cbe0*/  @P1 IMAD.MOV.U32 R10, RZ, RZ, R24 ;  /* 0x000000ffff0a1224 */ /* 0x000fca00078e0018 */
[----:B------:R-:W3:Y:S04]  /*2cbf0*/  @P1 LDG.E.U8 R13, desc[UR18][R10.64] ;  /* 0x000000120a0d1981 */ /* 0x000ee8000c1e1100 */
[----:B--2---:R0:W-:Y:S04]  /*2cc00*/  STL [R1+0x58], R29 ;  /* 0x0000581d01007387 */ /* 0x0041e80000100800 */
[----:B0-----:R-:W2:Y:S04]  /*2cc10*/  LDL.LU R29, [R1+0x1500] ;  /* 0x00150000011d7983 */ /* 0x001ea80000300800 */
[----:B------:R-:W2:Y:S04]  /*2cc20*/  LDL.LU R28, [R1+0x14fc] ;  /* 0x0014fc00011c7983 */ /* 0x000ea80000300800 */
[----:B------:R-:W2:Y:S01]  /*2cc30*/  LDL.LU R11, [R1+0xcdc] ;  /* 0x000cdc00010b7983 */ /* 0x000ea20000300800 */
[----:B------:R-:W-:-:S02]  /*2cc40*/  ISETP.GT.AND P3, PT, R12, 0x5e, PT ;  /* 0x0000005e0c00780c */ /* 0x000fc40003f64270 */
[C---:B------:R-:W-:Y:S01]  /*2cc50*/  IADD3 R76, P5, PT, R4.reuse, R76, RZ ;  /* 0x0000004c044c7210 */ /* 0x040fe20007fbe0ff */
[----:B------:R-:W4:Y:S01]  /*2cc60*/  LDL.LU R24, [R1+0xcec] ;  /* 0x000cec0001187983 */ /* 0x000f220000300800 */
[----:B------:R-:W-:Y:S02]  /*2cc70*/  PRMT R26, RZ, 0x7610, R26 ;  /* 0x00007610ff1a7816 */ /* 0x000fe4000000001a */
[----:B------:R-:W-:Y:S01]  /*2cc80*/  IADD3 R21, P6, PT, R4, R21, RZ ;  /* 0x0000001504157210 */ /* 0x000fe20007fde0ff */
[----:B------:R-:W-:Y:S04]  /*2cc90*/  STL [R1+0xce0], R76 ;  /* 0x000ce04c01007387 */ /* 0x000fe80000100800 */
[----:B---3--:R0:W-:Y:S02]  /*2cca0*/  STL [R1+0x54], R13 ;  /* 0x0000540d01007387 */ /* 0x0081e40000100800 */
[----:B------:R-:W-:-:S02]  /*2ccb0*/  @P3 IMAD.MOV.U32 R10, RZ, RZ, R76 ;  /* 0x000000ffff0a3224 */ /* 0x000fc400078e004c */
[----:B0-----:R-:W3:Y:S01]  /*2ccc0*/  LDL.LU R13, [R1+0xcf8] ;  /* 0x000cf800010d7983 */ /* 0x001ee20000300800 */
[----:B--2---:R-:W-:-:S05]  /*2ccd0*/  IMAD.X R11, R55, 0x1, R11, P5 ;  /* 0x00000001370b7824 */ /* 0x004fca00028e060b */
[----:B------:R0:W-:Y:S04]  /*2cce0*/  STL [R1+0xcdc], R11 ;  /* 0x000cdc0b01007387 */ /* 0x0001e80000100800 */
[----:B------:R0:W2:Y:S04]  /*2ccf0*/  @P3 LDG.E.U8 R26, desc[UR18][R10.64] ;  /* 0x000000120a1a3981 */ /* 0x0000a8000c1e1100 */
[----:B------:R-:W-:Y:S04]  /*2cd00*/  STL [R1+0xce8], R21 ;  /* 0x000ce81501007387 */ /* 0x000fe80000100800 */
[----:B------:R-:W3:Y:S01]  /*2cd10*/  LDL.LU R10, [R1+0xce4] ;  /* 0x000ce400010a7983 */ /* 0x000ee20000300800 */
[----:B------:R-:W-:Y:S01]  /*2cd20*/  ISETP.GT.AND P4, PT, R12, 0x5f, PT ;  /* 0x0000005f0c00780c */ /* 0x000fe20003f84270 */
[----:B0-----:R-:W-:Y:S01]  /*2cd30*/  IMAD.MOV.U32 R11, RZ, RZ, R21 ;  /* 0x000000ffff0b7224 */ /* 0x001fe200078e0015 */
[----:B------:R-:W-:Y:S01]  /*2cd40*/  IADD3 R19, P5, PT, R4, R19, RZ ;  /* 0x0000001304137210 */ /* 0x000fe20007fbe0ff */
[----:B------:R-:W4:Y:S04]  /*2cd50*/  LDL.LU R76, [R1+0xcf4] ;  /* 0x000cf400014c7983 */ /* 0x000f280000300800 */
[----:B------:R-:W-:Y:S01]  /*2cd60*/  STL [R1+0xcf0], R19 ;  /* 0x000cf01301007387 */ /* 0x000fe20000100800 */
[----:B------:R-:W-:-:S03]  /*2cd70*/  PRMT R27, RZ, 0x7610, R27 ;  /* 0x00007610ff1b7816 */ /* 0x000fc6000000001b */
[----:B--2---:R0:W-:Y:S01]  /*2cd80*/  STL [R1+0x50], R26 ;  /* 0x0000501a01007387 */ /* 0x0041e20000100800 */
[----:B---3--:R-:W-:-:S03]  /*2cd90*/  IMAD.X R10, R55, 0x1, R10, P6 ;  /* 0x00000001370a7824 */ /* 0x008fc600030e060a */
[----:B0-----:R-:W2:Y:S02]  /*2cda0*/  LDL.LU R26, [R1+0xd00] ;  /* 0x000d0000011a7983 */ /* 0x001ea40000300800 */
[-C--:B------:R-:W-:Y:S02]  /*2cdb0*/  @P4 LOP3.LUT R11, R11, R10.reuse, RZ, 0x3c, !PT ;  /* 0x0000000a0b0b4212 */ /* 0x080fe400078e3cff */
[----:B------:R-:W3:Y:S04]  /*2cdc0*/  LDL.LU R21, [R1+0xd08] ;  /* 0x000d080001157983 */ /* 0x000ee80000300800 */
[----:B------:R0:W-:Y:S02]  /*2cdd0*/  STL [R1+0xce4], R10 ;  /* 0x000ce40a01007387 */ /* 0x0001e40000100800 */
[----:B0-----:R-:W-:-:S04]  /*2cde0*/  @P4 LOP3.LUT R10, R11, R10, RZ, 0x3c, !PT ;  /* 0x0000000a0b0a4212 */ /* 0x001fc800078e3cff */
[----:B------:R-:W-:-:S05]  /*2cdf0*/  @P4 LOP3.LUT R11, R11, R10, RZ, 0x3c, !PT ;  /* 0x0000000a0b0b4212 */ /* 0x000fca00078e3cff */
[----:B------:R0:W3:Y:S01]  /*2ce00*/  @P4 LDG.E.U8 R27, desc[UR18][R10.64] ;  /* 0x000000120a1b4981 */ /* 0x0000e2000c1e1100 */
[C---:B------:R-:W-:Y:S02]  /*2ce10*/  ISETP.GT.AND P1, PT, R12.reuse, 0x60, PT ;  /* 0x000000600c00780c */ /* 0x040fe40003f24270 */
[----:B------:R-:W-:Y:S01]  /*2ce20*/  ISETP.GT.AND P3, PT, R12, 0x61, PT ;  /* 0x000000610c00780c */ /* 0x000fe20003f64270 */
[C---:B----4-:R-:W-:Y:S01]  /*2ce30*/  IMAD.X R24, R55.reuse, 0x1, R24, P5 ;  /* 0x0000000137187824 */ /* 0x050fe200028e0618 */
[----:B------:R-:W-:Y:S02]  /*2ce40*/  IADD3 R13, P5, PT, R4, R13, RZ ;  /* 0x0000000d040d7210 */ /* 0x000fe40007fbe0ff */
[----:B------:R-:W-:Y:S02]  /*2ce50*/  PRMT R47, RZ, 0x7610, R47 ;  /* 0x00007610ff2f7816 */ /* 0x000fe4000000002f */
[----:B------:R-:W-:Y:S01]  /*2ce60*/  STL [R1+0xcec], R24 ;  /* 0x000cec1801007387 */ /* 0x000fe20000100800 */
[----:B------:R-:W-:-:S04]  /*2ce70*/  IMAD.X R76, R55, 0x1, R76, P5 ;  /* 0x00000001374c7824 */ /* 0x000fc800028e064c */
[----:B0-----:R-:W-:Y:S02]  /*2ce80*/  @P1 IMAD.MOV.U32 R10, RZ, RZ, R19 ;  /* 0x000000ffff0a1224 */ /* 0x001fe400078e0013 */
[----:B------:R-:W-:Y:S01]  /*2ce90*/  @P1 IMAD.MOV.U32 R11, RZ, RZ, R24 ;  /* 0x000000ffff0b1224 */ /* 0x000fe200078e0018 */
[----:B------:R-:W-:-:S04]  /*2cea0*/  PRMT R57, RZ, 0x7610, R57 ;  /* 0x00007610ff397816 */ /* 0x000fc80000000039 */
[----:B------:R0:W4:Y:S02]  /*2ceb0*/  @P1 LDG.E.U8 R47, desc[UR18][R10.64] ;  /* 0x000000120a2f1981 */ /* 0x000124000c1e1100 */
[----:B0-----:R-:W-:Y:S02]  /*2cec0*/  @P3 IMAD.MOV.U32 R10, RZ, RZ, R13 ;  /* 0x000000ffff0a3224 */ /* 0x001fe400078e000d */
[----:B------:R-:W-:-:S05]  /*2ced0*/  @P3 IMAD.MOV.U32 R11, RZ, RZ, R76 ;  /* 0x000000ffff0b3224 */ /* 0x000fca00078e004c */
[----:B------:R0:W4:Y:S01]  /*2cee0*/  @P3 LDG.E.U8 R57, desc[UR18][R10.64] ;  /* 0x000000120a393981 */ /* 0x000122000c1e1100 */
[C---:B--2---:R-:W-:Y:S02]  /*2cef0*/  IADD3 R26, P6, PT, R4.reuse, R26, RZ ;  /* 0x0000001a041a7210 */ /* 0x044fe40007fde0ff */
[----:B---3--:R-:W-:Y:S01]  /*2cf00*/  IADD3 R21, P5, PT, R4, R21, RZ ;  /* 0x0000001504157210 */ /* 0x008fe20007fbe0ff */
[----:B------:R1:W-:Y:S04]  /*2cf10*/  STL [R1+0x4c], R27 ;  /* 0x00004c1b01007387 */ /* 0x0003e80000100800 */
        /* <DEDUP_REMOVED lines=186> */
[----:B------:R-:W-:-:S04]  /*2dac0*/  IMAD.X R64, R55, 0x1, R64, P5 ;  /* 0x0000000137407824 */ /* 0x000fc800028e0640 */
[----:B0-----:R-:W-:Y:S02]  /*2dad0*/  IMAD.MOV.U32 R10, RZ, RZ, R64 ;  /* 0x000000ffff0a7224 */ /* 0x001fe400078e0040 */
[----:B------:R-:W-:-:S06]  /*2dae0*/  IMAD.MOV.U32 R11, RZ, RZ, R17 ;  /* 0x000000ffff0b7224 */ /* 0x000fcc00078e0011 */
[----:B------:R-:W-:-:S04]  /*2daf0*/  @P1 LOP3.LUT R11, R11, R10, RZ, 0x3c, !PT ;  /* 0x0000000a0b0b1212 */ /* 0x000fc800078e3cff */
[C---:B------:R-:W-:Y:S02]  /*2db00*/  @P1 LOP3.LUT R10, R11.reuse, R10, RZ, 0x3c, !PT ;  /* 0x0000000a0b0a1212 */ /* 0x040fe400078e3cff */
[----:B------:R-:W-:Y:S01]  /*2db10*/  PRMT R14, RZ, 0x7610, R14 ;  /* 0x00007610ff0e7816 */ /* 0x000fe2000000000e */
[----:B------:R-:W-:Y:S01]  /*2db20*/  STL [R1+0x26c], R64 ;  /* 0x00026c4001007387 */ /* 0x000fe20000100800 */
[----:B------:R-:W-:-:S05]  /*2db30*/  @P1 LOP3.LUT R11, R11, R10, RZ, 0x3c, !PT ;  /* 0x0000000a0b0b1212 */ /* 0x000fca00078e3cff */
[----:B------:R0:W3:Y:S04]  /*2db40*/  @P1 LDG.E.U8 R14, desc[UR18][R10.64] ;  /* 0x000000120a0e1981 */ /* 0x0000e8000c1e1100 */
[----:B--2---:R1:W-:Y:S04]  /*2db50*/  STL [R1+0x10], R68 ;  /* 0x0000104401007387 */ /* 0x0043e80000100800 */
[----:B-1----:R-:W2:Y:S04]  /*2db60*/  LDL.LU R68, [R1+0x14c8] ;  /* 0x0014c80001447983 */ /* 0x002ea80000300800 */
[----:B------:R-:W2:Y:S04]  /*2db70*/  LDL.LU R64, [R1+0x14c4] ;  /* 0x0014c40001407983 */ /* 0x000ea80000300800 */
[----:B------:R-:W2:Y:S04]  /*2db80*/  LDL.LU R17, [R1+0xd6c] ;  /* 0x000d6c0001117983 */ /* 0x000ea80000300800 */
[----:B------:R-:W2:Y:S01]  /*2db90*/  LDL.LU R10, [R1+0xd5c] ;  /* 0x000d5c00010a7983 */ /* 0x000ea20000300800 */
[----:B------:R-:W-:-:S02]  /*2dba0*/  ISETP.GT.AND P3, PT, R12, 0x70, PT ;  /* 0x000000700c00780c */ /* 0x000fc40003f64270 */
[----:B------:R-:W-:-:S05]  /*2dbb0*/  IADD3 R13, P5, PT, R4, R13, RZ ;  /* 0x0000000d040d7210 */ /* 0x000fca0007fbe0ff */
[----:B0-----:R-:W-:Y:S01]  /*2dbc0*/  IMAD.MOV.U32 R11, RZ, RZ, R13 ;  /* 0x000000ffff0b7224 */ /* 0x001fe200078e000d */
[----:B------:R-:W-:Y:S04]  /*2dbd0*/  STL [R1+0xd60], R13 ;  /* 0x000d600d01007387 */ /* 0x000fe80000100800 */
[----:B---3--:R0:W-:Y:S01]  /*2dbe0*/  STL [R1+0xc], R14 ;  /* 0x00000c0e01007387 */ /* 0x0081e20000100800 */
[----:B------:R-:W-:-:S03]  /*2dbf0*/  PRMT R52, RZ, 0x7610, R52 ;  /* 0x00007610ff347816 */ /* 0x000fc60000000034 */
[----:B0-----:R-:W3:Y:S04]  /*2dc00*/  LDL.LU R14, [R1+0xd78] ;  /* 0x000d7800010e7983 */ /* 0x001ee80000300800 */
[----:B------:R-:W3:Y:S01]  /*2dc10*/  LDL.LU R13, [R1+0xd80] ;  /* 0x000d8000010d7983 */ /* 0x000ee20000300800 */
[----:B--2---:R-:W-:-:S05]  /*2dc20*/  IMAD.X R10, R55, 0x1, R10, P5 ;  /* 0x00000001370a7824 */ /* 0x004fca00028e060a */
[-C--:B------:R-:W-:Y:S01]  /*2dc30*/  @P3 LOP3.LUT R11, R11, R10.reuse, RZ, 0x3c, !PT ;  /* 0x0000000a0b0b3212 */ /* 0x080fe200078e3cff */
[----:B------:R0:W-:Y:S03]  /*2dc40*/  STL [R1+0xd5c], R10 ;  /* 0x000d5c0a01007387 */ /* 0x0001e60000100800 */
[----:B0-----:R-:W-:-:S04]  /*2dc50*/  @P3 LOP3.LUT R10, R11, R10, RZ, 0x3c, !PT ;  /* 0x0000000a0b0a3212 */ /* 0x001fc800078e3cff */
[----:B------:R-:W-:-:S05]  /*2dc60*/  @P3 LOP3.LUT R11, R11, R10, RZ, 0x3c, !PT ;  /* 0x0000000a0b0b3212 */ /* 0x000fca00078e3cff */
[----:B------:R0:W2:Y:S04]  /*2dc70*/  @P3 LDG.E.U8 R52, desc[UR18][R10.64] ;  /* 0x000000120a343981 */ /* 0x0000a8000c1e1100 */
[----:B------:R-:W2:Y:S01]  /*2dc80*/  LDL.LU R11, [R1+0xd64] ;  /* 0x000d6400010b7983 */ /* 0x000ea20000300800 */
[C---:B------:R-:W-:Y:S02]  /*2dc90*/  ISETP.GT.AND P4, PT, R12.reuse, 0x71, PT ;  /* 0x000000710c00780c */ /* 0x040fe40003f84270 */
[----:B------:R-:W-:Y:S02]  /*2dca0*/  ISETP.GT.AND P1, PT, R12, 0x72, PT ;  /* 0x000000720c00780c */ /* 0x000fe40003f24270 */
[C---:B------:R-:W-:Y:S02]  /*2dcb0*/  IADD3 R60, P6, PT, R4.reuse, R60, RZ ;  /* 0x0000003c043c7210 */ /* 0x040fe40007fde0ff */
[----:B------:R-:W-:-:S02]  /*2dcc0*/  IADD3 R16, P5, PT, R4, R16, RZ ;  /* 0x0000001004107210 */ /* 0x000fc40007fbe0ff */
[----:B------:R-:W-:Y:S01]  /*2dcd0*/  PRMT R56, RZ, 0x7610, R56 ;  /* 0x00007610ff387816 */ /* 0x000fe20000000038 */
[----:B------:R1:W-:Y:S02]  /*2dce0*/  STL [R1+0xd68], R60 ;  /* 0x000d683c01007387 */ /* 0x0003e40000100800 */
[C---:B------:R-:W-:Y:S02]  /*2dcf0*/  IMAD.X R17, R55.reuse, 0x1, R17, P5 ;  /* 0x0000000137117824 */ /* 0x040fe400028e0611 */
[----:B0-----:R-:W-:Y:S01]  /*2dd00*/  @P4 IMAD.MOV.U32 R10, RZ, RZ, R60 ;  /* 0x000000ffff0a4224 */ /* 0x001fe200078e003c */
[----:B------:R-:W-:Y:S01]  /*2dd10*/  STL [R1+0xd70], R16 ;  /* 0x000d701001007387 */ /* 0x000fe20000100800 */
[----:B------:R-:W-:Y:S01]  /*2dd20*/  PRMT R15, RZ, 0x7610, R15 ;  /* 0x00007610ff0f7816 */ /* 0x000fe2000000000f */
[----:B--2---:R-:W-:-:S05]  /*2dd30*/  IMAD.X R11, R55, 0x1, R11, P6 ;  /* 0x00000001370b7824 */ /* 0x004fca00030e060b */
[----:B------:R0:W-:Y:S04]  /*2dd40*/  STL [R1+0xd64], R11 ;  /* 0x000d640b01007387 */ /* 0x0001e80000100800 */
[----:B------:R2:W3:Y:S04]  /*2dd50*/  @P4 LDG.E.U8 R56, desc[UR18][R10.64] ;  /* 0x000000120a384981 */ /* 0x0004e8000c1e1100 */
[----:B-1----:R-:W4:Y:S01]  /*2dd60*/  LDL.LU R60, [R1+0x14c0] ;  /* 0x0014c000013c7983 */ /* 0x002f220000300800 */
[----:B--2---:R-:W-:Y:S02]  /*2dd70*/  @P1 IMAD.MOV.U32 R10, RZ, RZ, R16 ;  /* 0x000000ffff0a1224 */ /* 0x004fe400078e0010 */
[----:B0-----:R-:W-:-:S05]  /*2dd80*/  @P1 IMAD.MOV.U32 R11, RZ, RZ, R17 ;  /* 0x000000ffff0b1224 */ /* 0x001fca00078e0011 */
[----:B------:R-:W2:Y:S04]  /*2dd90*/  @P1 LDG.E.U8 R15, desc[UR18][R10.64] ;  /* 0x000000120a0f1981 */ /* 0x000ea8000c1e1100 */
[----:B------:R-:W-:Y:S04]  /*2dda0*/  STL [R1+0xd6c], R17 ;  /* 0x000d6c1101007387 */ /* 0x000fe80000100800 */
[----:B---3--:R0:W-:Y:S04]  /*2ddb0*/  STL [R1+0x4], R56 ;  /* 0x0000043801007387 */ /* 0x0081e80000100800 */
[----:B0-----:R-:W3:Y:S04]  /*2ddc0*/  LDL.LU R56, [R1+0x14bc] ;  /* 0x0014bc0001387983 */ /* 0x001ee80000300800 */
[----:B------:R-:W3:Y:S04]  /*2ddd0*/  LDL.LU R17, [R1+0x14b8] ;  /* 0x0014b80001117983 */ /* 0x000ee80000300800 */
[----:B------:R-:W3:Y:S04]  /*2dde0*/  LDL.LU R16, [R1+0x14b4] ;  /* 0x0014b40001107983 */ /* 0x000ee80000300800 */
[----:B--2---:R0:W-:Y:S04]  /*2ddf0*/  STL [R1], R15 ;  /* 0x0000000f01007387 */ /* 0x0041e80000100800 */
[----:B0-----:R-:W2:Y:S04]  /*2de00*/  LDL.LU R15, [R1+0x14b0] ;  /* 0x0014b000010f7983 */ /* 0x001ea80000300800 */
[----:B------:R-:W2:Y:S01]  /*2de10*/  LDL.LU R11, [R1+0xd74] ;  /* 0x000d7400010b7983 */ /* 0x000ea20000300800 */
[----:B------:R-:W-:-:S02]  /*2de20*/  ISETP.GT.AND P3, PT, R12, 0x73, PT ;  /* 0x000000730c00780c */ /* 0x000fc40003f64270 */
[----:B------:R-:W-:Y:S02]  /*2de30*/  IADD3 R14, P4, PT, R4, R14, RZ ;  /* 0x0000000e040e7210 */ /* 0x000fe40007f9e0ff */
[----:B------:R-:W-:-:S03]  /*2de40*/  PRMT R93, RZ, 0x7610, R93 ;  /* 0x00007610ff5d7816 */ /* 0x000fc6000000005d */
[----:B------:R0:W-:Y:S06]  /*2de50*/  STL [R1+0xd78], R14 ;  /* 0x000d780e01007387 */ /* 0x0001ec0000100800 */
[----:B------:R-:W-:Y:S02]  /*2de60*/  @P3 IMAD.MOV.U32 R10, RZ, RZ, R14 ;  /* 0x000000ffff0a3224 */ /* 0x000fe400078e000e */
[----:B--2---:R-:W-:-:S05]  /*2de70*/  IMAD.X R11, R55, 0x1, R11, P4 ;  /* 0x00000001370b7824 */ /* 0x004fca00020e060b */
[----:B------:R1:W-:Y:S04]  /*2de80*/  STL [R1+0xd74], R11 ;  /* 0x000d740b01007387 */ /* 0x0003e80000100800 */
[----:B0-----:R-:W2:Y:S04]  /*2de90*/  LDL.LU R14, [R1+0x14ac] ;  /* 0x0014ac00010e7983 */ /* 0x001ea80000300800 */
[----:B------:R0:W2:Y:S04]  /*2dea0*/  @P3 LDG.E.U8 R93, desc[UR18][R10.64] ;  /* 0x000000120a5d3981 */ /* 0x0000a8000c1e1100 */
[----:B-1----:R-:W2:Y:S01]  /*2deb0*/  LDL.LU R11, [R1+0xd7c] ;  /* 0x000d7c00010b7983 */ /* 0x002ea20000300800 */
[----:B------:R-:W-:-:S02]  /*2dec0*/  ISETP.GT.AND P5, PT, R12, 0x74, PT ;  /* 0x000000740c00780c */ /* 0x000fc40003fa4270 */
[----:B------:R-:W-:Y:S02]  /*2ded0*/  IADD3 R13, P1, PT, R4, R13, RZ ;  /* 0x0000000d040d7210 */ /* 0x000fe40007f3e0ff */
[----:B------:R-:W-:-:S03]  /*2dee0*/  PRMT R91, RZ, 0x7610, R91 ;  /* 0x00007610ff5b7816 */ /* 0x000fc6000000005b */
[----:B------:R1:W-:Y:S06]  /*2def0*/  STL [R1+0xd80], R13 ;  /* 0x000d800d01007387 */ /* 0x0003ec0000100800 */
[----:B0-----:R-:W-:Y:S02]  /*2df00*/  @P5 IMAD.MOV.U32 R10, RZ, RZ, R13 ;  /* 0x000000ffff0a5224 */ /* 0x001fe400078e000d */
[----:B--2---:R-:W-:-:S05]  /*2df10*/  IMAD.X R11, R55, 0x1, R11, P1 ;  /* 0x00000001370b7824 */ /* 0x004fca00008e060b */
[----:B------:R0:W-:Y:S04]  /*2df20*/  STL [R1+0xd7c], R11 ;  /* 0x000d7c0b01007387 */ /* 0x0001e80000100800 */
[----:B-1----:R-:W2:Y:S04]  /*2df30*/  LDL.LU R13, [R1+0x14a8] ;  /* 0x0014a800010d7983 */ /* 0x002ea80000300800 */
[----:B------:R-:W2:Y:S04]  /*2df40*/  @P5 LDG.E.U8 R91, desc[UR18][R10.64] ;  /* 0x000000120a5b5981 */ /* 0x000ea8000c1e1100 */
[----:B------:R-:W3:Y:S04]  /*2df50*/  LDL.LU R10, [R1+0xd84] ;  /* 0x000d8400010a7983 */ /* 0x000ee80000300800 */
[----:B0-----:R-:W3:Y:S01]  /*2df60*/  LDL.LU R11, [R1+0xd88] ;  /* 0x000d8800010b7983 */ /* 0x001ee20000300800 */
[----:B------:R-:W-:-:S02]  /*2df70*/  ISETP.GT.AND P3, PT, R12, 0x75, PT ;  /* 0x000000750c00780c */ /* 0x000fc40003f64270 */
[----:B------:R-:W-:Y:S01]  /*2df80*/  PRMT R90, RZ, 0x7610, R90 ;  /* 0x00007610ff5a7816 */ /* 0x000fe2000000005a */
[----:B--2---:R0:W-:Y:S01]  /*2df90*/  STL [R1+0x1458], R91 ;  /* 0x0014585b01007387 */ /* 0x0041e20000100800 */
[----:B---3--:R-:W-:Y:S01]  /*2dfa0*/  IADD3 R11, P1, PT, R4, R11, RZ ;  /* 0x0000000b040b7210 */ /* 0x008fe20007f3e0ff */
[----:B0-----:R-:W-:Y:S02]  /*2dfb0*/  IMAD.MOV.U32 R91, RZ, RZ, R44 ;  /* 0x000000ffff5b7224 */ /* 0x001fe400078e002c */
[----:B------:R-:W2:Y:S02]  /*2dfc0*/  LDL.LU R44, [R1+0x14a4] ;  /* 0x0014a400012c7983 */ /* 0x000ea40000300800 */
[----:B------:R-:W-:Y:S02]  /*2dfd0*/  IMAD.X R10, R55, 0x1, R10, P1 ;  /* 0x00000001370a7824 */ /* 0x000fe400008e060a */
[----:B------:R0:W-:Y:S04]  /*2dfe0*/  STL [R1+0xd88], R11 ;  /* 0x000d880b01007387 */ /* 0x0001e80000100800 */
[----:B------:R1:W-:Y:S01]  /*2dff0*/  STL [R1+0xd84], R10 ;  /* 0x000d840a01007387 */ /* 0x0003e20000100800 */
[----:B0-----:R-:W-:-:S04]  /*2e000*/  @P3 LOP3.LUT R11, R11, R10, RZ, 0x3c, !PT ;  /* 0x0000000a0b0b3212 */ /* 0x001fc800078e3cff */
[----:B-1----:R-:W-:-:S04]  /*2e010*/  @P3 LOP3.LUT R10, R11, R10, RZ, 0x3c, !PT ;  /* 0x0000000a0b0a3212 */ /* 0x002fc800078e3cff */
[----:B------:R-:W-:-:S05]  /*2e020*/  @P3 LOP3.LUT R11, R11, R10, RZ, 0x3c, !PT ;  /* 0x0000000a0b0b3212 */ /* 0x000fca00078e3cff */
[----:B------:R0:W3:Y:S04]  /*2e030*/  @P3 LDG.E.U8 R90, desc[UR18][R10.64] ;  /* 0x000000120a5a3981 */ /* 0x0000e8000c1e1100 */
[----:B------:R-:W2:Y:S04]  /*2e040*/  LDL.LU R10, [R1+0xd8c] ;  /* 0x000d8c00010a7983 */ /* 0x000ea80000300800 */
[----:B------:R-:W0:Y:S01]  /*2e050*/  LDL.LU R11, [R1+0xd90] ;  /* 0x000d9000010b7983 */ /* 0x000e220000300800 */
[----:B------:R-:W-:Y:S02]  /*2e060*/  ISETP.GT.AND P3, PT, R12, 0x76, PT ;  /* 0x000000760c00780c */ /* 0x000fe40003f64270 */
[----:B------:R-:W-:-:S02]  /*2e070*/  PRMT R89, RZ, 0x7610, R89 ;  /* 0x00007610ff597816 */ /* 0x000fc40000000059 */
[----:B0-----:R-:W-:-:S05]  /*2e080*/  IADD3 R11, P1, PT, R4, R11, RZ ;  /* 0x0000000b040b7210 */ /* 0x001fca0007f3e0ff */
[----:B--2---:R-:W-:Y:S01]  /*2e090*/  IMAD.X R10, R55, 0x1, R10, P1 ;  /* 0x00000001370a7824 */ /* 0x004fe200008e060a */
[----:B------:R0:W-:Y:S04]  /*2e0a0*/  STL [R1+0xd90], R11 ;  /* 0x000d900b01007387 */ /* 0x0001e80000100800 */
[----:B------:R1:W-:Y:S01]  /*2e0b0*/  STL [R1+0xd8c], R10 ;  /* 0x000d8c0a01007387 */ /* 0x0003e20000100800 */
[----:B0-----:R-:W-:-:S04]  /*2e0c0*/  @P3 LOP3.LUT R11, R11, R10, RZ, 0x3c, !PT ;  /* 0x0000000a0b0b3212 */ /* 0x001fc800078e3cff */
[----:B-1----:R-:W-:-:S04]  /*2e0d0*/  @P3 LOP3.LUT R10, R11, R10, RZ, 0x3c, !PT ;  /* 0x0000000a0b0a3212 */ /* 0x002fc800078e3cff */
[----:B------:R-:W-:-:S05]  /*2e0e0*/  @P3 LOP3.LUT R11, R11, R10, RZ, 0x3c, !PT ;  /* 0x0000000a0b0b3212 */ /* 0x000fca00078e3cff */
[----:B------:R-:W2:Y:S04]  /*2e0f0*/  @P3 LDG.E.U8 R89, desc[UR18][R10.64] ;  /* 0x000000120a593981 */ /* 0x000ea8000c1e1100 */
[----:B------:R-:W3:Y:S04]  /*2e100*/  LDL.LU R10, [R1+0x274] ;  /* 0x00027400010a7983 */ /* 0x000ee80000300800 */
[----:B------:R-:W3:Y:S01]  /*2e110*/  LDL.LU R11, [R1+0x278] ;  /* 0x00027800010b7983 */ /* 0x000ee20000300800 */
[----:B------:R-:W-:Y:S02]  /*2e120*/  ISETP.GT.AND P3, PT, R12, 0x77, PT ;  /* 0x000000770c00780c */ /* 0x000fe40003f64270 */
[----:B------:R-:W-:Y:S01]  /*2e130*/  PRMT R88, RZ, 0x7610, R88 ;  /* 0x00007610ff587816 */ /* 0x000fe20000000058 */
[----:B--2---:R0:W-:Y:S01]  /*2e140*/  STL [R1+0x1420], R89 ;  /* 0x0014205901007387 */ /* 0x0041e20000100800 */
[----:B---3--:R-:W-:Y:S01]  /*2e150*/  IADD3 R11, P1, PT, R4, R11, RZ ;  /* 0x0000000b040b7210 */ /* 0x008fe20007f3e0ff */
[----:B0-----:R-:W-:-:S02]  /*2e160*/  IMAD.MOV.U32 R89, RZ, RZ, R48 ;  /* 0x000000ffff597224 */ /* 0x001fc400078e0030 */
[----:B------:R-:W2:Y:S02]  /*2e170*/  LDL.LU R48, [R1+0x14a0] ;  /* 0x0014a00001307983 */ /* 0x000ea40000300800 */
[----:B------:R-:W-:Y:S02]  /*2e180*/  IMAD.X R10, R55, 0x1, R10, P1 ;  /* 0x00000001370a7824 */ /* 0x000fe400008e060a */
[----:B------:R0:W-:Y:S04]  /*2e190*/  STL [R1+0x278], R11 ;  /* 0x0002780b01007387 */ /* 0x0001e80000100800 */
[----:B------:R1:W-:Y:S01]  /*2e1a0*/  STL [R1+0x274], R10 ;  /* 0x0002740a01007387 */ /* 0x0003e20000100800 */
[----:B0-----:R-:W-:-:S04]  /*2e1b0*/  @P3 LOP3.LUT R11, R11, R10, RZ, 0x3c, !PT ;  /* 0x0000000a0b0b3212 */ /* 0x001fc800078e3cff */
[----:B-1----:R-:W-:-:S04]  /*2e1c0*/  @P3 LOP3.LUT R10, R11, R10, RZ, 0x3c, !PT ;  /* 0x0000000a0b0a3212 */ /* 0x002fc800078e3cff */
[----:B------:R-:W-:-:S05]  /*2e1d0*/  @P3 LOP3.LUT R11, R11, R10, RZ, 0x3c, !PT ;  /* 0x0000000a0b0b3212 */ /* 0x000fca00078e3cff */
[----:B------:R-:W3:Y:S04]  /*2e1e0*/  @P3 LDG.E.U8 R88, desc[UR18][R10.64] ;  /* 0x000000120a583981 */ /* 0x000ee8000c1e1100 */
[----:B------:R-:W2:Y:S04]  /*2e1f0*/  LDL.LU R10, [R1+0xd94] ;  /* 0x000d9400010a7983 */ /* 0x000ea80000300800 */
[----:B------:R-:W2:Y:S01]  /*2e200*/  LDL.LU R11, [R1+0xd98] ;  /* 0x000d9800010b7983 */ /* 0x000ea20000300800 */
[----:B------:R-:W-:Y:S02]  /*2e210*/  ISETP.GT.AND P3, PT, R12, 0x78, PT ;  /* 0x000000780c00780c */ /* 0x000fe40003f64270 */
[----:B------:R-:W-:Y:S01]  /*2e220*/  PRMT R87, RZ, 0x7610, R87 ;  /* 0x00007610ff577816 */ /* 0x000fe20000000057 */
[----:B---3--:R0:W-:Y:S01]  /*2e230*/  STL [R1+0x13f8], R88 ;  /* 0x0013f85801007387 */ /* 0x0081e20000100800 */
[----:B--2---:R-:W-:Y:S01]  /*2e240*/  IADD3 R11, P1, PT, R4, R11, RZ ;  /* 0x0000000b040b7210 */ /* 0x004fe20007f3e0ff */
        /* <DEDUP_REMOVED lines=20> */
[----:B------:R0:W2:Y:S04]  /*2e390*/  @P3 LDG.E.U8 R86, desc[UR18][R10.64] ;  /* 0x000000120a563981 */ /* 0x0000a8000c1e1100 */
        /* <DEDUP_REMOVED lines=74> */
[----:B------:R0:W3:Y:S02]  /*2e840*/  @P3 LDG.E.U8 R80, desc[UR18][R10.64] ;  /* 0x000000120a503981 */ /* 0x0000e4000c1e1100 */
[----:B0-----:R-:W-:Y:S02]  /*2e850*/  IMAD.MOV.U32 R10, RZ, RZ, R53 ;  /* 0x000000ffff0a7224 */ /* 0x001fe400078e0035 */
[----:B------:R-:W2:Y:S01]  /*2e860*/  LDL.LU R53, [R1+0x1494] ;  /* 0x0014940001357983 */ /* 0x000ea20000300800 */
[----:B------:R-:W-:Y:S01]  /*2e870*/  IADD3 R2, P3, PT, R4, R2, RZ ;  /* 0x0000000204027210 */ /* 0x000fe20007f7e0ff */
[----:B------:R-:W-:-:S04]  /*2e880*/  IMAD.MOV.U32 R11, RZ, RZ, R0 ;  /* 0x000000ffff0b7224 */ /* 0x000fc800078e0000 */
[----:B------:R-:W-:Y:S01]  /*2e890*/  IMAD.X R3, R55, 0x1, R3, P3 ;  /* 0x0000000137037824 */ /* 0x000fe200018e0603 */
[----:B------:R-:W0:Y:S01]  /*2e8a0*/  S2R R0, SR_TID.X ;  /* 0x0000000000007919 */ /* 0x000e220000002100 */
[----:B---3--:R1:W-:Y:S04]  /*2e8b0*/  STL [R1+0x13fc], R80 ;  /* 0x0013fc5001007387 */ /* 0x0083e80000100800 */
        /* <DEDUP_REMOVED lines=14> */
[----:B-1----:R-:W-:-:S03]  /*2e9a0*/  IMAD.MOV.U32 R80, RZ, RZ, R11 ;  /* 0x000000ffff507224 */ /* 0x002fc600078e000b */
[----:B------:R-:W-:Y:S04]  /*2e9b0*/  STL [R1+0x13e8], R4 ;  /* 0x0013e80401007387 */ /* 0x000fe80000100800 */
[----:B------:R-:W-:Y:S04]  /*2e9c0*/  STL [R1+0x13f4], R4 ;  /* 0x0013f40401007387 */ /* 0x000fe80000100800 */
[----:B------:R1:W-:Y:S04]  /*2e9d0*/  STL [R1+0x1400], R4 ;  /* 0x0014000401007387 */ /* 0x0003e80000100800 */
[----:B------:R-:W3:Y:S04]  /*2e9e0*/  LDL.LU R55, [R1+0x1490] ;  /* 0x0014900001377983 */ /* 0x000ee80000300800 */
[----:B------:R-:W2:Y:S01]  /*2e9f0*/  LDL.LU R11, [R1+0x284] ;  /* 0x00028400010b7983 */ /* 0x000ea20000300800 */
[----:B-1----:R-:W-:-:S03]  /*2ea00*/  IMAD.MOV.U32 R4, RZ, RZ, R10 ;  /* 0x000000ffff047224 */ /* 0x002fc600078e000a */
[----:B------:R-:W2:Y:S01]  /*2ea10*/  LDL.LU R10, [R1+0x288] ;  /* 0x00028800010a7983 */ /* 0x000ea20000300800 */
[----:B------:R-:W-:Y:S02]  /*2ea20*/  ISETP.GT.AND P4, PT, R12, RZ, PT ;  /* 0x000000ff0c00720c */ /* 0x000fe40003f84270 */
[----:B------:R-:W-:Y:S01]  /*2ea30*/  PRMT R54, RZ, 0x7610, R54 ;  /* 0x00007610ff367816 */ /* 0x000fe20000000036 */
[----:B------:R-:W-:Y:S04]  /*2ea40*/  STL [R1+0x12c8], R2 ;  /* 0x0012c80201007387 */ /* 0x000fe80000100800 */
[----:B------:R-:W-:Y:S06]  /*2ea50*/  STL [R1+0x1310], R2 ;  /* 0x0013100201007387 */ /* 0x000fec0000100800 */
[----:B------:R1:W3:Y:S04]  /*2ea60*/  @P4 LDG.E.U8 R54, desc[UR18][R2.64] ;  /* 0x0000001202364981 */ /* 0x0002e8000c1e1100 */
[----:B------:R-:W-:Y:S01]  /*2ea70*/  STL [R1+0x1318], R2 ;  /* 0x0013180201007387 */ /* 0x000fe20000100800 */
[----:B0-----:R-:W-:Y:S01]  /*2ea80*/  LOP3.LUT R0, R0, 0x7f, RZ, 0xc0, !PT ;  /* 0x0000007f00007812 */ /* 0x001fe200078ec0ff */
[----:B------:R-:W-:Y:S03]  /*2ea90*/  BAR.SYNC.DEFER_BLOCKING 0x0 ;  /* 0x0000000000007b1d */ /* 0x000fe60000010000 */
[----:B------:R-:W-:-:S03]  /*2eaa0*/  ISETP.GE.AND P1, PT, R0, R12, PT ;  /* 0x0000000c0000720c */ /* 0x000fc60003f26270 */
[----:B------:R-:W-:Y:S04]  /*2eab0*/  STL [R1+0x1380], R2 ;  /* 0x0013800201007387 */ /* 0x000fe80000100800 */
[----:B------:R-:W-:Y:S04]  /*2eac0*/  STL [R1+0x13a8], R2 ;  /* 0x0013a80201007387 */ /* 0x000fe80000100800 */
[----:B------:R-:W-:Y:S04]  /*2ead0*/  STL [R1+0x13b0], R2 ;  /* 0x0013b00201007387 */ /* 0x000fe80000100800 */
[----:B------:R-:W-:Y:S04]  /*2eae0*/  STL [R1+0x13d8], R2 ;  /* 0x0013d80201007387 */ /* 0x000fe80000100800 */
[----:B------:R1:W-:Y:S01]  /*2eaf0*/  STL [R1+0x13e0], R2 ;  /* 0x0013e00201007387 */ /* 0x0003e20000100800 */
[----:B------:R-:W-:Y:S01]  /*2eb00*/  PRMT R78, RZ, 0x7610, R78 ;  /* 0x00007610ff4e7816 */ /* 0x000fe2000000004e */
[----:B-1----:R-:W-:-:S02]  /*2eb10*/  IMAD.MOV.U32 R2, RZ, RZ, R57 ;  /* 0x000000ffff027224 */ /* 0x002fc400078e0039 */
[----:B------:R-:W3:Y:S04]  /*2eb20*/  LDL.LU R57, [R1+0x148c] ;  /* 0x00148c0001397983 */ /* 0x000ee80000300800 */
        /* <DEDUP_REMOVED lines=9> */
[----:B------:R0:W-:Y:S02]  /*2ebc0*/  STL [R1+0x1404], R3 ;  /* 0x0014040301007387 */ /* 0x0001e40000100800 */
[----:B0-----:R-:W-:-:S02]  /*2ebd0*/  IMAD.MOV.U32 R3, RZ, RZ, R59 ;  /* 0x000000ffff037224 */ /* 0x001fc400078e003b */
[----:B------:R-:W3:Y:S01]  /*2ebe0*/  LDL.LU R59, [R1+0x1488] ;  /* 0x00148800013b7983 */ /* 0x000ee20000300800 */
[----:B--2---:R-:W-:-:S05]  /*2ebf0*/  IADD3 R10, P3, PT, R5, R10, RZ ;  /* 0x0000000a050a7210 */ /* 0x004fca0007f7e0ff */
[----:B------:R-:W-:Y:S01]  /*2ec00*/  IMAD.X R11, R6, 0x1, R11, P3 ;  /* 0x00000001060b7824 */ /* 0x000fe200018e060b */
[----:B------:R0:W-:Y:S04]  /*2ec10*/  STL [R1+0x288], R10 ;  /* 0x0002880a01007387 */ /* 0x0001e80000100800 */
[----:B------:R1:W-:Y:S04]  /*2ec20*/  STL [R1+0x284], R11 ;  /* 0x0002840b01007387 */ /* 0x0003e80000100800 */
[----:B------:R-:W2:Y:S04]  /*2ec30*/  @!P1 LDG.E.U8 R78, desc[UR18][R10.64] ;  /* 0x000000120a4e9981 */ /* 0x000ea8000c1e1100 */
[----:B0-----:R-:W3:Y:S04]  /*2ec40*/  LDL.LU R10, [R1+0x2c4] ;  /* 0x0002c400010a7983 */ /* 0x001ee80000300800 */
[----:B-1----:R-:W3:Y:S01]  /*2ec50*/  LDL.LU R11, [R1+0x2c8] ;  /* 0x0002c800010b7983 */ /* 0x002ee20000300800 */
[----:B------:R-:W-:-:S03]  /*2ec60*/  PRMT R74, RZ, 0x7610, R74 ;  /* 0x00007610ff4a7816 */ /* 0x000fc6000000004a */
[----:B--2---:R0:W-:Y:S01]  /*2ec70*/  STL [R1+0x1408], R78 ;  /* 0x0014084e01007387 */ /* 0x0041e20000100800 */
[----:B---3--:R-:W-:Y:S01]  /*2ec80*/  IADD3 R11, P3, PT, R5, R11, RZ ;  /* 0x0000000b050b7210 */ /* 0x008fe20007f7e0ff */
[----:B0-----:R-:W-:Y:S02]  /*2ec90*/  IMAD.MOV.U32 R78, RZ, RZ, R61 ;  /* 0x000000ffff4e7224 */ /* 0x001fe400078e003d */
[----:B------:R-:W2:Y:S02]  /*2eca0*/  LDL.LU R61, [R1+0x1484] ;  /* 0x00148400013d7983 */ /* 0x000ea40000300800 */
[----:B------:R-:W-:Y:S02]  /*2ecb0*/  IMAD.X R10, R6, 0x1, R10, P3 ;  /* 0x00000001060a7824 */ /* 0x000fe400018e060a */
[----:B------:R0:W-:Y:S04]  /*2ecc0*/  STL [R1+0x2c8], R11 ;  /* 0x0002c80b01007387 */ /* 0x0001e80000100800 */
[----:B------:R1:W-:Y:S01]  /*2ecd0*/  STL [R1+0x2c4], R10 ;  /* 0x0002c40a01007387 */ /* 0x0003e20000100800 */
[----:B0-----:R-:W-:-:S04]  /*2ece0*/  @!P1 LOP3.LUT R11, R11, R10, RZ, 0x3c, !PT ;  /* 0x0000000a0b0b9212 */ /* 0x001fc800078e3cff */
[----:B-1----:R-:W-:-:S04]  /*2ecf0*/  @!P1 LOP3.LUT R10, R11, R10, RZ, 0x3c, !PT ;  /* 0x0000000a0b0a9212 */ /* 0x002fc800078e3cff */
[----:B------:R-:W-:-:S05]  /*2ed00*/  @!P1 LOP3.LUT R11, R11, R10, RZ, 0x3c, !PT ;  /* 0x0000000a0b0b9212 */ /* 0x000fca00078e3cff */
[----:B------:R-:W3:Y:S04]  /*2ed10*/  @!P1 LDG.E.U8 R74, desc[UR18][R10.64] ;  /* 0x000000120a4a9981 */ /* 0x000ee8000c1e1100 */
[----:B------:R-:W2:Y:S04]  /*2ed20*/  LDL.LU R10, [R1+0x324] ;  /* 0x00032400010a7983 */ /* 0x000ea80000300800 */
[----:B------:R-:W2:Y:S01]  /*2ed30*/  LDL.LU R11, [R1+0x328] ;  /* 0x00032800010b7983 */ /* 0x000ea20000300800 */
[----:B------:R-:W-:-:S03]  /*2ed40*/  PRMT R70, RZ, 0x7610, R70 ;  /* 0x00007610ff467816 */ /* 0x000fc60000000046 */
[----:B---3--:R0:W-:Y:S01]  /*2ed50*/  STL [R1+0x140c], R74 ;  /* 0x00140c4a01007387 */ /* 0x0081e20000100800 */
[----:B--2---:R-:W-:Y:S01]  /*2ed60*/  IADD3 R11, P3, PT, R5, R11, RZ ;  /* 0x0000000b050b7210 */ /* 0x004fe20007f7e0ff */
        /* <DEDUP_REMOVED lines=139> */
[----:B--2---:R-:W-:-:S05]  /*2f620*/  IADD3 R11, P3, PT, R5, R11, RZ ;  /* 0x0000000b050b7210 */ /* 0x004fca0007f7e0ff */
[----:B------:R-:W-:Y:S01]  /*2f630*/  IMAD.X R10, R6, 0x1, R10, P3 ;  /* 0x00000001060a7824 */ /* 0x000fe200018e060a */
[----:B------:R1:W-:Y:S04]  /*2f640*/  STL [R1+0x5a8], R11 ;  /* 0x0005a80b01007387 */ /* 0x0003e80000100800 */
[----:B------:R2:W-:Y:S04]  /*2f650*/  STL [R1+0x5a4], R10 ;  /* 0x0005a40a01007387 */ /* 0x0005e80000100800 */
[----:B0-----:R-:W3:Y:S01]  /*2f660*/  LDL.LU R38, [R1+0x628] ;  /* 0x0006280001267983 */ /* 0x001ee20000300800 */
[----:B-1----:R-:W-:-:S04]  /*2f670*/  @!P1 LOP3.LUT R11, R11, R10, RZ, 0x3c, !PT ;  /* 0x0000000a0b0b9212 */ /* 0x002fc800078e3cff */
[----:B--2---:R-:W-:-:S04]  /*2f680*/  @!P1 LOP3.LUT R10, R11, R10, RZ, 0x3c, !PT ;  /* 0x0000000a0b0a9212 */ /* 0x004fc800078e3cff */
[----:B------:R-:W-:-:S05]  /*2f690*/  @!P1 LOP3.LUT R11, R11, R10, RZ, 0x3c, !PT ;  /* 0x0000000a0b0b9212 */ /* 0x000fca00078e3cff */
[----:B------:R-:W2:Y:S04]  /*2f6a0*/  @!P1 LDG.E.U8 R37, desc[UR18][R10.64] ;  /* 0x000000120a259981 */ /* 0x000ea8000c1e1100 */
[----:B------:R-:W3:Y:S04]  /*2f6b0*/  LDL.LU R10, [R1+0x5e4] ;  /* 0x0005e400010a7983 */ /* 0x000ee80000300800 */
[----:B------:R-:W3:Y:S01]  /*2f6c0*/  LDL.LU R11, [R1+0x5e8] ;  /* 0x0005e800010b7983 */ /* 0x000ee20000300800 */
[----:B------:R-:W-:-:S03]  /*2f6d0*/  PRMT R36, RZ, 0x7610, R36 ;  /* 0x00007610ff247816 */ /* 0x000fc60000000024 */
[----:B--2---:R0:W-:Y:S04]  /*2f6e0*/  STL [R1+0x1440], R37 ;  /* 0x0014402501007387 */ /* 0x0041e80000100800 */
[----:B0-----:R-:W2:Y:S01]  /*2f6f0*/  LDL.LU R37, [R1+0x624] ;  /* 0x0006240001257983 */ /* 0x001ea20000300800 */
[----:B---3--:R-:W-:-:S05]  /*2f700*/  IADD3 R11, P3, PT, R5, R11, RZ ;  /* 0x0000000b050b7210 */ /* 0x008fca0007f7e0ff */
[----:B------:R-:W-:Y:S01]  /*2f710*/  IMAD.X R10, R6, 0x1, R10, P3 ;  /* 0x00000001060a7824 */ /* 0x000fe200018e060a */
[----:B------:R0:W-:Y:S04]  /*2f720*/  STL [R1+0x5e8], R11 ;  /* 0x0005e80b01007387 */ /* 0x0001e80000100800 */
[----:B------:R1:W-:Y:S01]  /*2f730*/  STL [R1+0x5e4], R10 ;  /* 0x0005e40a01007387 */ /* 0x0003e20000100800 */
[----:B0-----:R-:W-:-:S04]  /*2f740*/  @!P1 LOP3.LUT R11, R11, R10, RZ, 0x3c, !PT ;  /* 0x0000000a0b0b9212 */ /* 0x001fc800078e3cff */
[----:B-1----:R-:W-:-:S04]  /*2f750*/  @!P1 LOP3.LUT R10, R11, R10, RZ, 0x3c, !PT ;  /* 0x0000000a0b0a9212 */ /* 0x002fc800078e3cff */
[----:B------:R-:W-:-:S05]  /*2f760*/  @!P1 LOP3.LUT R11, R11, R10, RZ, 0x3c, !PT ;  /* 0x0000000a0b0b9212 */ /* 0x000fca00078e3cff */
[----:B------:R0:W3:Y:S01]  /*2f770*/  @!P1 LDG.E.U8 R36, desc[UR18][R10.64] ;  /* 0x000000120a249981 */ /* 0x0000e2000c1e1100 */
[----:B------:R-:W-:Y:S02]  /*2f780*/  IADD3 R38, P3, PT, R5, R38, RZ ;  /* 0x0000002605267210 */ /* 0x000fe40007f7e0ff */
[----:B------:R-:W-:-:S03]  /*2f790*/  PRMT R35, RZ, 0x7610, R35 ;  /* 0x00007610ff237816 */ /* 0x000fc60000000023 */
[----:B0-----:R-:W-:Y:S02]  /*2f7a0*/  @!P1 IMAD.MOV.U32 R10, RZ, RZ, R38 ;  /* 0x000000ffff0a9224 */ /* 0x001fe400078e0026 */
[----:B--2---:R-:W-:-:S04]  /*2f7b0*/  IMAD.X R37, R6, 0x1, R37, P3 ;  /* 0x0000000106257824 */ /* 0x004fc800018e0625 */
[----:B------:R-:W-:-:S05]  /*2f7c0*/  @!P1 IMAD.MOV.U32 R11, RZ, RZ, R37 ;  /* 0x000000ffff0b9224 */ /* 0x000fca00078e0025 */
[----:B------:R0:W2:Y:S04]  /*2f7d0*/  @!P1 LDG.E.U8 R35, desc[UR18][R10.64] ;  /* 0x000000120a239981 */ /* 0x0000a8000c1e1100 */
[----:B---3--:R1:W-:Y:S04]  /*2f7e0*/  STL [R1+0x1444], R36 ;  /* 0x0014442401007387 */ /* 0x0083e80000100800 */
[----:B-1----:R-:W3:Y:S04]  /*2f7f0*/  LDL.LU R36, [R1+0x668] ;  /* 0x0006680001247983 */ /* 0x002ee80000300800 */
[----:B------:R1:W-:Y:S04]  /*2f800*/  STL [R1+0x628], R38 ;  /* 0x0006282601007387 */ /* 0x0003e80000100800 */
[----:B------:R0:W-:Y:S04]  /*2f810*/  STL [R1+0x624], R37 ;  /* 0x0006242501007387 */ /* 0x0001e80000100800 */
[----:B-1----:R-:W2:Y:S04]  /*2f820*/  LDL.LU R38, [R1+0x6a4] ;  /* 0x0006a40001267983 */ /* 0x002ea80000300800 */
[----:B0-----:R-:W2:Y:S04]  /*2f830*/  LDL.LU R37, [R1+0x6a8] ;  /* 0x0006a80001257983 */ /* 0x001ea80000300800 */
[----:B------:R-:W2:Y:S01]  /*2f840*/  LDL.LU R11, [R1+0x664] ;  /* 0x00066400010b7983 */ /* 0x000ea20000300800 */
[----:B------:R-:W-:-:S02]  /*2f850*/  PRMT R34, RZ, 0x7610, R34 ;  /* 0x00007610ff227816 */ /* 0x000fc40000000022 */
[----:B---3--:R-:W-:-:S05]  /*2f860*/  IADD3 R36, P3, PT, R5, R36, RZ ;  /* 0x0000002405247210 */ /* 0x008fca0007f7e0ff */
[----:B------:R-:W-:Y:S02]  /*2f870*/  @!P1 IMAD.MOV.U32 R10, RZ, RZ, R36 ;  /* 0x000000ffff0a9224 */ /* 0x000fe400078e0024 */
[----:B--2---:R-:W-:-:S05]  /*2f880*/  IMAD.X R11, R6, 0x1, R11, P3 ;  /* 0x00000001060b7824 */ /* 0x004fca00018e060b */
[----:B------:R0:W2:Y:S01]  /*2f890*/  @!P1 LDG.E.U8 R34, desc[UR18][R10.64] ;  /* 0x000000120a229981 */ /* 0x0000a2000c1e1100 */
[----:B------:R-:W-:-:S03]  /*2f8a0*/  IADD3 R37, P3, PT, R5, R37, RZ ;  /* 0x0000002505257210 */ /* 0x000fc60007f7e0ff */
[----:B------:R-:W-:Y:S02]  /*2f8b0*/  STL [R1+0x1448], R35 ;  /* 0x0014482301007387 */ /* 0x000fe40000100800 */
[----:B------:R-:W-:Y:S02]  /*2f8c0*/  IMAD.X R38, R6, 0x1, R38, P3 ;  /* 0x0000000106267824 */ /* 0x000fe400018e0626 */
[----:B------:R1:W-:Y:S04]  /*2f8d0*/  STL [R1+0x668], R36 ;  /* 0x0006682401007387 */ /* 0x0003e80000100800 */
[----:B------:R3:W-:Y:S01]  /*2f8e0*/  STL [R1+0x664], R11 ;  /* 0x0006640b01007387 */ /* 0x0007e20000100800 */
[----:B------:R-:W-:Y:S01]  /*2f8f0*/  PRMT R33, RZ, 0x7610, R33 ;  /* 0x00007610ff217816 */ /* 0x000fe20000000021 */
[----:B0-----:R-:W-:-:S02]  /*2f900*/  @!P1 IMAD.MOV.U32 R10, RZ, RZ, R37 ;  /* 0x000000ffff0a9224 */ /* 0x001fc400078e0025 */
[----:B-1----:R-:W4:Y:S01]  /*2f910*/  LDL.LU R36, [R1+0x6e8] ;  /* 0x0006e80001247983 */ /* 0x002f220000300800 */
[----:B---3--:R-:W-:-:S05]  /*2f920*/  @!P1 IMAD.MOV.U32 R11, RZ, RZ, R38 ;  /* 0x000000ffff0b9224 */ /* 0x008fca00078e0026 */
[----:B------:R0:W3:Y:S04]  /*2f930*/  @!P1 LDG.E.U8 R33, desc[UR18][R10.64] ;  /* 0x000000120a219981 */ /* 0x0000e8000c1e1100 */
[----:B--2---:R-:W-:Y:S04]  /*2f940*/  STL [R1+0x144c], R34 ;  /* 0x00144c2201007387 */ /* 0x004fe80000100800 */
[----:B------:R1:W-:Y:S04]  /*2f950*/  STL [R1+0x6a8], R37 ;  /* 0x0006a82501007387 */ /* 0x0003e80000100800 */
[----:B------:R-:W-:Y:S04]  /*2f960*/  STL [R1+0x6a4], R38 ;  /* 0x0006a42601007387 */ /* 0x000fe80000100800 */
[----:B-1----:R-:W2:Y:S01]  /*2f970*/  LDL.LU R37, [R1+0x6e4] ;  /* 0x0006e40001257983 */ /* 0x002ea20000300800 */
[----:B----4-:R-:W-:-:S03]  /*2f980*/  IADD3 R36, P3, PT, R5, R36, RZ ;  /* 0x0000002405247210 */ /* 0x010fc60007f7e0ff */
[----:B------:R-:W4:Y:S01]  /*2f990*/  LDL.LU R35, [R1+0x724] ;  /* 0x0007240001237983 */ /* 0x000f220000300800 */
[----:B------:R-:W-:-:S03]  /*2f9a0*/  PRMT R32, RZ, 0x7610, R32 ;  /* 0x00007610ff207816 */ /* 0x000fc60000000020 */
[----:B------:R-:W4:Y:S01]  /*2f9b0*/  LDL.LU R34, [R1+0x728] ;  /* 0x0007280001227983 */ /* 0x000f220000300800 */
[----:B0-----:R-:W-:-:S03]  /*2f9c0*/  @!P1 IMAD.MOV.U32 R10, RZ, RZ, R36 ;  /* 0x000000ffff0a9224 */ /* 0x001fc600078e0024 */
[----:B---3--:R-:W-:Y:S04]  /*2f9d0*/  STL [R1+0x1450], R33 ;  /* 0x0014502101007387 */ /* 0x008fe80000100800 */
[----:B------:R0:W-:Y:S01]  /*2f9e0*/  STL [R1+0x6e8], R36 ;  /* 0x0006e82401007387 */ /* 0x0001e20000100800 */
[----:B--2---:R-:W-:-:S04]  /*2f9f0*/  IMAD.X R37, R6, 0x1, R37, P3 ;  /* 0x0000000106257824 */ /* 0x004fc800018e0625 */
[----:B------:R-:W-:Y:S01]  /*2fa00*/  @!P1 IMAD.MOV.U32 R11, RZ, RZ, R37 ;  /* 0x000000ffff0b9224 */ /* 0x000fe200078e0025 */
[----:B------:R-:W-:Y:S04]  /*2fa10*/  STL [R1+0x6e4], R37 ;  /* 0x0006e42501007387 */ /* 0x000fe80000100800 */
[----:B0-----:R-:W2:Y:S04]  /*2fa20*/  LDL.LU R36, [R1+0x764] ;  /* 0x0007640001247983 */ /* 0x001ea80000300800 */
[----:B------:R-:W3:Y:S04]  /*2fa30*/  LDL.LU R33, [R1+0x768] ;  /* 0x0007680001217983 */ /* 0x000ee80000300800 */
[----:B------:R0:W2:Y:S01]  /*2fa40*/  @!P1 LDG.E.U8 R32, desc[UR18][R10.64] ;  /* 0x000000120a209981 */ /* 0x0000a2000c1e1100 */
[----:B----4-:R-:W-:-:S05]  /*2fa50*/  IADD3 R34, P3, PT, R5, R34, RZ ;  /* 0x0000002205227210 */ /* 0x010fca0007f7e0ff */
[----:B------:R-:W-:Y:S01]  /*2fa60*/  IMAD.X R35, R6, 0x1, R35, P3 ;  /* 0x0000000106237824 */ /* 0x000fe200018e0623 */
[----:B------:R-:W-:-:S03]  /*2fa70*/  PRMT R31, RZ, 0x7610, R31 ;  /* 0x00007610ff1f7816 */ /* 0x000fc6000000001f */
[----:B0-----:R-:W-:Y:S02]  /*2fa80*/  @!P1 IMAD.MOV.U32 R11, RZ, RZ, R35 ;  /* 0x000000ffff0b9224 */ /* 0x001fe400078e0023 */
[----:B------:R-:W-:-:S05]  /*2fa90*/  @!P1 IMAD.MOV.U32 R10, RZ, RZ, R34 ;  /* 0x000000ffff0a9224 */ /* 0x000fca00078e0022 */
[----:B------:R0:W4:Y:S01]  /*2faa0*/  @!P1 LDG.E.U8 R31, desc[UR18][R10.64] ;  /* 0x000000120a1f9981 */ /* 0x000122000c1e1100 */
[----:B---3--:R-:W-:-:S03]  /*2fab0*/  IADD3 R33, P3, PT, R5, R33, RZ ;  /* 0x0000002105217210 */ /* 0x008fc60007f7e0ff */
[----:B--2---:R-:W-:Y:S02]  /*2fac0*/  STL [R1+0x1454], R32 ;  /* 0x0014542001007387 */ /* 0x004fe40000100800 */
[----:B------:R-:W-:Y:S02]  /*2fad0*/  IMAD.X R36, R6, 0x1, R36, P3 ;  /* 0x0000000106247824 */ /* 0x000fe400018e0624 */
[----:B------:R-:W-:Y:S04]  /*2fae0*/  STL [R1+0x728], R34 ;  /* 0x0007282201007387 */ /* 0x000fe80000100800 */
[----:B------:R1:W-:Y:S01]  /*2faf0*/  STL [R1+0x724], R35 ;  /* 0x0007242301007387 */ /* 0x0003e20000100800 */
[----:B0-----:R-:W-:-:S03]  /*2fb00*/  @!P1 IMAD.MOV.U32 R10, RZ, RZ, R33 ;  /* 0x000000ffff0a9224 */ /* 0x001fc600078e0021 */
[----:B-1----:R-:W2:Y:S04]  /*2fb10*/  LDL.LU R35, [R1+0x7a4] ;  /* 0x0007a40001237983 */ /* 0x002ea80000300800 */
[----:B------:R-:W3:Y:S04]  /*2fb20*/  LDL.LU R34, [R1+0x7a8] ;  /* 0x0007a80001227983 */ /* 0x000ee80000300800 */
[----:B------:R0:W-:Y:S04]  /*2fb30*/  STL [R1+0x768], R33 ;  /* 0x0007682101007387 */ /* 0x0001e80000100800 */
[----:B------:R-:W-:Y:S04]  /*2fb40*/  STL [R1+0x764], R36 ;  /* 0x0007642401007387 */ /* 0x000fe80000100800 */
[----:B0-----:R-:W4:Y:S04]  /*2fb50*/  LDL.LU R33, [R1+0x7e4] ;  /* 0x0007e40001217983 */ /* 0x001f280000300800 */
[----:B------:R-:W4:Y:S01]  /*2fb60*/  LDL.LU R32, [R1+0x7e8] ;  /* 0x0007e80001207983 */ /* 0x000f220000300800 */
[----:B------:R-:W-:Y:S01]  /*2fb70*/  PRMT R30, RZ, 0x7610, R30 ;  /* 0x00007610ff1e7816 */ /* 0x000fe2000000001e */
[----:B------:R-:W-:Y:S01]  /*2fb80*/  @!P1 IMAD.MOV.U32 R11, RZ, RZ, R36 ;  /* 0x000000ffff0b9224 */ /* 0x000fe200078e0024 */
[----:B------:R-:W-:-:S04]  /*2fb90*/  PRMT R29, RZ, 0x7610, R29 ;  /* 0x00007610ff1d7816 */ /* 0x000fc8000000001d */
[----:B------:R0:W4:Y:S01]  /*2fba0*/  @!P1 LDG.E.U8 R30, desc[UR18][R10.64] ;  /* 0x000000120a1e9981 */ /* 0x000122000c1e1100 */
[----:B---3--:R-:W-:-:S05]  /*2fbb0*/  IADD3 R34, P3, PT, R5, R34, RZ ;  /* 0x0000002205227210 */ /* 0x008fca0007f7e0ff */
[----:B--2---:R-:W-:Y:S01]  /*2fbc0*/  IMAD.X R35, R6, 0x1, R35, P3 ;  /* 0x0000000106237824 */ /* 0x004fe200018e0623 */
[----:B------:R-:W-:Y:S01]  /*2fbd0*/  STL [R1+0x7a8], R34 ;  /* 0x0007a82201007387 */ /* 0x000fe20000100800 */
[----:B0-----:R-:W-:Y:S02]  /*2fbe0*/  @!P1 IMAD.MOV.U32 R10, RZ, RZ, R34 ;  /* 0x000000ffff0a9224 */ /* 0x001fe400078e0022 */
[----:B------:R-:W-:Y:S01]  /*2fbf0*/  @!P1 IMAD.MOV.U32 R11, RZ, RZ, R35 ;  /* 0x000000ffff0b9224 */ /* 0x000fe200078e0023 */
[----:B------:R0:W-:Y:S04]  /*2fc00*/  STL [R1+0x7a4], R35 ;  /* 0x0007a42301007387 */ /* 0x0001e80000100800 */
[----:B------:R1:W2:Y:S01]  /*2fc10*/  @!P1 LDG.E.U8 R29, desc[UR18][R10.64] ;  /* 0x000000120a1d9981 */ /* 0x0002a2000c1e1100 */
[----:B----4-:R-:W-:-:S03]  /*2fc20*/  IADD3 R32, P3, PT, R5, R32, RZ ;  /* 0x0000002005207210 */ /* 0x010fc60007f7e0ff */
[----:B0-----:R-:W3:Y:S02]  /*2fc30*/  LDL.LU R35, [R1+0x824] ;  /* 0x0008240001237983 */ /* 0x001ee40000300800 */
[----:B------:R-:W-:Y:S02]  /*2fc40*/  IMAD.X R33, R6, 0x1, R33, P3 ;  /* 0x0000000106217824 */ /* 0x000fe400018e0621 */
[----:B------:R-:W4:Y:S01]  /*2fc50*/  LDL.LU R34, [R1+0x828] ;  /* 0x0008280001227983 */ /* 0x000f220000300800 */
[----:B-1----:R-:W-:Y:S02]  /*2fc60*/  @!P1 IMAD.MOV.U32 R10, RZ, RZ, R32 ;  /* 0x000000ffff0a9224 */ /* 0x002fe400078e0020 */
[----:B------:R-:W-:Y:S01]  /*2fc70*/  @!P1 IMAD.MOV.U32 R11, RZ, RZ, R33 ;  /* 0x000000ffff0b9224 */ /* 0x000fe200078e0021 */
[----:B------:R-:W-:Y:S04]  /*2fc80*/  STL [R1+0x7e8], R32 ;  /* 0x0007e82001007387 */ /* 0x000fe80000100800 */
[----:B------:R0:W-:Y:S04]  /*2fc90*/  STL [R1+0x7e4], R33 ;  /* 0x0007e42101007387 */ /* 0x0001e80000100800 */
[----:B0-----:R-:W2:Y:S04]  /*2fca0*/  LDL.LU R33, [R1+0x864] ;  /* 0x0008640001217983 */ /* 0x001ea80000300800 */
[----:B------:R-:W2:Y:S01]  /*2fcb0*/  LDL.LU R32, [R1+0x868] ;  /* 0x0008680001207983 */ /* 0x000ea20000300800 */
[----:B------:R-:W-:-:S02]  /*2fcc0*/  PRMT R28, RZ, 0x7610, R28 ;  /* 0x00007610ff1c7816 */ /* 0x000fc4000000001c */
[----:B------:R-:W-:-:S04]  /*2fcd0*/  PRMT R27, RZ, 0x7610, R27 ;  /* 0x00007610ff1b7816 */ /* 0x000fc8000000001b */
[----:B------:R0:W2:Y:S01]  /*2fce0*/  @!P1 LDG.E.U8 R28, desc[UR18][R10.64] ;  /* 0x000000120a1c9981 */ /* 0x0000a2000c1e1100 */
[----:B----4-:R-:W-:-:S05]  /*2fcf0*/  IADD3 R34, P3, PT, R5, R34, RZ ;  /* 0x0000002205227210 */ /* 0x010fca0007f7e0ff */
[----:B---3--:R-:W-:Y:S01]  /*2fd00*/  IMAD.X R35, R6, 0x1, R35, P3 ;  /* 0x0000000106237824 */ /* 0x008fe200018e0623 */
[----:B------:R-:W-:Y:S01]  /*2fd10*/  STL [R1+0x828], R34 ;  /* 0x0008282201007387 */ /* 0x000fe20000100800 */
[----:B0-----:R-:W-:Y:S02]  /*2fd20*/  @!P1 IMAD.MOV.U32 R10, RZ, RZ, R34 ;  /* 0x000000ffff0a9224 */ /* 0x001fe400078e0022 */
[----:B------:R-:W-:Y:S01]  /*2fd30*/  @!P1 IMAD.MOV.U32 R11, RZ, RZ, R35 ;  /* 0x000000ffff0b9224 */ /* 0x000fe200078e0023 */
[----:B------:R0:W-:Y:S04]  /*2fd40*/  STL [R1+0x824], R35 ;  /* 0x0008242301007387 */ /* 0x0001e80000100800 */
[----:B------:R1:W3:Y:S04]  /*2fd50*/  @!P1 LDG.E.U8 R27, desc[UR18][R10.64] ;  /* 0x000000120a1b9981 */ /* 0x0002e8000c1e1100 */
[----:B0-----:R-:W4:Y:S01]  /*2fd60*/  LDL.LU R35, [R1+0x8a4] ;  /* 0x0008a40001237983 */ /* 0x001f220000300800 */
[----:B--2---:R-:W-:-:S03]  /*2fd70*/  IADD3 R32, P3, PT, R5, R32, RZ ;  /* 0x0000002005207210 */ /* 0x004fc60007f7e0ff */
[----:B------:R-:W2:Y:S02]  /*2fd80*/  LDL.LU R34, [R1+0x8a8] ;  /* 0x0008a80001227983 */ /* 0x000ea40000300800 */
[----:B------:R-:W-:Y:S02]  /*2fd90*/  IMAD.X R33, R6, 0x1, R33, P3 ;  /* 0x0000000106217824 */ /* 0x000fe400018e0621 */
[----:B------:R-:W-:Y:S01]  /*2fda0*/  STL [R1+0x868], R32 ;  /* 0x0008682001007387 */ /* 0x000fe20000100800 */
[----:B-1----:R-:W-:Y:S02]  /*2fdb0*/  @!P1 IMAD.MOV.U32 R10, RZ, RZ, R32 ;  /* 0x000000ffff0a9224 */ /* 0x002fe400078e0020 */
[----:B------:R-:W-:Y:S01]  /*2fdc0*/  @!P1 IMAD.MOV.U32 R11, RZ, RZ, R33 ;  /* 0x000000ffff0b9224 */ /* 0x000fe200078e0021 */
[----:B------:R0:W-:Y:S04]  /*2fdd0*/  STL [R1+0x864], R33 ;  /* 0x0008642101007387 */ /* 0x0001e80000100800 */
[----:B0-----:R-:W3:Y:S04]  /*2fde0*/  LDL.LU R33, [R1+0x8e4] ;  /* 0x0008e40001217983 */ /* 0x001ee80000300800 */
[----:B------:R-:W3:Y:S01]  /*2fdf0*/  LDL.LU R32, [R1+0x8e8] ;  /* 0x0008e80001207983 */ /* 0x000ee20000300800 */
[----:B------:R-:W-:-:S02]  /*2fe00*/  PRMT R26, RZ, 0x7610, R26 ;  /* 0x00007610ff1a7816 */ /* 0x000fc4000000001a */
[----:B------:R-:W-:-:S04]  /*2fe10*/  PRMT R25, RZ, 0x7610, R25 ;  /* 0x00007610ff197816 */ /* 0x000fc80000000019 */
[----:B------:R0:W3:Y:S01]  /*2fe20*/  @!P1 LDG.E.U8 R26, desc[UR18][R10.64] ;  /* 0x000000120a1a9981 */ /* 0x0000e2000c1e1100 */
[----:B--2---:R-:W-:-:S05]  /*2fe30*/  IADD3 R34, P3, PT, R5, R34, RZ ;  /* 0x0000002205227210 */ /* 0x004fca0007f7e0ff */
[----:B----4-:R-:W-:Y:S01]  /*2fe40*/  IMAD.X R35, R6, 0x1, R35, P3 ;  /* 0x0000000106237824 */ /* 0x010fe200018e0623 */
[----:B------:R-:W-:Y:S01]  /*2fe50*/  STL [R1+0x8a8], R34 ;  /* 0x0008a82201007387 */ /* 0x000fe20000100800 */
[----:B0-----:R-:W-:Y:S02]  /*2fe60*/  @!P1 IMAD.MOV.U32 R10, RZ, RZ, R34 ;  /* 0x000000ffff0a9224 */ /* 0x001fe400078e0022 */
[----:B------:R-:W-:Y:S01]  /*2fe70*/  @!P1 IMAD.MOV.U32 R11, RZ, RZ, R35 ;  /* 0x000000ffff0b9224 */ /* 0x000fe200078e0023 */
[----:B------:R0:W-:Y:S04]  /*2fe80*/  STL [R1+0x8a4], R35 ;  /* 0x0008a42301007387 */ /* 0x0001e80000100800 */
[----:B------:R1:W2:Y:S04]  /*2fe90*/  @!P1 LDG.E.U8 R25, desc[UR18][R10.64] ;  /* 0x000000120a199981 */ /* 0x0002a8000c1e1100 */
[----:B0-----:R-:W4:Y:S01]  /*2fea0*/  LDL.LU R35, [R1+0x924] ;  /* 0x0009240001237983 */ /* 0x001f220000300800 */
[----:B---3--:R-:W-:-:S03]  /*2feb0*/  IADD3 R32, P3, PT, R5, R32, RZ ;  /* 0x0000002005207210 */ /* 0x008fc60007f7e0ff */
[----:B------:R-:W3:Y:S02]  /*2fec0*/  LDL.LU R34, [R1+0x928] ;  /* 0x0009280001227983 */ /* 0x000ee40000300800 */
[----:B------:R-:W-:Y:S02]  /*2fed0*/  IMAD.X R33, R6, 0x1, R33, P3 ;  /* 0x0000000106217824 */ /* 0x000fe400018e0621 */
[----:B------:R-:W-:Y:S01]  /*2fee0*/  STL [R1+0x8e8], R32 ;  /* 0x0008e82001007387 */ /* 0x000fe20000100800 */
[----:B-1----:R-:W-:Y:S02]  /*2fef0*/  @!P1 IMAD.MOV.U32 R10, RZ, RZ, R32 ;  /* 0x000000ffff0a9224 */ /* 0x002fe400078e0020 */
[----:B------:R-:W-:Y:S01]  /*2ff00*/  @!P1 IMAD.MOV.U32 R11, RZ, RZ, R33 ;  /* 0x000000ffff0b9224 */ /* 0x000fe200078e0021 */
[----:B------:R0:W-:Y:S04]  /*2ff10*/  STL [R1+0x8e4], R33 ;  /* 0x0008e42101007387 */ /* 0x0001e80000100800 */
[----:B0-----:R-:W2:Y:S04]  /*2ff20*/  LDL.LU R33, [R1+0x964] ;  /* 0x0009640001217983 */ /* 0x001ea80000300800 */
[----:B------:R-:W2:Y:S01]  /*2ff30*/  LDL.LU R32, [R1+0x968] ;  /* 0x0009680001207983 */ /* 0x000ea20000300800 */
[----:B------:R-:W-:-:S02]  /*2ff40*/  PRMT R24, RZ, 0x7610, R24 ;  /* 0x00007610ff187816 */ /* 0x000fc40000000018 */
[----:B------:R-:W-:-:S04]  /*2ff50*/  PRMT R23, RZ, 0x7610, R23 ;  /* 0x00007610ff177816 */ /* 0x000fc80000000017 */
[----:B------:R0:W2:Y:S01]  /*2ff60*/  @!P1 LDG.E.U8 R24, desc[UR18][R10.64] ;  /* 0x000000120a189981 */ /* 0x0000a2000c1e1100 */
[----:B---3--:R-:W-:-:S05]  /*2ff70*/  IADD3 R34, P3, PT, R5, R34, RZ ;  /* 0x0000002205227210 */ /* 0x008fca0007f7e0ff */
[----:B----4-:R-:W-:Y:S01]  /*2ff80*/  IMAD.X R35, R6, 0x1, R35, P3 ;  /* 0x0000000106237824 */ /* 0x010fe200018e0623 */
        /* <DEDUP_REMOVED lines=149> */
[----:B------:R0:W-:Y:S01]  /*308e0*/  STL [R1+0x4f0], R32 ;  /* 0x0004f02001007387 */ /* 0x0001e20000100800 */
[----:B-1----:R-:W-:-:S03]  /*308f0*/  @!P1 IMAD.MOV.U32 R10, RZ, RZ, R32 ;  /* 0x000000ffff0a9224 */ /* 0x002fc600078e0020 */
[----:B------:R1:W-:Y:S01]  /*30900*/  STL [R1+0x4ec], R33 ;  /* 0x0004ec2101007387 */ /* 0x0003e20000100800 */
[----:B------:R-:W-:-:S03]  /*30910*/  @!P1 IMAD.MOV.U32 R11, RZ, RZ, R33 ;  /* 0x000000ffff0b9224 */ /* 0x000fc600078e0021 */
[----:B0-----:R-:W2:Y:S04]  /*30920*/  LDL.LU R32, [R1+0x570] ;  /* 0x0005700001207983 */ /* 0x001ea80000300800 */
[----:B-1----:R-:W2:Y:S01]  /*30930*/  LDL.LU R33, [R1+0x56c] ;  /* 0x00056c0001217983 */ /* 0x002ea20000300800 */
[----:B------:R-:W-:Y:S02]  /*30940*/  PRMT R14, RZ, 0x7610, R14 ;  /* 0x00007610ff0e7816 */ /* 0x000fe4000000000e */
[----:B------:R-:W-:-:S04]  /*30950*/  PRMT R13, RZ, 0x7610, R13 ;  /* 0x00007610ff0d7816 */ /* 0x000fc8000000000d */
[----:B------:R0:W2:Y:S01]  /*30960*/  @!P1 LDG.E.U8 R14, desc[UR18][R10.64] ;  /* 0x000000120a0e9981 */ /* 0x0000a2000c1e1100 */
[----:B---3--:R-:W-:-:S05]  /*30970*/  IADD3 R34, P3, PT, R5, R34, RZ ;  /* 0x0000002205227210 */ /* 0x008fca0007f7e0ff */
[----:B----4-:R-:W-:Y:S01]  /*30980*/  IMAD.X R35, R6, 0x1, R35, P3 ;  /* 0x0000000106237824 */ /* 0x010fe200018e0623 */
[----:B------:R1:W-:Y:S01]  /*30990*/  STL [R1+0x530], R34 ;  /* 0x0005302201007387 */ /* 0x0003e20000100800 */
[----:B--2---:R-:W-:-:S03]  /*309a0*/  IADD3 R32, P3, PT, R5, R32, RZ ;  /* 0x0000002005207210 */ /* 0x004fc60007f7e0ff */
[----:B------:R2:W-:Y:S02]  /*309b0*/  STL [R1+0x52c], R35 ;  /* 0x00052c2301007387 */ /* 0x0005e40000100800 */
[----:B------:R-:W-:Y:S02]  /*309c0*/  IMAD.X R33, R6, 0x1, R33, P3 ;  /* 0x0000000106217824 */ /* 0x000fe400018e0621 */
[----:B------:R3:W-:Y:S01]  /*309d0*/  STL [R1+0x570], R32 ;  /* 0x0005702001007387 */ /* 0x0007e20000100800 */
[----:B0-----:R-:W-:Y:S02]  /*309e0*/  @!P1 IMAD.MOV.U32 R10, RZ, RZ, R34 ;  /* 0x000000ffff0a9224 */ /* 0x001fe400078e0022 */
[----:B------:R-:W-:Y:S01]  /*309f0*/  @!P1 IMAD.MOV.U32 R11, RZ, RZ, R35 ;  /* 0x000000ffff0b9224 */ /* 0x000fe200078e0023 */
[----:B------:R0:W-:Y:S04]  /*30a00*/  STL [R1+0x56c], R33 ;  /* 0x00056c2101007387 */ /* 0x0001e80000100800 */
[----:B-1----:R-:W4:Y:S04]  /*30a10*/  LDL.LU R34, [R1+0x5b0] ;  /* 0x0005b00001227983 */ /* 0x002f280000300800 */
[----:B------:R1:W4:Y:S04]  /*30a20*/  @!P1 LDG.E.U8 R13, desc[UR18][R10.64] ;  /* 0x000000120a0d9981 */ /* 0x000328000c1e1100 */
[----:B--2---:R-:W2:Y:S01]  /*30a30*/  LDL.LU R35, [R1+0x5ac] ;  /* 0x0005ac0001237983 */ /* 0x004ea20000300800 */
[----:B-1----:R-:W-:-:S03]  /*30a40*/  @!P1 IMAD.MOV.U32 R10, RZ, RZ, R32 ;  /* 0x000000ffff0a9224 */ /* 0x002fc600078e0020 */
[----:B---3--:R-:W3:Y:S01]  /*30a50*/  LDL.LU R32, [R1+0x5f0] ;  /* 0x0005f00001207983 */ /* 0x008ee20000300800 */
[----:B------:R-:W-:-:S03]  /*30a60*/  @!P1 IMAD.MOV.U32 R11, RZ, RZ, R33 ;  /* 0x000000ffff0b9224 */ /* 0x000fc600078e0021 */
[----:B0-----:R-:W3:Y:S01]  /*30a70*/  LDL.LU R33, [R1+0x5ec] ;  /* 0x0005ec0001217983 */ /* 0x001ee20000300800 */
[----:B------:R-:W-:Y:S01]  /*30a80*/  PRMT R12, RZ, 0x7610, R12 ;  /* 0x00007610ff0c7816 */ /* 0x000fe2000000000c */
[----:B------:R-:W-:Y:S02]  /*30a90*/  IMAD.MOV.U32 R37, RZ, RZ, R39 ;  /* 0x000000ffff257224 */ /* 0x000fe400078e0027 */
[----:B------:R-:W-:Y:S02]  /*30aa0*/  IMAD.MOV.U32 R39, RZ, RZ, R42 ;  /* 0x000000ffff277224 */ /* 0x000fe400078e002a */
[----:B------:R-:W-:Y:S01]  /*30ab0*/  IMAD.MOV.U32 R38, RZ, RZ, R78 ;  /* 0x000000ffff267224 */ /* 0x000fe200078e004e */
[----:B------:R0:W3:Y:S01]  /*30ac0*/  @!P1 LDG.E.U8 R12, desc[UR18][R10.64] ;  /* 0x000000120a0c9981 */ /* 0x0000e2000c1e1100 */
[----:B------:R-:W-:Y:S02]  /*30ad0*/  IMAD.MOV.U32 R78, RZ, RZ, R47 ;  /* 0x000000ffff4e7224 */ /* 0x000fe400078e002f */
[----:B------:R-:W-:Y:S01]  /*30ae0*/  IMAD.MOV.U32 R42, RZ, RZ, R46 ;  /* 0x000000ffff2a7224 */ /* 0x000fe200078e002e */
[----:B0-----:R-:W-:-:S02]  /*30af0*/  PRMT R11, RZ, 0x7610, R11 ;  /* 0x00007610ff0b7816 */ /* 0x001fc4000000000b */
[----:B----4-:R-:W-:-:S05]  /*30b00*/  IADD3 R34, P3, PT, R5, R34, RZ ;  /* 0x0000002205227210 */ /* 0x010fca0007f7e0ff */
[----:B--2---:R-:W-:Y:S01]  /*30b10*/  IMAD.X R35, R6, 0x1, R35, P3 ;  /* 0x0000000106237824 */ /* 0x004fe200018e0623 */
[----:B------:R0:W-:Y:S01]  /*30b20*/  STL [R1+0x5b0], R34 ;  /* 0x0005b02201007387 */ /* 0x0001e20000100800 */
[----:B---3--:R-:W-:-:S03]  /*30b30*/  IADD3 R32, P3, PT, R5, R32, RZ ;  /* 0x0000002005207210 */ /* 0x008fc60007f7e0ff */
[----:B------:R1:W-:Y:S02]  /*30b40*/  STL [R1+0x5ac], R35 ;  /* 0x0005ac2301007387 */ /* 0x0003e40000100800 */
[----:B------:R-:W-:Y:S02]  /*30b50*/  IMAD.X R33, R6, 0x1, R33, P3 ;  /* 0x0000000106217824 */ /* 0x000fe400018e0621 */
[----:B------:R2:W-:Y:S01]  /*30b60*/  STL [R1+0x5f0], R32 ;  /* 0x0005f02001007387 */ /* 0x0005e20000100800 */
[----:B------:R-:W-:Y:S02]  /*30b70*/  @!P1 IMAD.MOV.U32 R46, RZ, RZ, R34 ;  /* 0x000000ffff2e9224 */ /* 0x000fe400078e0022 */
[----:B------:R-:W-:Y:S01]  /*30b80*/  @!P1 IMAD.MOV.U32 R47, RZ, RZ, R35 ;  /* 0x000000ffff2f9224 */ /* 0x000fe200078e0023 */
[----:B------:R3:W-:Y:S04]  /*30b90*/  STL [R1+0x5ec], R33 ;  /* 0x0005ec2101007387 */ /* 0x0007e80000100800 */
[----:B0-----:R-:W4:Y:S04]  /*30ba0*/  LDL.LU R34, [R1+0x630] ;  /* 0x0006300001227983 */ /* 0x001f280000300800 */
[----:B------:R0:W4:Y:S04]  /*30bb0*/  @!P1 LDG.E.U8 R11, desc[UR18][R46.64] ;  /* 0x000000122e0b9981 */ /* 0x000128000c1e1100 */
[----:B-1----:R-:W4:Y:S01]  /*30bc0*/  LDL.LU R35, [R1+0x62c] ;  /* 0x00062c0001237983 */ /* 0x002f220000300800 */
[----:B0-----:R-:W-:-:S03]  /*30bd0*/  @!P1 IMAD.MOV.U32 R46, RZ, RZ, R32 ;  /* 0x000000ffff2e9224 */ /* 0x001fc600078e0020 */
[----:B--2---:R-:W2:Y:S01]  /*30be0*/  LDL.LU R32, [R1+0x670] ;  /* 0x0006700001207983 */ /* 0x004ea20000300800 */
[----:B------:R-:W-:-:S03]  /*30bf0*/  @!P1 IMAD.MOV.U32 R47, RZ, RZ, R33 ;  /* 0x000000ffff2f9224 */ /* 0x000fc600078e0021 */
[----:B---3--:R-:W3:Y:S01]  /*30c00*/  LDL.LU R33, [R1+0x66c] ;  /* 0x00066c0001217983 */ /* 0x008ee20000300800 */
[----:B------:R-:W-:Y:S02]  /*30c10*/  PRMT R10, RZ, 0x7610, R10 ;  /* 0x00007610ff0a7816 */ /* 0x000fe4000000000a */
[----:B------:R-:W-:-:S04]  /*30c20*/  PRMT R44, RZ, 0x7610, R44 ;  /* 0x00007610ff2c7816 */ /* 0x000fc8000000002c */
[----:B------:R0:W3:Y:S01]  /*30c30*/  @!P1 LDG.E.U8 R10, desc[UR18][R46.64] ;  /* 0x000000122e0a9981 */ /* 0x0000e2000c1e1100 */
[----:B----4-:R-:W-:-:S05]  /*30c40*/  IADD3 R34, P3, PT, R5, R34, RZ ;  /* 0x0000002205227210 */ /* 0x010fca0007f7e0ff */
[----:B------:R-:W-:Y:S01]  /*30c50*/  IMAD.X R35, R6, 0x1, R35, P3 ;  /* 0x0000000106237824 */ /* 0x000fe200018e0623 */
[----:B------:R1:W-:Y:S01]  /*30c60*/  STL [R1+0x630], R34 ;  /* 0x0006302201007387 */ /* 0x0003e20000100800 */
[----:B--2---:R-:W-:-:S03]  /*30c70*/  IADD3 R32, P3, PT, R5, R32, RZ ;  /* 0x0000002005207210 */ /* 0x004fc60007f7e0ff */
[----:B------:R2:W-:Y:S02]  /*30c80*/  STL [R1+0x62c], R35 ;  /* 0x00062c2301007387 */ /* 0x0005e40000100800 */
[----:B---3--:R-:W-:Y:S02]  /*30c90*/  IMAD.X R33, R6, 0x1, R33, P3 ;  /* 0x0000000106217824 */ /* 0x008fe400018e0621 */
        /* <DEDUP_REMOVED lines=11> */
[----:B------:R-:W-:Y:S02]  /*30d50*/  PRMT R48, RZ, 0x7610, R48 ;  /* 0x00007610ff307816 */ /* 0x000fe40000000030 */
[----:B------:R-:W-:-:S04]  /*30d60*/  PRMT R49, RZ, 0x7610, R49 ;  /* 0x00007610ff317816 */ /* 0x000fc80000000031 */
[----:B------:R0:W3:Y:S01]  /*30d70*/  @!P1 LDG.E.U8 R48, desc[UR18][R46.64] ;  /* 0x000000122e309981 */ /* 0x0000e2000c1e1100 */
[----:B----4-:R-:W-:-:S05]  /*30d80*/  IADD3 R34, P3, PT, R5, R34, RZ ;  /* 0x0000002205227210 */ /* 0x010fca0007f7e0ff */
[----:B--2---:R-:W-:Y:S01]  /*30d90*/  IMAD.X R35, R6, 0x1, R35, P3 ;  /* 0x0000000106237824 */ /* 0x004fe200018e0623 */
[----:B------:R1:W-:Y:S01]  /*30da0*/  STL [R1+0x6b0], R34 ;  /* 0x0006b02201007387 */ /* 0x0003e20000100800 */
[----:B---3--:R-:W-:-:S03]  /*30db0*/  IADD3 R32, P3, PT, R5, R32, RZ ;  /* 0x0000002005207210 */ /* 0x008fc60007f7e0ff */
        /* <DEDUP_REMOVED lines=153> */
[----:B------:R-:W-:-:S03]  /*31750*/  PRMT R79, RZ, 0x7610, R79 ;  /* 0x00007610ff4f7816 */ /* 0x000fc6000000004f */
[----:B------:R0:W-:Y:S04]  /*31760*/  STS.U8 [R0+UR9+0x14000], R54 ;  /* 0x0140003600007988 */ /* 0x0001e80008000009 */
[----:B------:R1:W3:Y:S01]  /*31770*/  @!P1 LDG.E.U8 R79, desc[UR18][R46.64] ;  /* 0x000000122e4f9981 */ /* 0x0002e2000c1e1100 */
[----:B0-----:R-:W-:Y:S02]  /*31780*/  PRMT R54, RZ, 0x7610, R54 ;  /* 0x00007610ff367816 */ /* 0x001fe40000000036 */
[----:B----4-:R-:W-:-:S05]  /*31790*/  IADD3 R34, P3, PT, R5, R34, RZ ;  /* 0x0000002205227210 */ /* 0x010fca0007f7e0ff */
[----:B--2---:R-:W-:Y:S01]  /*317a0*/  IMAD.X R35, R6, 0x1, R35, P3 ;  /* 0x0000000106237824 */ /* 0x004fe200018e0623 */
[----:B------:R0:W-:Y:S01]  /*317b0*/  STL [R1+0x298], R34 ;  /* 0x0002982201007387 */ /* 0x0001e20000100800 */
[----:B---3--:R-:W-:-:S03]  /*317c0*/  IADD3 R32, P3, PT, R5, R32, RZ ;  /* 0x0000002005207210 */ /* 0x008fc60007f7e0ff */
[----:B------:R2:W-:Y:S02]  /*317d0*/  STL [R1+0x294], R35 ;  /* 0x0002942301007387 */ /* 0x0005e40000100800 */
[----:B------:R-:W-:Y:S02]  /*317e0*/  IMAD.X R33, R6, 0x1, R33, P3 ;  /* 0x0000000106217824 */ /* 0x000fe400018e0621 */
[----:B------:R3:W-:Y:S01]  /*317f0*/  STL [R1+0x2d8], R32 ;  /* 0x0002d82001007387 */ /* 0x0007e20000100800 */
[----:B-1----:R-:W-:Y:S02]  /*31800*/  @!P1 IMAD.MOV.U32 R46, RZ, RZ, R34 ;  /* 0x000000ffff2e9224 */ /* 0x002fe400078e0022 */
[----:B------:R-:W-:Y:S01]  /*31810*/  @!P1 IMAD.MOV.U32 R47, RZ, RZ, R35 ;  /* 0x000000ffff2f9224 */ /* 0x000fe200078e0023 */
[----:B------:R1:W-:Y:S04]  /*31820*/  STL [R1+0x2d4], R33 ;  /* 0x0002d42101007387 */ /* 0x0003e80000100800 */
[----:B0-----:R-:W4:Y:S04]  /*31830*/  LDL.LU R34, [R1+0x338] ;  /* 0x0003380001227983 */ /* 0x001f280000300800 */
[----:B------:R0:W4:Y:S04]  /*31840*/  @!P1 LDG.E.U8 R54, desc[UR18][R46.64] ;  /* 0x000000122e369981 */ /* 0x000128000c1e1100 */
[----:B--2---:R-:W2:Y:S01]  /*31850*/  LDL.LU R35, [R1+0x334] ;  /* 0x0003340001237983 */ /* 0x004ea20000300800 */
[----:B0-----:R-:W-:-:S03]  /*31860*/  @!P1 IMAD.MOV.U32 R46, RZ, RZ, R32 ;  /* 0x000000ffff2e9224 */ /* 0x001fc600078e0020 */
[----:B---3--:R-:W3:Y:S01]  /*31870*/  LDL.LU R32, [R1+0x378] ;  /* 0x0003780001207983 */ /* 0x008ee20000300800 */
[----:B------:R-:W-:-:S03]  /*31880*/  @!P1 IMAD.MOV.U32 R47, RZ, RZ, R33 ;  /* 0x000000ffff2f9224 */ /* 0x000fc600078e0021 */
[----:B-1----:R-:W3:Y:S04]  /*31890*/  LDL.LU R33, [R1+0x374] ;  /* 0x0003740001217983 */ /* 0x002ee80000300800 */
[----:B------:R0:W-:Y:S04]  /*318a0*/  STS.U8 [R0+UR9+0x14400], R51 ;  /* 0x0144003300007988 */ /* 0x0001e80008000009 */
[----:B------:R1:W-:Y:S01]  /*318b0*/  STS.U8 [R0+UR9+0x14800], R50 ;  /* 0x0148003200007988 */ /* 0x0003e20008000009 */
[----:B0-----:R-:W-:Y:S02]  /*318c0*/  PRMT R51, RZ, 0x7610, R51 ;  /* 0x00007610ff337816 */ /* 0x001fe40000000033 */
[----:B-1----:R-:W-:-:S04]  /*318d0*/  PRMT R50, RZ, 0x7610, R50 ;  /* 0x00007610ff327816 */ /* 0x002fc80000000032 */
        /* <DEDUP_REMOVED lines=17> */
[----:B0-----:R-:W3:Y:S04]  /*319f0*/  LDL.LU R33, [R1+0x3f4] ;  /* 0x0003f40001217983 */ /* 0x001ee80000300800 */
[----:B------:R0:W-:Y:S04]  /*31a00*/  STS.U8 [R0+UR9+0x14c00], R45 ;  /* 0x014c002d00007988 */ /* 0x0001e80008000009 */
[----:B------:R1:W-:Y:S01]  /*31a10*/  STS.U8 [R0+UR9+0x15000], R7 ;  /* 0x0150000700007988 */ /* 0x0003e20008000009 */
[----:B0-----:R-:W-:-:S03]  /*31a20*/  PRMT R45, RZ, 0x7610, R45 ;  /* 0x00007610ff2d7816 */ /* 0x001fc6000000002d */
[----:B------:R0:W-:Y:S01]  /*31a30*/  STS.U8 [R0+UR9+0x15400], R8 ;  /* 0x0154000800007988 */ /* 0x0001e20008000009 */
[----:B-1----:R-:W-:-:S03]  /*31a40*/  PRMT R7, RZ, 0x7610, R7 ;  /* 0x00007610ff077816 */ /* 0x002fc60000000007 */
[----:B------:R1:W3:Y:S01]  /*31a50*/  @!P1 LDG.E.U8 R45, desc[UR18][R46.64] ;  /* 0x000000122e2d9981 */ /* 0x0002e2000c1e1100 */
[----:B----4-:R-:W-:-:S05]  /*31a60*/  IADD3 R34, P3, PT, R5, R34, RZ ;  /* 0x0000002205227210 */ /* 0x010fca0007f7e0ff */
[----:B--2---:R-:W-:Y:S01]  /*31a70*/  IMAD.X R35, R6, 0x1, R35, P3 ;  /* 0x0000000106237824 */ /* 0x004fe200018e0623 */
[----:B------:R-:W-:Y:S01]  /*31a80*/  STL [R1+0x3b8], R34 ;  /* 0x0003b82201007387 */ /* 0x000fe20000100800 */
[----:B---3--:R-:W-:-:S03]  /*31a90*/  IADD3 R32, P3, PT, R5, R32, RZ ;  /* 0x0000002005207210 */ /* 0x008fc60007f7e0ff */
[----:B------:R-:W-:Y:S02]  /*31aa0*/  STL [R1+0x3b4], R35 ;  /* 0x0003b42301007387 */ /* 0x000fe40000100800 */
[----:B------:R-:W-:Y:S02]  /*31ab0*/  IMAD.X R33, R6, 0x1, R33, P3 ;  /* 0x0000000106217824 */ /* 0x000fe400018e0621 */
[----:B------:R2:W-:Y:S01]  /*31ac0*/  STL [R1+0x3f8], R32 ;  /* 0x0003f82001007387 */ /* 0x0005e20000100800 */
[----:B-1----:R-:W-:Y:S02]  /*31ad0*/  @!P1 IMAD.MOV.U32 R46, RZ, RZ, R34 ;  /* 0x000000ffff2e9224 */ /* 0x002fe400078e0022 */
[----:B------:R-:W-:Y:S01]  /*31ae0*/  @!P1 IMAD.MOV.U32 R47, RZ, RZ, R35 ;  /* 0x000000ffff2f9224 */ /* 0x000fe200078e0023 */
[----:B------:R-:W-:Y:S04]  /*31af0*/  STL [R1+0x3f4], R33 ;  /* 0x0003f42101007387 */ /* 0x000fe80000100800 */
[----:B0-----:R-:W3:Y:S04]  /*31b00*/  LDL.LU R8, [R1+0x438] ;  /* 0x0004380001087983 */ /* 0x001ee80000300800 */
[----:B------:R0:W4:Y:S02]  /*31b10*/  @!P1 LDG.E.U8 R7, desc[UR18][R46.64] ;  /* 0x000000122e079981 */ /* 0x000124000c1e1100 */
[----:B0-----:R-:W-:-:S02]  /*31b20*/  @!P1 IMAD.MOV.U32 R46, RZ, RZ, R32 ;  /* 0x000000ffff2e9224 */ /* 0x001fc400078e0020 */
[----:B--2---:R-:W2:Y:S01]  /*31b30*/  LDL.LU R32, [R1+0x434] ;  /* 0x0004340001207983 */ /* 0x004ea20000300800 */
[----:B------:R-:W-:Y:S01]  /*31b40*/  @!P1 IMAD.MOV.U32 R47, RZ, RZ, R33 ;  /* 0x000000ffff2f9224 */ /* 0x000fe200078e0021 */
[----:B------:R-:W-:-:S04]  /*31b50*/  PRMT R92, RZ, 0x7610, R92 ;  /* 0x00007610ff5c7816 */ /* 0x000fc8000000005c */
[----:B------:R-:W-:Y:S04]  /*31b60*/  STL [R1+0x1328], R47 ;  /* 0x0013282f01007387 */ /* 0x000fe80000100800 */
[----:B------:R-:W-:Y:S04]  /*31b70*/  STL [R1+0x1330], R47 ;  /* 0x0013302f01007387 */ /* 0x000fe80000100800 */
[----:B------:R-:W-:Y:S04]  /*31b80*/  STL [R1+0x1390], R47 ;  /* 0x0013902f01007387 */ /* 0x000fe80000100800 */
[----:B------:R-:W-:Y:S04]  /*31b90*/  STL [R1+0x1398], R47 ;  /* 0x0013982f01007387 */ /* 0x000fe80000100800 */
[----:B------:R-:W-:Y:S04]  /*31ba0*/  STL [R1+0x13c0], R47 ;  /* 0x0013c02f01007387 */ /* 0x000fe80000100800 */
[----:B------:R-:W-:Y:S04]  /*31bb0*/  STS.U8 [R0+UR9+0x15800], R9 ;  /* 0x0158000900007988 */ /* 0x000fe80008000009 */
[----:B------:R-:W-:Y:S04]  /*31bc0*/  STL [R1+0x13c8], R47 ;  /* 0x0013c82f01007387 */ /* 0x000fe80000100800 */
[----:B------:R-:W-:Y:S04]  /*31bd0*/  STS.U8 [R0+UR9+0x15c00], R37 ;  /* 0x015c002500007988 */ /* 0x000fe80008000009 */
[----:B------:R0:W4:Y:S04]  /*31be0*/  @!P1 LDG.E.U8 R92, desc[UR18][R46.64] ;  /* 0x000000122e5c9981 */ /* 0x000128000c1e1100 */
[----:B------:R-:W-:Y:S04]  /*31bf0*/  STL [R1+0x13f0], R47 ;  /* 0x0013f02f01007387 */ /* 0x000fe80000100800 */
[----:B------:R1:W-:Y:S01]  /*31c00*/  STS.U8 [R0+UR9+0x16000], R38 ;  /* 0x0160002600007988 */ /* 0x0003e20008000009 */
[----:B0-----:R-:W-:Y:S01]  /*31c10*/  PRMT R46, RZ, 0x7610, R46 ;  /* 0x00007610ff2e7816 */ /* 0x001fe2000000002e */
[----:B-1----:R-:W-:-:S02]  /*31c20*/  IMAD.MOV.U32 R38, RZ, RZ, R43 ;  /* 0x000000ffff267224 */ /* 0x002fc400078e002b */
[----:B------:R-:W-:Y:S01]  /*31c30*/  IMAD.MOV.U32 R43, RZ, RZ, R3 ;  /* 0x000000ffff2b7224 */ /* 0x000fe200078e0003 */
[----:B------:R0:W-:Y:S04]  /*31c40*/  STS.U8 [R0+UR9+0x16400], R39 ;  /* 0x0164002700007988 */ /* 0x0001e80008000009 */
[----:B------:R-:W-:Y:S01]  /*31c50*/  STS.U8 [R0+UR9+0x16800], R40 ;  /* 0x0168002800007988 */ /* 0x000fe20008000009 */
[----:B------:R-:W-:-:S03]  /*31c60*/  IMAD.MOV.U32 R37, RZ, RZ, R42 ;  /* 0x000000ffff257224 */ /* 0x000fc600078e002a */
[----:B------:R1:W-:Y:S01]  /*31c70*/  STS.U8 [R0+UR9+0x16c00], R41 ;  /* 0x016c002900007988 */ /* 0x0003e20008000009 */
[----:B0-----:R-:W-:Y:S02]  /*31c80*/  IMAD.MOV.U32 R39, RZ, RZ, R62 ;  /* 0x000000ffff277224 */ /* 0x001fe400078e003e */
[----:B------:R-:W-:Y:S01]  /*31c90*/  IMAD.MOV.U32 R62, RZ, RZ, R2 ;  /* 0x000000ffff3e7224 */ /* 0x000fe200078e0002 */
[----:B------:R-:W-:Y:S01]  /*31ca0*/  STS.U8 [R0+UR9+0x17000], R78 ;  /* 0x0170004e00007988 */ /* 0x000fe20008000009 */
[----:B------:R-:W-:Y:S02]  /*31cb0*/  IMAD.MOV.U32 R42, RZ, RZ, R74 ;  /* 0x000000ffff2a7224 */ /* 0x000fe400078e004a */
[----:B-1----:R-:W-:Y:S01]  /*31cc0*/  IMAD.MOV.U32 R41, RZ, RZ, R70 ;  /* 0x000000ffff297224 */ /* 0x002fe200078e0046 */
[----:B------:R-:W-:Y:S01]  /*31cd0*/  STS.U8 [R0+UR9+0x17400], R80 ;  /* 0x0174005000007988 */ /* 0x000fe20008000009 */
[----:B------:R-:W-:Y:S02]  /*31ce0*/  IMAD.MOV.U32 R40, RZ, RZ, R66 ;  /* 0x000000ffff287224 */ /* 0x000fe400078e0042 */
[----:B------:R-:W-:Y:S01]  /*31cf0*/  IMAD.MOV.U32 R66, RZ, RZ, R4 ;  /* 0x000000ffff427224 */ /* 0x000fe200078e0004 */
[----:B------:R-:W-:Y:S04]  /*31d00*/  STS.U8 [R0+UR9+0x17800], R81 ;  /* 0x0178005100007988 */ /* 0x000fe80008000009 */
[----:B------:R-:W-:Y:S01]  /*31d10*/  STS.U8 [R0+UR9+0x17c00], R87 ;  /* 0x017c005700007988 */ /* 0x000fe20008000009 */
[----:B---3--:R-:W-:-:S05]  /*31d20*/  IADD3 R8, P3, PT, R5, R8, RZ ;  /* 0x0000000805087210 */ /* 0x008fca0007f7e0ff */
[----:B------:R0:W-:Y:S01]  /*31d30*/  STL [R1+0x438], R8 ;  /* 0x0004380801007387 */ /* 0x0001e20000100800 */
[----:B--2---:R-:W-:-:S04]  /*31d40*/  IMAD.X R32, R6, 0x1, R32, P3 ;  /* 0x0000000106207824 */ /* 0x004fc800018e0620 */
[----:B------:R-:W-:Y:S01]  /*31d50*/  @!P1 IMAD.MOV.U32 R9, RZ, RZ, R32 ;  /* 0x000000ffff099224 */ /* 0x000fe200078e0020 */
[----:B------:R-:W-:Y:S04]  /*31d60*/  STL [R1+0x434], R32 ;  /* 0x0004342001007387 */ /* 0x000fe80000100800 */
[----:B------:R-:W2:Y:S04]  /*31d70*/  LDL.LU R3, [R1+0x64] ;  /* 0x0000640001037983 */ /* 0x000ea80000300800 */
[----:B------:R0:W3:Y:S04]  /*31d80*/  @!P1 LDG.E.U8 R46, desc[UR18][R8.64] ;  /* 0x00000012082e9981 */ /* 0x0000e8000c1e1100 */
[----:B------:R-:W3:Y:S01]  /*31d90*/  LDL.LU R70, [R1+0x4] ;  /* 0x0000040001467983 */ /* 0x000ee20000300800 */
[----:B0-----:R-:W0:Y:S03]  /*31da0*/  S2R R8, SR_TID.X ;  /* 0x0000000000087919 */ /* 0x001e260000002100 */
[----:B------:R-:W-:Y:S04]  /*31db0*/  STL [R1+0x1334], R87 ;  /* 0x0013345701007387 */ /* 0x000fe80000100800 */
[----:B------:R-:W-:Y:S04]  /*31dc0*/  STL [R1+0x133c], R87 ;  /* 0x00133c5701007387 */ /* 0x000fe80000100800 */
[----:B------:R-:W4:Y:S04]  /*31dd0*/  LDL.LU R74, [R1+0x1a8] ;  /* 0x0001a800014a7983 */ /* 0x000f280000300800 */
[----:B------:R-:W4:Y:S04]  /*31de0*/  LDL.LU R78, [R1+0x18c] ;  /* 0x00018c00014e7983 */ /* 0x000f280000300800 */
[----:B------:R-:W4:Y:S04]  /*31df0*/  LDL.LU R4, [R1+0x170] ;  /* 0x0001700001047983 */ /* 0x000f280000300800 */
[----:B------:R-:W4:Y:S04]  /*31e00*/  LDL.LU R80, [R1+0x154] ;  /* 0x0001540001507983 */ /* 0x000f280000300800 */
[----:B------:R-:W4:Y:S01]  /*31e10*/  LDL.LU R81, [R1+0x138] ;  /* 0x0001380001517983 */ /* 0x000f220000300800 */
[----:B0-----:R-:W-:-:S04]  /*31e20*/  LOP3.LUT R8, R8, 0x7f, RZ, 0xc0, !PT ;  /* 0x0000007f08087812 */ /* 0x001fc800078ec0ff */
[----:B------:R-:W-:-:S05]  /*31e30*/  LOP3.LUT R2, R8, 0x10, RZ, 0x3c, !PT ;  /* 0x0000001008027812 */ /* 0x000fca00078e3cff */
[----:B------:R0:W-:Y:S04]  /*31e40*/  STS.U8 [R2+UR9+0x14080], R88 ;  /* 0x0140805802007988 */ /* 0x0001e80008000009 */
[----:B------:R1:W-:Y:S04]  /*31e50*/  STS.U8 [R2+UR9+0x14480], R89 ;  /* 0x0144805902007988 */ /* 0x0003e80008000009 */
[----:B------:R1:W-:Y:S04]  /*31e60*/  STS.U8 [R2+UR9+0x14880], R91 ;  /* 0x0148805b02007988 */ /* 0x0003e80008000009 */
[----:B0-----:R-:W4:Y:S04]  /*31e70*/  LDL.LU R88, [R1+0x11c] ;  /* 0x00011c0001587983 */ /* 0x001f280000300800 */
[----:B-1----:R-:W4:Y:S04]  /*31e80*/  LDL.LU R89, [R1+0x100] ;  /* 0x0001000001597983 */ /* 0x002f280000300800 */
[----:B------:R-:W4:Y:S04]  /*31e90*/  LDL.LU R91, [R1+0xe0] ;  /* 0x0000e000015b7983 */ /* 0x000f280000300800 */
[----:B------:R-:W4:Y:S04]  /*31ea0*/  LDL.LU R35, [R1+0xc0] ;  /* 0x0000c00001237983 */ /* 0x000f280000300800 */
[----:B------:R0:W-:Y:S04]  /*31eb0*/  STS.U8 [R2+UR9+0x14c80], R37 ;  /* 0x014c802502007988 */ /* 0x0001e80008000009 */
[----:B------:R-:W4:Y:S04]  /*31ec0*/  LDL.LU R36, [R1+0xa0] ;  /* 0x0000a00001247983 */ /* 0x000f280000300800 */
[----:B------:R1:W-:Y:S04]  /*31ed0*/  STS.U8 [R2+UR9+0x15080], R38 ;  /* 0x0150802602007988 */ /* 0x0003e80008000009 */
[----:B0-----:R-:W4:Y:S04]  /*31ee0*/  LDL.LU R37, [R1+0x80] ;  /* 0x0000800001257983 */ /* 0x001f280000300800 */
[----:B------:R0:W-:Y:S04]  /*31ef0*/  STS.U8 [R2+UR9+0x15480], R39 ;  /* 0x0154802702007988 */ /* 0x0001e80008000009 */
[----:B-1----:R-:W4:Y:S04]  /*31f00*/  LDL.LU R38, [R1+0x60] ;  /* 0x0000600001267983 */ /* 0x002f280000300800 */
[----:B------:R1:W-:Y:S04]  /*31f10*/  STS.U8 [R2+UR9+0x15880], R40 ;  /* 0x0158802802007988 */ /* 0x0003e80008000009 */
[----:B0-----:R-:W4:Y:S04]  /*31f20*/  LDL.LU R39, [R1+0x40] ;  /* 0x0000400001277983 */ /* 0x001f280000300800 */
[----:B------:R0:W-:Y:S04]  /*31f30*/  STS.U8 [R2+UR9+0x15c80], R41 ;  /* 0x015c802902007988 */ /* 0x0001e80008000009 */
[----:B-1----:R-:W4:Y:S04]  /*31f40*/  LDL.LU R40, [R1+0x20] ;  /* 0x0000200001287983 */ /* 0x002f280000300800 */
[----:B0-----:R-:W4:Y:S04]  /*31f50*/  LDL.LU R41, [R1] ;  /* 0x0000000001297983 */ /* 0x001f280000300800 */
[----:B------:R0:W-:Y:S04]  /*31f60*/  STS.U8 [R2+UR9+0x16080], R42 ;  /* 0x0160802a02007988 */ /* 0x0001e80008000009 */
[----:B------:R1:W-:Y:S04]  /*31f70*/  STS.U8 [R2+UR9+0x16480], R43 ;  /* 0x0164802b02007988 */ /* 0x0003e80008000009 */
[----:B------:R0:W-:Y:S04]  /*31f80*/  STS.U8 [R2+UR9+0x16880], R58 ;  /* 0x0168803a02007988 */ /* 0x0001e80008000009 */
[----:B------:R-:W-:Y:S04]  /*31f90*/  STL [R1+0x1358], R86 ;  /* 0x0013585601007387 */ /* 0x000fe80000100800 */
[----:B------:R-:W-:Y:S04]  /*31fa0*/  STL [R1+0x1360], R86 ;  /* 0x0013605601007387 */ /* 0x000fe80000100800 */
[----:B0-----:R-:W4:Y:S04]  /*31fb0*/  LDL.LU R42, [R1+0x1a4] ;  /* 0x0001a400012a7983 */ /* 0x001f280000300800 */
[----:B-1----:R-:W4:Y:S04]  /*31fc0*/  LDL.LU R43, [R1+0x188] ;  /* 0x00018800012b7983 */ /* 0x002f280000300800 */
[----:B------:R-:W4:Y:S04]  /*31fd0*/  LDL.LU R58, [R1+0x16c] ;  /* 0x00016c00013a7983 */ /* 0x000f280000300800 */
[----:B--2---:R0:W-:Y:S02]  /*31fe0*/  STS.U8 [R2+UR9+0x16c80], R3 ;  /* 0x016c800302007988 */ /* 0x0041e40008000009 */
[----:B0-----:R-:W0:Y:S02]  /*31ff0*/  S2R R3, SR_TID.X ;  /* 0x0000000000037919 */ /* 0x001e240000002100 */
[----:B------:R1:W-:Y:S04]  /*32000*/  STS.U8 [R2+UR9+0x17080], R62 ;  /* 0x0170803e02007988 */ /* 0x0003e80008000009 */
[----:B------:R2:W-:Y:S04]  /*32010*/  STS.U8 [R2+UR9+0x17480], R66 ;  /* 0x0174804202007988 */ /* 0x0005e80008000009 */
[----:B---3--:R3:W-:Y:S04]  /*32020*/  STS.U8 [R2+UR9+0x17880], R70 ;  /* 0x0178804602007988 */ /* 0x0087e80008000009 */
[----:B-1----:R-:W4:Y:S04]  /*32030*/  LDL.LU R62, [R1+0x150] ;  /* 0x00015000013e7983 */ /* 0x002f280000300800 */
[----:B------:R-:W-:Y:S04]  /*32040*/  STS.U8 [R2+UR9+0x17c80], R86 ;  /* 0x017c805602007988 */ /* 0x000fe80008000009 */
[----:B--2---:R-:W2:Y:S04]  /*32050*/  LDL.LU R66, [R1+0x134] ;  /* 0x0001340001427983 */ /* 0x004ea80000300800 */
[----:B---3--:R-:W3:Y:S01]  /*32060*/  LDL.LU R70, [R1+0x118] ;  /* 0x0001180001467983 */ /* 0x008ee20000300800 */
[----:B0-----:R-:W-:-:S04]  /*32070*/  LOP3.LUT R3, R3, 0x7f, RZ, 0xc0, !PT ;  /* 0x0000007f03037812 */ /* 0x001fc800078ec0ff */
[----:B------:R-:W-:-:S05]  /*32080*/  LOP3.LUT R3, R3, 0x20, RZ, 0x3c, !PT ;  /* 0x0000002003037812 */ /* 0x000fca00078e3cff */
[----:B----4-:R0:W-:Y:S04]  /*32090*/  STS.U8 [R3+UR9+0x14100], R74 ;  /* 0x0141004a03007988 */ /* 0x0101e80008000009 */
[----:B------:R1:W-:Y:S04]  /*320a0*/  STS.U8 [R3+UR9+0x14500], R78 ;  /* 0x0145004e03007988 */ /* 0x0003e80008000009 */
[----:B------:R4:W-:Y:S04]  /*320b0*/  STS.U8 [R3+UR9+0x14900], R4 ;  /* 0x0149000403007988 */ /* 0x0009e80008000009 */
[----:B0-----:R-:W3:Y:S04]  /*320c0*/  LDL.LU R74, [R1+0xfc] ;  /* 0x0000fc00014a7983 */ /* 0x001ee80000300800 */
[----:B-1----:R-:W3:Y:S04]  /*320d0*/  LDL.LU R78, [R1+0xdc] ;  /* 0x0000dc00014e7983 */ /* 0x002ee80000300800 */
[----:B------:R0:W-:Y:S04]  /*320e0*/  STS.U8 [R3+UR9+0x14d00], R80 ;  /* 0x014d005003007988 */ /* 0x0001e80008000009 */
[----:B----4-:R-:W4:Y:S04]  /*320f0*/  LDL.LU R4, [R1+0xbc] ;  /* 0x0000bc0001047983 */ /* 0x010f280000300800 */
        /* <DEDUP_REMOVED lines=8> */
[----:B0-----:R-:W4:Y:S04]  /*32180*/  LDL.LU R91, [R1+0x1c] ;  /* 0x00001c00015b7983 */ /* 0x001f280000300800 */
        /* <DEDUP_REMOVED lines=8> */
[----:B0-----:R-:W0:Y:S02]  /*32210*/  S2R R3, SR_TID.X ;  /* 0x0000000000037919 */ /* 0x001e240000002100 */
[----:B------:R-:W-:Y:S04]  /*32220*/  STL [R1+0x1364], R85 ;  /* 0x0013645501007387 */ /* 0x000fe80000100800 */
[----:B------:R-:W-:Y:S04]  /*32230*/  STL [R1+0x136c], R85 ;  /* 0x00136c5501007387 */ /* 0x000fe80000100800 */
[----:B------:R-:W-:Y:S01]  /*32240*/  STL [R1+0x1384], R85 ;  /* 0x0013845501007387 */ /* 0x000fe20000100800 */
[----:B0-----:R-:W-:-:S04]  /*32250*/  LOP3.LUT R3, R3, 0x7f, RZ, 0xc0, !PT ;  /* 0x0000007f03037812 */ /* 0x001fc800078ec0ff */
[----:B------:R-:W-:-:S05]  /*32260*/  LOP3.LUT R3, R3, 0x30, RZ, 0x3c, !PT ;  /* 0x0000003003037812 */ /* 0x000fca00078e3cff */
[----:B------:R-:W-:Y:S04]  /*32270*/  STS.U8 [R3+UR9+0x14180], R42 ;  /* 0x0141802a03007988 */ /* 0x000fe80008000009 */
[----:B------:R-:W-:Y:S04]  /*32280*/  STS.U8 [R3+UR9+0x14580], R43 ;  /* 0x0145802b03007988 */ /* 0x000fe80008000009 */
[----:B------:R-:W-:Y:S04]  /*32290*/  STS.U8 [R3+UR9+0x14980], R58 ;  /* 0x0149803a03007988 */ /* 0x000fe80008000009 */
[----:B------:R-:W-:Y:S04]  /*322a0*/  STL [R1+0x138c], R85 ;  /* 0x00138c5501007387 */ /* 0x000fe80000100800 */
[----:B------:R-:W-:Y:S04]  /*322b0*/  STL [R1+0x13b4], R85 ;  /* 0x0013b45501007387 */ /* 0x000fe80000100800 */
[----:B------:R-:W-:Y:S04]  /*322c0*/  STL [R1+0x13bc], R85 ;  /* 0x0013bc5501007387 */ /* 0x000fe80000100800 */
[----:B------:R-:W-:Y:S04]  /*322d0*/  STL [R1+0x13e4], R85 ;  /* 0x0013e45501007387 */ /* 0x000fe80000100800 */
[----:B------:R-:W-:Y:S04]  /*322e0*/  STL [R1+0x13ec], R85 ;  /* 0x0013ec5501007387 */ /* 0x000fe80000100800 */
[----:B------:R-:W-:Y:S04]  /*322f0*/  STS.U8 [R3+UR9+0x14d80], R62 ;  /* 0x014d803e03007988 */ /* 0x000fe80008000009 */
[----:B--2---:R-:W-:Y:S04]  /*32300*/  STS.U8 [R3+UR9+0x15180], R66 ;  /* 0x0151804203007988 */ /* 0x004fe80008000009 */
[----:B---3--:R-:W-:Y:S04]  /*32310*/  STS.U8 [R3+UR9+0x15580], R70 ;  /* 0x0155804603007988 */ /* 0x008fe80008000009 */
[----:B------:R-:W-:Y:S04]  /*32320*/  STS.U8 [R3+UR9+0x15980], R74 ;  /* 0x0159804a03007988 */ /* 0x000fe80008000009 */
[----:B------:R-:W-:Y:S04]  /*32330*/  STS.U8 [R3+UR9+0x15d80], R78 ;  /* 0x015d804e03007988 */ /* 0x000fe80008000009 */
[----:B----4-:R-:W-:Y:S04]  /*32340*/  STS.U8 [R3+UR9+0x16180], R4 ;  /* 0x0161800403007988 */ /* 0x010fe80008000009 */
[----:B------:R-:W-:Y:S04]  /*32350*/  STS.U8 [R3+UR9+0x16580], R80 ;  /* 0x0165805003007988 */ /* 0x000fe80008000009 */
[----:B------:R-:W-:Y:S04]  /*32360*/  STS.U8 [R3+UR9+0x16980], R81 ;  /* 0x0169805103007988 */ /* 0x000fe80008000009 */
[----:B------:R-:W-:Y:S04]  /*32370*/  STS.U8 [R3+UR9+0x16d80], R88 ;  /* 0x016d805803007988 */ /* 0x000fe80008000009 */
[----:B------:R-:W-:Y:S04]  /*32380*/  STS.U8 [R3+UR9+0x17180], R89 ;  /* 0x0171805903007988 */ /* 0x000fe80008000009 */
[----:B------:R0:W-:Y:S04]  /*32390*/  STS.U8 [R3+UR9+0x17580], R91 ;  /* 0x0175805b03007988 */ /* 0x0001e80008000009 */
[----:B0-----:R-:W2:Y:S04]  /*323a0*/  LDL.LU R91, [R1+0x1a0] ;  /* 0x0001a000015b7983 */ /* 0x001ea80000300800 */
[----:B------:R-:W-:Y:S04]  /*323b0*/  STS.U8 [R3+UR9+0x17980], R93 ;  /* 0x0179805d03007988 */ /* 0x000fe80008000009 */
[----:B------:R0:W-:Y:S04]  /*323c0*/  STS.U8 [R3+UR9+0x17d80], R84 ;  /* 0x017d805403007988 */ /* 0x0001e80008000009 */
[----:B------:R-:W3:Y:S04]  /*323d0*/  LDL.LU R85, [R1+0x168] ;  /* 0x0001680001557983 */ /* 0x000ee80000300800 */
[----:B------:R-:W4:Y:S01]  /*323e0*/  LDL.LU R86, [R1+0x14c] ;  /* 0x00014c0001567983 */ /* 0x000f220000300800 */
[----:B0-----:R-:W0:Y:S03]  /*323f0*/  S2R R3, SR_TID.X ;  /* 0x0000000000037919 */ /* 0x001e260000002100 */
[----:B------:R-:W3:Y:S04]  /*32400*/  LDL.LU R87, [R1+0x130] ;  /* 0x0001300001577983 */ /* 0x000ee80000300800 */
        /* <DEDUP_REMOVED lines=9> */
[----:B------:R1:W-:Y:S01]  /*324a0*/  STL [R1+0x1370], R93 ;  /* 0x0013705d01007387 */ /* 0x0003e20000100800 */
[----:B0-----:R-:W-:-:S03]  /*324b0*/  LOP3.LUT R3, R3, 0x7f, RZ, 0xc0, !PT ;  /* 0x0000007f03037812 */ /* 0x001fc600078ec0ff */
[----:B-1----:R-:W3:Y:S04]  /*324c0*/  LDL.LU R93, [R1+0x184] ;  /* 0x00018400015d7983 */ /* 0x002ee80000300800 */
[----:B------:R-:W4:Y:S04]  /*324d0*/  LDL.LU R41, [R1+0x19c] ;  /* 0x00019c0001297983 */ /* 0x000f280000300800 */
[----:B------:R-:W4:Y:S04]  /*324e0*/  LDL.LU R42, [R1+0x180] ;  /* 0x00018000012a7983 */ /* 0x000f280000300800 */
[----:B------:R-:W4:Y:S04]  /*324f0*/  LDL.LU R43, [R1+0x164] ;  /* 0x00016400012b7983 */ /* 0x000f280000300800 */
[----:B------:R-:W4:Y:S04]  /*32500*/  LDL.LU R58, [R1+0x148] ;  /* 0x00014800013a7983 */ /* 0x000f280000300800 */
[----:B------:R-:W4:Y:S01]  /*32510*/  LDL.LU R62, [R1+0x12c] ;  /* 0x00012c00013e7983 */ /* 0x000f220000300800 */
[----:B------:R-:W-:-:S03]  /*32520*/  LOP3.LUT R9, R3, 0x40, RZ, 0x3c, !PT ;  /* 0x0000004003097812 */ /* 0x000fc600078e3cff */
        /* <DEDUP_REMOVED lines=9> */
[----:B--2---:R0:W-:Y:S04]  /*325c0*/  STS.U8 [R9+UR9+0x14200], R91 ;  /* 0x0142005b09007988 */ /* 0x0041e80008000009 */
[----:B0-----:R-:W2:Y:S01]  /*325d0*/  LDL.LU R91, [R1+0x1458] ;  /* 0x00145800015b7983 */ /* 0x001ea20000300800 */
[----:B------:R-:W-:-:S03]  /*325e0*/  LOP3.LUT R3, R3, 0x50, RZ, 0x3c, !PT ;  /* 0x0000005003037812 */ /* 0x000fc600078e3cff */
[----:B---3--:R-:W-:Y:S04]  /*325f0*/  STS.U8 [R9+UR9+0x14600], R93 ;  /* 0x0146005d09007988 */ /* 0x008fe80008000009 */
[----:B------:R-:W-:Y:S04]  /*32600*/  STS.U8 [R9+UR9+0x14a00], R85 ;  /* 0x014a005509007988 */ /* 0x000fe80008000009 */
[----:B----4-:R-:W-:Y:S04]  /*32610*/  STS.U8 [R9+UR9+0x14e00], R86 ;  /* 0x014e005609007988 */ /* 0x010fe80008000009 */
[----:B------:R-:W-:Y:S04]  /*32620*/  STS.U8 [R9+UR9+0x15200], R87 ;  /* 0x0152005709007988 */ /* 0x000fe80008000009 */
        /* <DEDUP_REMOVED lines=9> */
[----:B0-----:R-:W2:Y:S04]  /*326c0*/  LDL.LU R32, [R1+0x198] ;  /* 0x0001980001207983 */ /* 0x001ea80000300800 */
[----:B-1----:R-:W2:Y:S04]  /*326d0*/  LDL.LU R33, [R1+0x17c] ;  /* 0x00017c0001217983 */ /* 0x002ea80000300800 */
[----:B---3--:R-:W3:Y:S04]  /*326e0*/  LDL.LU R34, [R1+0x160] ;  /* 0x0001600001227983 */ /* 0x008ee80000300800 */
[----:B----4-:R-:W4:Y:S04]  /*326f0*/  LDL.LU R35, [R1+0x144] ;  /* 0x0001440001237983 */ /* 0x010f280000300800 */
[----:B------:R-:W3:Y:S04]  /*32700*/  LDL.LU R36, [R1+0x128] ;  /* 0x0001280001247983 */ /* 0x000ee80000300800 */
[----:B------:R-:W3:Y:S04]  /*32710*/  LDL.LU R37, [R1+0x10c] ;  /* 0x00010c0001257983 */ /* 0x000ee80000300800 */
[----:B------:R-:W3:Y:S04]  /*32720*/  LDL.LU R38, [R1+0xf0] ;  /* 0x0000f00001267983 */ /* 0x000ee80000300800 */
[----:B------:R-:W3:Y:S04]  /*32730*/  LDL.LU R39, [R1+0xd0] ;  /* 0x0000d00001277983 */ /* 0x000ee80000300800 */
[----:B------:R-:W3:Y:S04]  /*32740*/  LDL.LU R40, [R1+0xb0] ;  /* 0x0000b00001287983 */ /* 0x000ee80000300800 */
[----:B--2---:R-:W-:Y:S04]  /*32750*/  STS.U8 [R9+UR9+0x17a00], R91 ;  /* 0x017a005b09007988 */ /* 0x004fe80008000009 */
[----:B------:R-:W-:Y:S04]  /*32760*/  STS.U8 [R9+UR9+0x17e00], R83 ;  /* 0x017e005309007988 */ /* 0x000fe80008000009 */
        /* <DEDUP_REMOVED lines=13> */
[----:B-1----:R-:W4:Y:S04]  /*32840*/  LDL.LU R42, [R1+0x70] ;  /* 0x00007000012a7983 */ /* 0x002f280000300800 */
[----:B------:R-:W-:Y:S04]  /*32850*/  STS.U8 [R3+UR9+0x17280], R88 ;  /* 0x0172805803007988 */ /* 0x000fe80008000009 */
[----:B--2---:R-:W2:Y:S04]  /*32860*/  LDL.LU R43, [R1+0x50] ;  /* 0x00005000012b7983 */ /* 0x004ea80000300800 */
[----:B------:R1:W-:Y:S04]  /*32870*/  STS.U8 [R3+UR9+0x17680], R89 ;  /* 0x0176805903007988 */ /* 0x0003e80008000009 */
[----:B0-----:R-:W2:Y:S04]  /*32880*/  LDL.LU R81, [R1+0x30] ;  /* 0x0000300001517983 */ /* 0x001ea80000300800 */
[----:B-1----:R-:W2:Y:S04]  /*32890*/  LDL.LU R89, [R1+0x10] ;  /* 0x0000100001597983 */ /* 0x002ea80000300800 */
[----:B------:R-:W2:Y:S04]  /*328a0*/  LDL.LU R62, [R1+0x194] ;  /* 0x00019400013e7983 */ /* 0x000ea80000300800 */
[----:B------:R-:W2:Y:S04]  /*328b0*/  LDL.LU R66, [R1+0x178] ;  /* 0x0001780001427983 */ /* 0x000ea80000300800 */
[----:B------:R-:W2:Y:S04]  /*328c0*/  LDL.LU R70, [R1+0x15c] ;  /* 0x00015c0001467983 */ /* 0x000ea80000300800 */
[----:B------:R-:W-:Y:S04]  /*328d0*/  STS.U8 [R3+UR9+0x17a80], R90 ;  /* 0x017a805a03007988 */ /* 0x000fe80008000009 */
[----:B------:R-:W2:Y:S04]  /*328e0*/  LDL.LU R74, [R1+0x140] ;  /* 0x00014000014a7983 */ /* 0x000ea80000300800 */
[----:B------:R0:W-:Y:S04]  /*328f0*/  STS.U8 [R3+UR9+0x17e80], R82 ;  /* 0x017e805203007988 */ /* 0x0001e80008000009 */
[----:B------:R-:W2:Y:S01]  /*32900*/  LDL.LU R78, [R1+0x124] ;  /* 0x00012400014e7983 */ /* 0x000ea20000300800 */
[----:B------:R-:W-:-:S03]  /*32910*/  LOP3.LUT R58, R8, 0x60, RZ, 0x3c, !PT ;  /* 0x00000060083a7812 */ /* 0x000fc600078e3cff */
        /* <DEDUP_REMOVED lines=11> */
[----:B---3--:R3:W-:Y:S04]  /*329d0*/  STS.U8 [R58+UR9+0x14b00], R34 ;  /* 0x014b00223a007988 */ /* 0x0087e80008000009 */
[----:B0-----:R-:W2:Y:S04]  /*329e0*/  LDL.LU R32, [R1+0x1454] ;  /* 0x0014540001207983 */ /* 0x001ea80000300800 */
[----:B-1----:R-:W2:Y:S04]  /*329f0*/  LDL.LU R33, [R1+0x1450] ;  /* 0x0014500001217983 */ /* 0x002ea80000300800 */
[----:B---3--:R-:W3:Y:S04]  /*32a00*/  LDL.LU R34, [R1+0x144c] ;  /* 0x00144c0001227983 */ /* 0x008ee80000300800 */
[----:B----4-:R0:W-:Y:S04]  /*32a10*/  STS.U8 [R58+UR9+0x14f00], R35 ;  /* 0x014f00233a007988 */ /* 0x0101e80008000009 */
[----:B------:R1:W-:Y:S04]  /*32a20*/  STS.U8 [R58+UR9+0x15300], R36 ;  /* 0x015300243a007988 */ /* 0x0003e80008000009 */
[----:B------:R4:W-:Y:S04]  /*32a30*/  STS.U8 [R58+UR9+0x15700], R37 ;  /* 0x015700253a007988 */ /* 0x0009e80008000009 */
[----:B0-----:R-:W3:Y:S04]  /*32a40*/  LDL.LU R35, [R1+0x1448] ;  /* 0x0014480001237983 */ /* 0x001ee80000300800 */
[----:B-1----:R-:W3:Y:S04]  /*32a50*/  LDL.LU R36, [R1+0x1444] ;  /* 0x0014440001247983 */ /* 0x002ee80000300800 */
[----:B----4-:R-:W4:Y:S04]  /*32a60*/  LDL.LU R37, [R1+0x1440] ;  /* 0x0014400001257983 */ /* 0x010f280000300800 */
[----:B------:R0:W-:Y:S04]  /*32a70*/  STS.U8 [R58+UR9+0x15b00], R38 ;  /* 0x015b00263a007988 */ /* 0x0001e80008000009 */
[----:B------:R1:W-:Y:S04]  /*32a80*/  STS.U8 [R58+UR9+0x15f00], R39 ;  /* 0x015f00273a007988 */ /* 0x0003e80008000009 */
[----:B------:R1:W-:Y:S04]  /*32a90*/  STS.U8 [R58+UR9+0x16300], R40 ;  /* 0x016300283a007988 */ /* 0x0003e80008000009 */
[----:B0-----:R-:W3:Y:S04]  /*32aa0*/  LDL.LU R38, [R1+0x143c] ;  /* 0x00143c0001267983 */ /* 0x001ee80000300800 */
[----:B-1----:R-:W3:Y:S04]  /*32ab0*/  LDL.LU R39, [R1+0x1438] ;  /* 0x0014380001277983 */ /* 0x002ee80000300800 */
[----:B------:R-:W3:Y:S04]  /*32ac0*/  LDL.LU R40, [R1+0x1434] ;  /* 0x0014340001287983 */ /* 0x000ee80000300800 */
[----:B------:R0:W-:Y:S04]  /*32ad0*/  STS.U8 [R58+UR9+0x16700], R41 ;  /* 0x016700293a007988 */ /* 0x0001e80008000009 */
[----:B------:R1:W-:Y:S04]  /*32ae0*/  STS.U8 [R58+UR9+0x16b00], R42 ;  /* 0x016b002a3a007988 */ /* 0x0003e80008000009 */
[----:B0-----:R-:W3:Y:S04]  /*32af0*/  LDL.LU R41, [R1+0x1430] ;  /* 0x0014300001297983 */ /* 0x001ee80000300800 */
[----:B--2---:R0:W-:Y:S04]  /*32b00*/  STS.U8 [R58+UR9+0x16f00], R43 ;  /* 0x016f002b3a007988 */ /* 0x0041e80008000009 */
[----:B-1----:R-:W2:Y:S04]  /*32b10*/  LDL.LU R42, [R1+0x142c] ;  /* 0x00142c00012a7983 */ /* 0x002ea80000300800 */
[----:B------:R1:W-:Y:S04]  /*32b20*/  STS.U8 [R58+UR9+0x17300], R81 ;  /* 0x017300513a007988 */ /* 0x0003e80008000009 */
[----:B0-----:R-:W2:Y:S04]  /*32b30*/  LDL.LU R43, [R1+0x1428] ;  /* 0x00142800012b7983 */ /* 0x001ea80000300800 */
[----:B------:R0:W-:Y:S04]  /*32b40*/  STS.U8 [R58+UR9+0x17700], R89 ;  /* 0x017700593a007988 */ /* 0x0001e80008000009 */
[----:B-1----:R-:W2:Y:S04]  /*32b50*/  LDL.LU R81, [R1+0x1424] ;  /* 0x0014240001517983 */ /* 0x002ea80000300800 */
[----:B0-----:R-:W2:Y:S01]  /*32b60*/  LDL.LU R89, [R1+0x1420] ;  /* 0x0014200001597983 */ /* 0x001ea20000300800 */
[----:B------:R-:W-:-:S03]  /*32b70*/  LOP3.LUT R8, R8, 0x70, RZ, 0x3c, !PT ;  /* 0x0000007008087812 */ /* 0x000fc600078e3cff */
[----:B--2---:R-:W-:Y:S04]  /*32b80*/  STS.U8 [R58+UR9+0x17b00], R89 ;  /* 0x017b00593a007988 */ /* 0x004fe80008000009 */
[----:B------:R0:W-:Y:S04]  /*32b90*/  STS.U8 [R58+UR9+0x17f00], R81 ;  /* 0x017f00513a007988 */ /* 0x0001e80008000009 */
[----:B------:R1:W-:Y:S04]  /*32ba0*/  STS.U8 [R8+UR9+0x14380], R62 ;  /* 0x0143803e08007988 */ /* 0x0003e80008000009 */
[----:B------:R2:W-:Y:S04]  /*32bb0*/  STS.U8 [R8+UR9+0x14780], R66 ;  /* 0x0147804208007988 */ /* 0x0005e80008000009 */
[----:B0-----:R-:W3:Y:S04]  /*32bc0*/  LDL.LU R58, [R1+0x141c] ;  /* 0x00141c00013a7983 */ /* 0x001ee80000300800 */
[----:B-1----:R-:W3:Y:S04]  /*32bd0*/  LDL.LU R62, [R1+0x1418] ;  /* 0x00141800013e7983 */ /* 0x002ee80000300800 */
[----:B--2---:R-:W2:Y:S04]  /*32be0*/  LDL.LU R66, [R1+0x1414] ;  /* 0x0014140001427983 */ /* 0x004ea80000300800 */
[----:B------:R0:W-:Y:S04]  /*32bf0*/  STS.U8 [R8+UR9+0x14b80], R70 ;  /* 0x014b804608007988 */ /* 0x0001e80008000009 */
[----:B------:R1:W-:Y:S04]  /*32c00*/  STS.U8 [R8+UR9+0x14f80], R74 ;  /* 0x014f804a08007988 */ /* 0x0003e80008000009 */
[----:B------:R4:W-:Y:S04]  /*32c10*/  STS.U8 [R8+UR9+0x15380], R78 ;  /* 0x0153804e08007988 */ /* 0x0009e80008000009 */
[----:B0-----:R-:W2:Y:S04]  /*32c20*/  LDL.LU R70, [R1+0x1410] ;  /* 0x0014100001467983 */ /* 0x001ea80000300800 */
[----:B-1----:R-:W2:Y:S04]  /*32c30*/  LDL.LU R74, [R1+0x140c] ;  /* 0x00140c00014a7983 */ /* 0x002ea80000300800 */
[----:B----4-:R-:W4:Y:S04]  /*32c40*/  LDL.LU R78, [R1+0x1408] ;  /* 0x00140800014e7983 */ /* 0x010f280000300800 */
[----:B------:R0:W-:Y:S04]  /*32c50*/  STS.U8 [R8+UR9+0x15780], R3 ;  /* 0x0157800308007988 */ /* 0x0001e80008000009 */
[----:B------:R1:W-:Y:S04]  /*32c60*/  STS.U8 [R8+UR9+0x15b80], R4 ;  /* 0x015b800408007988 */ /* 0x0003e80008000009 */
[----:B------:R1:W-:Y:S04]  /*32c70*/  STS.U8 [R8+UR9+0x15f80], R80 ;  /* 0x015f805008007988 */ /* 0x0003e80008000009 */
[----:B0-----:R-:W2:Y:S04]  /*32c80*/  LDL.LU R3, [R1+0x1404] ;  /* 0x0014040001037983 */ /* 0x001ea80000300800 */
[----:B-1----:R-:W2:Y:S04]  /*32c90*/  LDL.LU R4, [R1+0x1400] ;  /* 0x0014000001047983 */ /* 0x002ea80000300800 */
[----:B------:R-:W2:Y:S04]  /*32ca0*/  LDL.LU R80, [R1+0x13fc] ;  /* 0x0013fc0001507983 */ /* 0x000ea80000300800 */
[----:B------:R0:W-:Y:S04]  /*32cb0*/  STS.U8 [R8+UR9+0x16380], R88 ;  /* 0x0163805808007988 */ /* 0x0001e80008000009 */
[----:B0-----:R-:W2:Y:S04]  /*32cc0*/  LDL.LU R88, [R1+0x13f8] ;  /* 0x0013f80001587983 */ /* 0x001ea80000300800 */
[----:B------:R-:W-:Y:S04]  /*32cd0*/  STS.U8 [R8+UR9+0x16780], R93 ;  /* 0x0167805d08007988 */ /* 0x000fe80008000009 */
[----:B------:R-:W-:Y:S04]  /*32ce0*/  STS.U8 [R8+UR9+0x16b80], R85 ;  /* 0x016b805508007988 */ /* 0x000fe80008000009 */
[----:B------:R-:W-:Y:S04]  /*32cf0*/  STS.U8 [R8+UR9+0x16f80], R86 ;  /* 0x016f805608007988 */ /* 0x000fe80008000009 */
[----:B------:R-:W-:Y:S04]  /*32d00*/  STS.U8 [R8+UR9+0x17380], R87 ;  /* 0x0173805708007988 */ /* 0x000fe80008000009 */
[----:B------:R0:W-:Y:S04]  /*32d10*/  STS.U8 [R8+UR9+0x17780], R9 ;  /* 0x0177800908007988 */ /* 0x0001e80008000009 */
[----:B0-----:R-:W3:Y:S04]  /*32d20*/  LDL.LU R9, [R1+0x29c] ;  /* 0x00029c0001097983 */ /* 0x001ee80000300800 */
[----:B--2---:R-:W-:Y:S04]  /*32d30*/  STS.U8 [R8+UR9+0x17b80], R88 ;  /* 0x017b805808007988 */ /* 0x004fe80008000009 */
[----:B------:R0:W-:Y:S04]  /*32d40*/  STS.U8 [R8+UR9+0x17f80], R80 ;  /* 0x017f805008007988 */ /* 0x0001e80008000009 */
[----:B0-----:R-:W2:Y:S04]  /*32d50*/  LDL.LU R8, [R1+0x2a0] ;  /* 0x0002a00001087983 */ /* 0x001ea80000300800 */
[----:B------:R-:W2:Y:S01]  /*32d60*/  LDL.LU R86, [R1+0x2a8] ;  /* 0x0002a80001567983 */ /* 0x000ea20000300800 */
[----:B------:R-:W-:-:S03]  /*32d70*/  PRMT R4, RZ, 0x7610, R4 ;  /* 0x00007610ff047816 */ /* 0x000fc60000000004 */
[----:B------:R-:W2:Y:S04]  /*32d80*/  LDL.LU R87, [R1+0x2a4] ;  /* 0x0002a40001577983 */ /* 0x000ea80000300800 */
[----:B----4-:R-:W-:Y:S04]  /*32d90*/  STS.U8 [R0+UR9+0x8000], R78 ;  /* 0x0080004e00007988 */ /* 0x010fe80008000009 */
[----:B------:R-:W-:Y:S04]  /*32da0*/  STS.U8 [R0+UR9+0x8400], R74 ;  /* 0x0084004a00007988 */ /* 0x000fe80008000009 */
[----:B------:R-:W-:Y:S04]  /*32db0*/  STS.U8 [R0+UR9+0x8800], R70 ;  /* 0x0088004600007988 */ /* 0x000fe80008000009 */
[----:B------:R-:W-:Y:S04]  /*32dc0*/  STS.U8 [R0+UR9+0x8c00], R66 ;  /* 0x008c004200007988 */ /* 0x000fe80008000009 */
[----:B---3--:R-:W-:Y:S04]  /*32dd0*/  STS.U8 [R0+UR9+0x9000], R62 ;  /* 0x0090003e00007988 */ /* 0x008fe80008000009 */
[----:B------:R-:W-:Y:S04]  /*32de0*/  STS.U8 [R0+UR9+0x9400], R58 ;  /* 0x0094003a00007988 */ /* 0x000fe80008000009 */
[----:B------:R-:W-:Y:S04]  /*32df0*/  STS.U8 [R0+UR9+0x9800], R43 ;  /* 0x0098002b00007988 */ /* 0x000fe80008000009 */
[----:B------:R-:W-:Y:S04]  /*32e00*/  STS.U8 [R0+UR9+0x9c00], R42 ;  /* 0x009c002a00007988 */ /* 0x000fe80008000009 */
[----:B------:R-:W-:Y:S04]  /*32e10*/  STS.U8 [R0+UR9+0xa000], R41 ;  /* 0x00a0002900007988 */ /* 0x000fe80008000009 */
[----:B------:R-:W-:Y:S04]  /*32e20*/  STS.U8 [R0+UR9+0xa400], R40 ;  /* 0x00a4002800007988 */ /* 0x000fe80008000009 */
[----:B------:R-:W-:Y:S01]  /*32e30*/  STS.U8 [R0+UR9+0xa800], R39 ;  /* 0x00a8002700007988 */ /* 0x000fe20008000009 */
[----:B--2---:R-:W-:-:S05]  /*32e40*/  IADD3 R8, P4, PT, R5, R8, RZ ;  /* 0x0000000805087210 */ /* 0x004fca0007f9e0ff */
[----:B------:R-:W-:-:S05]  /*32e50*/  IMAD.X R9, R6, 0x1, R9, P4 ;  /* 0x0000000106097824 */ /* 0x000fca00020e0609 */
[----:B------:R0:W2:Y:S04]  /*32e60*/  @!P1 LDG.E.U8 R4, desc[UR18][R8.64] ;  /* 0x0000001208049981 */ /* 0x0000a8000c1e1100 */
        /* <DEDUP_REMOVED lines=44> */
[----:B------:R-:W-:Y:S01]  /*33130*/  STS.U8 [R2+UR9+0xdc80], R63 ;  /* 0x00dc803f02007988 */ /* 0x000fe20008000009 */
[----:B------:R-:W-:-:S03]  /*33140*/  LOP3.LUT R85, R0, 0x20, RZ, 0x3c, !PT ;  /* 0x0000002000557812 */ /* 0x000fc600078e3cff */
[----:B------:R-:W-:Y:S04]  /*33150*/  STS.U8 [R2+UR9+0xe080], R65 ;  /* 0x00e0804102007988 */ /* 0x000fe80008000009 */
[----:B------:R-:W-:Y:S01]  /*33160*/  STS.U8 [R2+UR9+0xe480], R67 ;  /* 0x00e4804302007988 */ /* 0x000fe20008000009 */
[----:B------:R-:W-:-:S03]  /*33170*/  IADD3 R86, P3, PT, R5, R86, RZ ;  /* 0x0000005605567210 */ /* 0x000fc60007f7e0ff */
[----:B------:R-:W-:Y:S04]  /*33180*/  STS.U8 [R2+UR9+0xe880], R69 ;  /* 0x00e8804502007988 */ /* 0x000fe80008000009 */
[----:B------:R-:W-:Y:S04]  /*33190*/  STS.U8 [R2+UR9+0xec80], R71 ;  /* 0x00ec804702007988 */ /* 0x000fe80008000009 */
[----:B------:R-:W-:Y:S04]  /*331a0*/  STS.U8 [R2+UR9+0xf080], R73 ;  /* 0x00f0804902007988 */ /* 0x000fe80008000009 */
[----:B------:R-:W-:Y:S04]  /*331b0*/  STS.U8 [R2+UR9+0xf480], R75 ;  /* 0x00f4804b02007988 */ /* 0x000fe80008000009 */
[----:B------:R-:W-:Y:S01]  /*331c0*/  STS.U8 [R2+UR9+0xf880], R77 ;  /* 0x00f8804d02007988 */ /* 0x000fe20008000009 */
[----:B------:R-:W-:-:S03]  /*331d0*/  IMAD.X R87, R6, 0x1, R87, P3 ;  /* 0x0000000106577824 */ /* 0x000fc600018e0657 */
[----:B------:R3:W-:Y:S04]  /*331e0*/  STS.U8 [R2+UR9+0xfc80], R79 ;  /* 0x00fc804f02007988 */ /* 0x0007e80008000009 */
[----:B-1----:R-:W4:Y:S04]  /*331f0*/  LDL.LU R0, [R1+0x2b0] ;  /* 0x0002b00001007983 */ /* 0x002f280000300800 */
[----:B------:R-:W-:Y:S04]  /*33200*/  STS.U8 [R85+UR9+0x8100], R54 ;  /* 0x0081003655007988 */ /* 0x000fe80008000009 */
[----:B---3--:R-:W3:Y:S04]  /*33210*/  LDL.LU R2, [R1+0x2b8] ;  /* 0x0002b80001027983 */ /* 0x008ee80000300800 */
[----:B------:R-:W-:Y:S01]  /*33220*/  STS.U8 [R85+UR9+0x8500], R51 ;  /* 0x0085003355007988 */ /* 0x000fe20008000009 */
[----:B------:R-:W-:-:S03]  /*33230*/  PRMT R3, RZ, 0x7610, R3 ;  /* 0x00007610ff037816 */ /* 0x000fc60000000003 */
[----:B------:R-:W3:Y:S04]  /*33240*/  LDL.LU R93, [R1+0x2c0] ;  /* 0x0002c000015d7983 */ /* 0x000ee80000300800 */
[----:B------:R-:W-:Y:S04]  /*33250*/  STS.U8 [R85+UR9+0x8900], R50 ;  /* 0x0089003255007988 */ /* 0x000fe80008000009 */
[----:B------:R-:W-:Y:S04]  /*33260*/  STS.U8 [R85+UR9+0x8d00], R45 ;  /* 0x008d002d55007988 */ /* 0x000fe80008000009 */
[----:B------:R0:W-:Y:S04]  /*33270*/  STL [R1+0x2a0], R8 ;  /* 0x0002a00801007387 */ /* 0x0001e80000100800 */
[----:B------:R-:W-:Y:S04]  /*33280*/  STS.U8 [R85+UR9+0x9100], R7 ;  /* 0x0091000755007988 */ /* 0x000fe80008000009 */
[----:B------:R-:W-:Y:S01]  /*33290*/  STL [R1+0x2a8], R86 ;  /* 0x0002a85601007387 */ /* 0x000fe20000100800 */
[----:B0-----:R-:W-:-:S03]  /*332a0*/  @!P1 IMAD.MOV.U32 R8, RZ, RZ, R86 ;  /* 0x000000ffff089224 */ /* 0x001fc600078e0056 */
[----:B------:R-:W-:Y:S04]  /*332b0*/  STS.U8 [R85+UR9+0x9500], R92 ;  /* 0x0095005c55007988 */ /* 0x000fe80008000009 */
[----:B------:R0:W-:Y:S04]  /*332c0*/  STL [R1+0x29c], R9 ;  /* 0x00029c0901007387 */ /* 0x0001e80000100800 */
[----:B------:R1:W-:Y:S01]  /*332d0*/  STS.U8 [R85+UR9+0x9900], R46 ;  /* 0x0099002e55007988 */ /* 0x0003e20008000009 */
[----:B0-----:R-:W-:-:S03]  /*332e0*/  IMAD.MOV.U32 R9, RZ, RZ, R87 ;  /* 0x000000ffff097224 */ /* 0x001fc600078e0057 */
[----:B-1----:R-:W3:Y:S04]  /*332f0*/  LDL.LU R85, [R1+0x2b4] ;  /* 0x0002b40001557983 */ /* 0x002ee80000300800 */
[----:B------:R0:W3:Y:S04]  /*33300*/  @!P1 LDG.E.U8 R3, desc[UR18][R8.64] ;  /* 0x0000001208039981 */ /* 0x0000e8000c1e1100 */
[----:B--2---:R1:W-:Y:S04]  /*33310*/  STL [R1+0x18c], R4 ;  /* 0x00018c0401007387 */ /* 0x0043e80000100800 */
[----:B-1----:R-:W2:Y:S04]  /*33320*/  LDL.LU R4, [R1+0x13f4] ;  /* 0x0013f40001047983 */ /* 0x002ea80000300800 */
[----:B------:R1:W-:Y:S04]  /*33330*/  STL [R1+0x2a4], R87 ;  /* 0x0002a45701007387 */ /* 0x0003e80000100800 */
[----:B-1----:R-:W2:Y:S04]  /*33340*/  LDL.LU R87, [R1+0x2bc] ;  /* 0x0002bc0001577983 */ /* 0x002ea80000300800 */
[----:B------:R-:W2:Y:S01]  /*33350*/  LDL.LU R8, [R1+0x2ac] ;  /* 0x0002ac0001087983 */ /* 0x000ea20000300800 */
[----:B------:R-:W-:-:S02]  /*33360*/  PRMT R47, RZ, 0x7610, R47 ;  /* 0x00007610ff2f7816 */ /* 0x000fc4000000002f */
[----:B----4-:R-:W-:-:S05]  /*33370*/  IADD3 R0, P3, PT, R5, R0, RZ ;  /* 0x0000000005007210 */ /* 0x010fca0007f7e0ff */
[----:B0-----:R-:W-:Y:S01]  /*33380*/  IMAD.MOV.U32 R9, RZ, RZ, R0 ;  /* 0x000000ffff097224 */ /* 0x001fe200078e0000 */
[----:B------:R0:W-:Y:S01]  /*33390*/  STL [R1+0x2b0], R0 ;  /* 0x0002b00001007387 */ /* 0x0001e20000100800 */
[----:B---3--:R-:W-:-:S03]  /*333a0*/  IADD3 R2, P4, PT, R5, R2, RZ ;  /* 0x0000000205027210 */ /* 0x008fc60007f9e0ff */
[----:B0-----:R-:W3:Y:S04]  /*333b0*/  LDL.LU R0, [R1+0x2e0] ;  /* 0x0002e00001007983 */ /* 0x001ee80000300800 */
[----:B------:R0:W-:Y:S04]  /*333c0*/  STL [R1+0x188], R3 ;  /* 0x0001880301007387 */ /* 0x0001e80000100800 */
[----:B0-----:R-:W4:Y:S04]  /*333d0*/  LDL.LU R3, [R1+0x2e8] ;  /* 0x0002e80001037983 */ /* 0x001f280000300800 */
[----:B------:R-:W3:Y:S04]  /*333e0*/  LDL.LU R86, [R1+0x2f0] ;  /* 0x0002f00001567983 */ /* 0x000ee80000300800 */
[----:B------:R-:W-:Y:S01]  /*333f0*/  STL [R1+0x2b8], R2 ;  /* 0x0002b80201007387 */ /* 0x000fe20000100800 */
[----:B--2---:R-:W-:-:S05]  /*33400*/  IMAD.X R8, R6, 0x1, R8, P3 ;  /* 0x0000000106087824 */ /* 0x004fca00018e0608 */
[-C--:B------:R-:W-:Y:S01]  /*33410*/  @!P1 LOP3.LUT R9, R9, R8.reuse, RZ, 0x3c, !PT ;  /* 0x0000000809099212 */ /* 0x080fe200078e3cff */
[----:B------:R0:W-:Y:S03]  /*33420*/  STL [R1+0x2ac], R8 ;  /* 0x0002ac0801007387 */ /* 0x0001e60000100800 */
[----:B0-----:R-:W-:-:S04]  /*33430*/  @!P1 LOP3.LUT R8, R9, R8, RZ, 0x3c, !PT ;  /* 0x0000000809089212 */ /* 0x001fc800078e3cff */
[----:B------:R-:W-:-:S05]  /*33440*/  @!P1 LOP3.LUT R9, R9, R8, RZ, 0x3c, !PT ;  /* 0x0000000809099212 */ /* 0x000fca00078e3cff */
[----:B------:R0:W2:Y:S01]  /*33450*/  @!P1 LDG.E.U8 R47, desc[UR18][R8.64] ;  /* 0x00000012082f9981 */ /* 0x0000a2000c1e1100 */
[----:B------:R-:W-:Y:S01]  /*33460*/  IMAD.X R85, R6, 0x1, R85, P4 ;  /* 0x0000000106557824 */ /* 0x000fe200020e0655 */
[----:B------:R-:W-:-:S03]  /*33470*/  IADD3 R93, P3, PT, R5, R93, RZ ;  /* 0x0000005d055d7210 */ /* 0x000fc60007f7e0ff */
[----:B0-----:R-:W-:Y:S02]  /*33480*/  IMAD.MOV.U32 R8, RZ, RZ, R85 ;  /* 0x000000ffff087224 */ /* 0x001fe400078e0055 */
[----:B------:R-:W-:-:S05]  /*33490*/  IMAD.MOV.U32 R9, RZ, RZ, R2 ;  /* 0x000000ffff097224 */ /* 0x000fca00078e0002 */
[----:B------:R-:W-:-:S04]  /*334a0*/  @!P1 LOP3.LUT R9, R9, R8, RZ, 0x3c, !PT ;  /* 0x0000000809099212 */ /* 0x000fc800078e3cff */
[C---:B------:R-:W-:Y:S01]  /*334b0*/  @!P1 LOP3.LUT R8, R9.reuse, R8, RZ, 0x3c, !PT ;  /* 0x0000000809089212 */ /* 0x040fe200078e3cff */
[----:B------:R-:W-:Y:S01]  /*334c0*/  STL [R1+0x2c0], R93 ;  /* 0x0002c05d01007387 */ /* 0x000fe20000100800 */
[----:B------:R-:W-:Y:S02]  /*334d0*/  PRMT R4, RZ, 0x7610, R4 ;  /* 0x00007610ff047816 */ /* 0x000fe40000000004 */
[----:B------:R-:W-:-:S05]  /*334e0*/  @!P1 LOP3.LUT R9, R9, R8, RZ, 0x3c, !PT ;  /* 0x0000000809099212 */ /* 0x000fca00078e3cff */
[----:B------:R0:W3:Y:S04]  /*334f0*/  @!P1 LDG.E.U8 R4, desc[UR18][R8.64] ;  /* 0x0000001208049981 */ /* 0x0000e8000c1e1100 */
[----:B--2---:R1:W-:Y:S04]  /*33500*/  STL [R1+0x184], R47 ;  /* 0x0001842f01007387 */ /* 0x0043e80000100800 */
[----:B-1----:R-:W2:Y:S01]  /*33510*/  LDL.LU R47, [R1+0x13f0] ;  /* 0x0013f000012f7983 */ /* 0x002ea20000300800 */
[----:B------:R-:W-:Y:S02]  /*33520*/  IMAD.X R87, R6, 0x1, R87, P3 ;  /* 0x0000000106577824 */ /* 0x000fe400018e0657 */
[----:B0-----:R-:W-:Y:S01]  /*33530*/  @!P1 IMAD.MOV.U32 R8, RZ, RZ, R93 ;  /* 0x000000ffff089224 */ /* 0x001fe200078e005d */
[----:B------:R0:W-:Y:S01]  /*33540*/  STL [R1+0x2b4], R85 ;  /* 0x0002b45501007387 */ /* 0x0001e20000100800 */
[----:B------:R-:W-:-:S03]  /*33550*/  IMAD.MOV.U32 R9, RZ, RZ, R87 ;  /* 0x000000ffff097224 */ /* 0x000fc600078e0057 */
[----:B0-----:R-:W4:Y:S04]  /*33560*/  LDL.LU R85, [R1+0x13ec] ;  /* 0x0013ec0001557983 */ /* 0x001f280000300800 */
[----:B------:R-:W4:Y:S04]  /*33570*/  LDL.LU R2, [R1+0x2e4] ;  /* 0x0002e40001027983 */ /* 0x000f280000300800 */
[----:B---3--:R0:W-:Y:S04]  /*33580*/  STL [R1+0x180], R4 ;  /* 0x0001800401007387 */ /* 0x0081e80000100800 */
[----:B0-----:R-:W3:Y:S04]  /*33590*/  LDL.LU R4, [R1+0x13e8] ;  /* 0x0013e80001047983 */ /* 0x001ee80000300800 */
[----:B------:R0:W-:Y:S04]  /*335a0*/  STL [R1+0x2bc], R87 ;  /* 0x0002bc5701007387 */ /* 0x0001e80000100800 */
[----:B0-----:R-:W3:Y:S01]  /*335b0*/  LDL.LU R87, [R1+0x2ec] ;  /* 0x0002ec0001577983 */ /* 0x001ee20000300800 */
[----:B--2---:R-:W-:-:S06]  /*335c0*/  PRMT R47, RZ, 0x7610, R47 ;  /* 0x00007610ff2f7816 */ /* 0x004fcc000000002f */
[----:B------:R0:W2:Y:S04]  /*335d0*/  @!P1 LDG.E.U8 R47, desc[UR18][R8.64] ;  /* 0x00000012082f9981 */ /* 0x0000a8000c1e1100 */
[----:B------:R-:W3:Y:S01]  /*335e0*/  LDL.LU R8, [R1+0x2dc] ;  /* 0x0002dc0001087983 */ /* 0x000ee20000300800 */
[C---:B------:R-:W-:Y:S02]  /*335f0*/  IADD3 R0, P3, PT, R5.reuse, R0, RZ ;  /* 0x0000000005007210 */ /* 0x040fe40007f7e0ff */
[----:B----4-:R-:W-:-:S03]  /*33600*/  IADD3 R3, P4, PT, R5, R3, RZ ;  /* 0x0000000305037210 */ /* 0x010fc60007f9e0ff */
[----:B0-----:R-:W-:Y:S01]  /*33610*/  IMAD.MOV.U32 R9, RZ, RZ, R0 ;  /* 0x000000ffff097224 */ /* 0x001fe200078e0000 */
[----:B------:R0:W-:Y:S01]  /*33620*/  STL [R1+0x2e0], R0 ;  /* 0x0002e00001007387 */ /* 0x0001e20000100800 */
[----:B------:R-:W-:-:S03]  /*33630*/  PRMT R85, RZ, 0x7610, R85 ;  /* 0x00007610ff557816 */ /* 0x000fc60000000055 */
[----:B0-----:R-:W4:Y:S04]  /*33640*/  LDL.LU R0, [R1+0x2f8] ;  /* 0x0002f80001007983 */ /* 0x001f280000300800 */
[----:B--2---:R0:W-:Y:S01]  /*33650*/  STL [R1+0x17c], R47 ;  /* 0x00017c2f01007387 */ /* 0x0041e20000100800 */
[----:B---3--:R-:W-:-:S03]  /*33660*/  IMAD.X R8, R6, 0x1, R8, P3 ;  /* 0x0000000106087824 */ /* 0x008fc600018e0608 */
[----:B0-----:R-:W2:Y:S02]  /*33670*/  LDL.LU R47, [R1+0x300] ;  /* 0x00030000012f7983 */ /* 0x001ea40000300800 */
[-C--:B------:R-:W-:Y:S02]  /*33680*/  @!P1 LOP3.LUT R9, R9, R8.reuse, RZ, 0x3c, !PT ;  /* 0x0000000809099212 */ /* 0x080fe400078e3cff */
[----:B------:R-:W3:Y:S04]  /*33690*/  LDL.LU R93, [R1+0x340] ;  /* 0x00034000015d7983 */ /* 0x000ee80000300800 */
[----:B------:R-:W-:Y:S04]  /*336a0*/  STL [R1+0x2e8], R3 ;  /* 0x0002e80301007387 */ /* 0x000fe80000100800 */
[----:B------:R0:W-:Y:S02]  /*336b0*/  STL [R1+0x2dc], R8 ;  /* 0x0002dc0801007387 */ /* 0x0001e40000100800 */
        /* <DEDUP_REMOVED lines=28> */
[C---:B----4-:R-:W-:Y:S02]  /*33880*/  IADD3 R0, P3, PT, R5.reuse, R0, RZ ;  /* 0x0000000005007210 */ /* 0x050fe40007f7e0ff */
[----:B------:R-:W-:-:S03]  /*33890*/  IADD3 R47, P4, PT, R5, R47, RZ ;  /* 0x0000002f052f7210 */ /* 0x000fc60007f9e0ff */
        /* <DEDUP_REMOVED lines=247> */
[----:B------:R-:W-:Y:S01]  /*34810*/  STL [R1+0x408], R0 ;  /* 0x0004080001007387 */ /* 0x000fe20000100800 */
[----:B------:R-:W-:-:S03]  /*34820*/  PRMT R47, RZ, 0x7610, R47 ;  /* 0x00007610ff2f7816 */ /* 0x000fc6000000002f */
[----:B--2---:R0:W-:Y:S01]  /*34830*/  STL [R1+0x128], R3 ;  /* 0x0001280301007387 */ /* 0x0041e20000100800 */
[----:B---3--:R-:W-:-:S03]  /*34840*/  IMAD.X R8, R6, 0x1, R8, P3 ;  /* 0x0000000106087824 */ /* 0x008fc600018e0608 */
[----:B0-----:R-:W2:Y:S04]  /*34850*/  LDL.LU R3, [R1+0x420] ;  /* 0x0004200001037983 */ /* 0x001ea80000300800 */
[----:B------:R-:W3:Y:S01]  /*34860*/  LDL.LU R0, [R1+0x440] ;  /* 0x0004400001007983 */ /* 0x000ee20000300800 */
[----:B------:R-:W-:-:S03]  /*34870*/  @!P1 LOP3.LUT R9, R9, R8, RZ, 0x3c, !PT ;  /* 0x0000000809099212 */ /* 0x000fc600078e3cff */
[----:B------:R-:W4:Y:S04]  /*34880*/  LDL.LU R86, [R1+0x448] ;  /* 0x0004480001567983 */ /* 0x000f280000300800 */
        /* <DEDUP_REMOVED lines=31> */
[----:B------:R-:W-:-:S03]  /*34a80*/  IADD3 R0, P4, PT, R5, R0, RZ ;  /* 0x0000000005007210 */ /* 0x000fc60007f9e0ff */
[----:B0-----:R-:W-:Y:S01]  /*34a90*/  IMAD.MOV.U32 R9, RZ, RZ, R3 ;  /* 0x000000ffff097224 */ /* 0x001fe200078e0003 */
[----:B------:R-:W-:Y:S01]  /*34aa0*/  STL [R1+0x420], R3 ;  /* 0x0004200301007387 */ /* 0x000fe20000100800 */
[----:B----4-:R-:W-:-:S03]  /*34ab0*/  PRMT R85, RZ, 0x7610, R85 ;  /* 0x00007610ff557816 */ /* 0x010fc60000000055 */
        /* <DEDUP_REMOVED lines=35> */
[----:B------:R-:W2:Y:S01]  /*34cf0*/  LDL.LU R8, [R1+0x44c] ;  /* 0x00044c0001087983 */ /* 0x000ea20000300800 */
[C---:B------:R-:W-:Y:S02]  /*34d00*/  IADD3 R47, P3, PT, R5.reuse, R47, RZ ;  /* 0x0000002f052f7210 */ /* 0x040fe40007f7e0ff */
[----:B------:R-:W-:-:S03]  /*34d10*/  IADD3 R93, P4, PT, R5, R93, RZ ;  /* 0x0000005d055d7210 */ /* 0x000fc60007f9e0ff */
[----:B0-----:R-:W-:Y:S01]  /*34d20*/  IMAD.MOV.U32 R9, RZ, RZ, R47 ;  /* 0x000000ffff097224 */ /* 0x001fe200078e002f */
[----:B------:R-:W-:Y:S04]  /*34d30*/  STL [R1+0x450], R47 ;  /* 0x0004502f01007387 */ /* 0x000fe80000100800 */
[----:B------:R-:W2:Y:S01]  /*34d40*/  LDL.LU R86, [R1+0x478] ;  /* 0x0004780001567983 */ /* 0x000ea20000300800 */
[C---:B----4-:R-:W-:Y:S01]  /*34d50*/  IMAD.X R0, R6.reuse, 0x1, R0, P4 ;  /* 0x0000000106007824 */ /* 0x050fe200020e0600 */
[----:B---3--:R-:W-:Y:S02]  /*34d60*/  PRMT R4, RZ, 0x7610, R4 ;  /* 0x00007610ff047816 */ /* 0x008fe40000000004 */
[----:B------:R-:W-:Y:S01]  /*34d70*/  PRMT R30, RZ, 0x7610, R30 ;  /* 0x00007610ff1e7816 */ /* 0x000fe2000000001e */
[----:B--2---:R0:W-:Y:S01]  /*34d80*/  STL [R1+0x110], R85 ;  /* 0x0001105501007387 */ /* 0x0041e20000100800 */
[----:B------:R-:W-:-:S03]  /*34d90*/  IMAD.X R8, R6, 0x1, R8, P3 ;  /* 0x0000000106087824 */ /* 0x000fc600018e0608 */
[----:B0-----:R-:W2:Y:S02]  /*34da0*/  LDL.LU R85, [R1+0x480] ;  /* 0x0004800001557983 */ /* 0x001ea40000300800 */
[-C--:B------:R-:W-:Y:S02]  /*34db0*/  @!P1 LOP3.LUT R9, R9, R8.reuse, RZ, 0x3c, !PT ;  /* 0x0000000809099212 */ /* 0x080fe400078e3cff */
[----:B------:R-:W3:Y:S04]  /*34dc0*/  LDL.LU R47, [R1+0x488] ;  /* 0x00048800012f7983 */ /* 0x000ee80000300800 */
[----:B------:R-:W-:Y:S04]  /*34dd0*/  STL [R1+0x458], R93 ;  /* 0x0004585d01007387 */ /* 0x000fe80000100800 */
[----:B------:R0:W-:Y:S02]  /*34de0*/  STL [R1+0x44c], R8 ;  /* 0x00044c0801007387 */ /* 0x0001e40000100800 */
[----:B0-----:R-:W-:-:S04]  /*34df0*/  @!P1 LOP3.LUT R8, R9, R8, RZ, 0x3c, !PT ;  /* 0x0000000809089212 */ /* 0x001fc800078e3cff */
[----:B------:R-:W-:-:S05]  /*34e00*/  @!P1 LOP3.LUT R9, R9, R8, RZ, 0x3c, !PT ;  /* 0x0000000809099212 */ /* 0x000fca00078e3cff */
[----:B------:R0:W4:Y:S02]  /*34e10*/  @!P1 LDG.E.U8 R4, desc[UR18][R8.64] ;  /* 0x0000001208049981 */ /* 0x000124000c1e1100 */
[----:B0-----:R-:W-:Y:S02]  /*34e20*/  IMAD.MOV.U32 R8, RZ, RZ, R0 ;  /* 0x000000ffff087224 */ /* 0x001fe400078e0000 */
[----:B------:R-:W-:-:S05]  /*34e30*/  IMAD.MOV.U32 R9, RZ, RZ, R93 ;  /* 0x000000ffff097224 */ /* 0x000fca00078e005d */
[----:B------:R-:W-:-:S04]  /*34e40*/  @!P1 LOP3.LUT R9, R9, R8, RZ, 0x3c, !PT ;  /* 0x0000000809099212 */ /* 0x000fc800078e3cff */
[----:B------:R-:W-:-:S04]  /*34e50*/  @!P1 LOP3.LUT R8, R9, R8, RZ, 0x3c, !PT ;  /* 0x0000000809089212 */ /* 0x000fc800078e3cff */
[----:B------:R-:W-:-:S05]  /*34e60*/  @!P1 LOP3.LUT R9, R9, R8, RZ, 0x3c, !PT ;  /* 0x0000000809099212 */ /* 0x000fca00078e3cff */
[----:B------:R0:W2:Y:S01]  /*34e70*/  @!P1 LDG.E.U8 R30, desc[UR18][R8.64] ;  /* 0x00000012081e9981 */ /* 0x0000a2000c1e1100 */
[----:B------:R-:W-:Y:S02]  /*34e80*/  IADD3 R3, P3, PT, R5, R3, RZ ;  /* 0x0000000305037210 */ /* 0x000fe40007f7e0ff */
[----:B------:R-:W-:-:S03]  /*34e90*/  PRMT R2, RZ, 0x7610, R2 ;  /* 0x00007610ff027816 */ /* 0x000fc60000000002 */
[----:B------:R-:W-:Y:S01]  /*34ea0*/  IMAD.X R87, R6, 0x1, R87, P3 ;  /* 0x0000000106577824 */ /* 0x000fe200018e0657 */
[----:B------:R-:W-:Y:S01]  /*34eb0*/  STL [R1+0x460], R3 ;  /* 0x0004600301007387 */ /* 0x000fe20000100800 */
[----:B0-----:R-:W-:Y:S02]  /*34ec0*/  @!P1 IMAD.MOV.U32 R8, RZ, RZ, R3 ;  /* 0x000000ffff089224 */ /* 0x001fe400078e0003 */
[----:B------:R-:W-:-:S05]  /*34ed0*/  @!P1 IMAD.MOV.U32 R9, RZ, RZ, R87 ;  /* 0x000000ffff099224 */ /* 0x000fca00078e0057 */
[----:B------:R-:W3:Y:S04]  /*34ee0*/  @!P1 LDG.E.U8 R2, desc[UR18][R8.64] ;  /* 0x0000001208029981 */ /* 0x000ee8000c1e1100 */
[----:B----4-:R0:W-:Y:S04]  /*34ef0*/  STL [R1+0x10c], R4 ;  /* 0x00010c0401007387 */ /* 0x0101e80000100800 */
[----:B0-----:R-:W4:Y:S04]  /*34f00*/  LDL.LU R4, [R1+0x1378] ;  /* 0x0013780001047983 */ /* 0x001f280000300800 */
[----:B------:R0:W-:Y:S04]  /*34f10*/  STL [R1+0x454], R0 ;  /* 0x0004540001007387 */ /* 0x0001e80000100800 */
[----:B0-----:R-:W4:Y:S04]  /*34f20*/  LDL.LU R0, [R1+0x1374] ;  /* 0x0013740001007983 */ /* 0x001f280000300800 */
[----:B------:R-:W4:Y:S04]  /*34f30*/  LDL.LU R93, [R1+0x47c] ;  /* 0x00047c00015d7983 */ /* 0x000f280000300800 */
[----:B------:R-:W-:Y:S04]  /*34f40*/  STL [R1+0x45c], R87 ;  /* 0x00045c5701007387 */ /* 0x000fe80000100800 */
[----:B--2---:R0:W-:Y:S04]  /*34f50*/  STL [R1+0x108], R30 ;  /* 0x0001081e01007387 */ /* 0x0041e80000100800 */
[----:B0-----:R-:W2:Y:S04]  /*34f60*/  LDL.LU R30, [R1+0x484] ;  /* 0x00048400011e7983 */ /* 0x001ea80000300800 */
[----:B------:R-:W2:Y:S01]  /*34f70*/  LDL.LU R9, [R1+0x474] ;  /* 0x0004740001097983 */ /* 0x000ea20000300800 */
[----:B------:R-:W-:-:S02]  /*34f80*/  IADD3 R86, P3, PT, R5, R86, RZ ;  /* 0x0000005605567210 */ /* 0x000fc40007f7e0ff */
[----:B------:R-:W-:Y:S01]  /*34f90*/  IADD3 R85, P4, PT, R5, R85, RZ ;  /* 0x0000005505557210 */ /* 0x000fe20007f9e0ff */
[----:B---3--:R0:W-:Y:S01]  /*34fa0*/  STL [R1+0x104], R2 ;  /* 0x0001040201007387 */ /* 0x0081e20000100800 */
[----:B------:R-:W-:Y:S01]  /*34fb0*/  PRMT R45, RZ, 0x7610, R45 ;  /* 0x00007610ff2d7816 */ /* 0x000fe2000000002d */
[----:B------:R-:W-:Y:S02]  /*34fc0*/  @!P1 IMAD.MOV.U32 R8, RZ, RZ, R86 ;  /* 0x000000ffff089224 */ /* 0x000fe400078e0056 */
[----:B0-----:R-:W3:Y:S04]  /*34fd0*/  LDL.LU R2, [R1+0x490] ;  /* 0x0004900001027983 */ /* 0x001ee80000300800 */
[----:B------:R-:W-:Y:S04]  /*34fe0*/  STL [R1+0x478], R86 ;  /* 0x0004785601007387 */ /* 0x000fe80000100800 */
[----:B------:R-:W3:Y:S04]  /*34ff0*/  LDL.LU R3, [R1+0x498] ;  /* 0x0004980001037983 */ /* 0x000ee80000300800 */
[----:B------:R-:W3:Y:S04]  /*35000*/  LDL.LU R87, [R1+0x4a0] ;  /* 0x0004a00001577983 */ /* 0x000ee80000300800 */
[----:B------:R-:W-:Y:S01]  /*35010*/  STL [R1+0x480], R85 ;  /* 0x0004805501007387 */ /* 0x000fe20000100800 */
[C---:B----4-:R-:W-:Y:S01]  /*35020*/  IMAD.X R93, R6.reuse, 0x1, R93, P4 ;  /* 0x00000001065d7824 */ /* 0x050fe200020e065d */
[----:B------:R-:W-:Y:S01]  /*35030*/  PRMT R0, RZ, 0x7610, R0 ;  /* 0x00007610ff007816 */ /* 0x000fe20000000000 */
[----:B--2---:R-:W-:-:S05]  /*35040*/  IMAD.X R9, R6, 0x1, R9, P3 ;  /* 0x0000000106097824 */ /* 0x004fca00018e0609 */
[----:B------:R0:W-:Y:S04]  /*35050*/  STL [R1+0x474], R9 ;  /* 0x0004740901007387 */ /* 0x0001e80000100800 */
[----:B------:R1:W2:Y:S02]  /*35060*/  @!P1 LDG.E.U8 R45, desc[UR18][R8.64] ;  /* 0x00000012082d9981 */ /* 0x0002a4000c1e1100 */
[----:B-1----:R-:W-:Y:S02]  /*35070*/  IMAD.MOV.U32 R8, RZ, RZ, R93 ;  /* 0x000000ffff087224 */ /* 0x002fe400078e005d */
[----:B0-----:R-:W-:-:S05]  /*35080*/  IMAD.MOV.U32 R9, RZ, RZ, R85 ;  /* 0x000000ffff097224 */ /* 0x001fca00078e0055 */
[----:B------:R-:W-:-:S04]  /*35090*/  @!P1 LOP3.LUT R9, R9, R8, RZ, 0x3c, !PT ;  /* 0x0000000809099212 */ /* 0x000fc800078e3cff */
[----:B------:R-:W-:-:S04]  /*350a0*/  @!P1 LOP3.LUT R8, R9, R8, RZ, 0x3c, !PT ;  /* 0x0000000809089212 */ /* 0x000fc800078e3cff */
[----:B------:R-:W-:-:S05]  /*350b0*/  @!P1 LOP3.LUT R9, R9, R8, RZ, 0x3c, !PT ;  /* 0x0000000809099212 */ /* 0x000fca00078e3cff */
[----:B------:R0:W4:Y:S01]  /*350c0*/  @!P1 LDG.E.U8 R0, desc[UR18][R8.64] ;  /* 0x0000001208009981 */ /* 0x000122000c1e1100 */
[----:B------:R-:W-:Y:S02]  /*350d0*/  IADD3 R47, P3, PT, R5, R47, RZ ;  /* 0x0000002f052f7210 */ /* 0x000fe40007f7e0ff */
[----:B------:R-:W-:-:S03]  /*350e0*/  PRMT R4, RZ, 0x7610, R4 ;  /* 0x00007610ff047816 */ /* 0x000fc60000000004 */
[----:B------:R-:W-:Y:S01]  /*350f0*/  IMAD.X R30, R6, 0x1, R30, P3 ;  /* 0x00000001061e7824 */ /* 0x000fe200018e061e */
[----:B------:R-:W-:Y:S04]  /*35100*/  STL [R1+0x488], R47 ;  /* 0x0004882f01007387 */ /* 0x000fe80000100800 */
[----:B------:R-:W2:Y:S01]  /*35110*/  LDL.LU R86, [R1+0x494] ;  /* 0x0004940001567983 */ /* 0x000ea20000300800 */
[----:B0-----:R-:W-:Y:S02]  /*35120*/  IMAD.MOV.U32 R9, RZ, RZ, R30 ;  /* 0x000000ffff097224 */ /* 0x001fe400078e001e */
[----:B------:R-:W-:Y:S01]  /*35130*/  @!P1 IMAD.MOV.U32 R8, RZ, RZ, R47 ;  /* 0x000000ffff089224 */ /* 0x000fe200078e002f */
[----:B------:R0:W-:Y:S04]  /*35140*/  STL [R1+0x47c], R93 ;  /* 0x00047c5d01007387 */ /* 0x0001e80000100800 */
[----:B------:R1:W2:Y:S04]  /*35150*/  @!P1 LDG.E.U8 R4, desc[UR18][R8.64] ;  /* 0x0000001208049981 */ /* 0x0002a8000c1e1100 */
[----:B0-----:R-:W2:Y:S04]  /*35160*/  LDL.LU R93, [R1+0x1370] ;  /* 0x00137000015d7983 */ /* 0x001ea80000300800 */
[----:B------:R-:W2:Y:S04]  /*35170*/  LDL.LU R85, [R1+0x136c] ;  /* 0x00136c0001557983 */ /* 0x000ea80000300800 */
[----:B----4-:R0:W-:Y:S04]  /*35180*/  STL [R1+0xfc], R0 ;  /* 0x0000fc0001007387 */ /* 0x0101e80000100800 */
[----:B0-----:R-:W4:Y:S04]  /*35190*/  LDL.LU R0, [R1+0x1368] ;  /* 0x0013680001007983 */ /* 0x001f280000300800 */
[----:B------:R0:W-:Y:S04]  /*351a0*/  STL [R1+0x484], R30 ;  /* 0x0004841e01007387 */ /* 0x0001e80000100800 */
[----:B0-----:R-:W4:Y:S04]  /*351b0*/  LDL.LU R30, [R1+0x49c] ;  /* 0x00049c00011e7983 */ /* 0x001f280000300800 */
[----:B------:R-:W4:Y:S01]  /*351c0*/  LDL.LU R8, [R1+0x48c] ;  /* 0x00048c0001087983 */ /* 0x000f220000300800 */
[----:B---3--:R-:W-:-:S02]  /*351d0*/  IADD3 R2, P3, PT, R5, R2, RZ ;  /* 0x0000000205027210 */ /* 0x008fc40007f7e0ff */
[----:B------:R-:W-:-:S03]  /*351e0*/  IADD3 R3, P4, PT, R5, R3, RZ ;  /* 0x0000000305037210 */ /* 0x000fc60007f9e0ff */
[----:B-1----:R-:W-:Y:S01]  /*351f0*/  IMAD.MOV.U32 R9, RZ, RZ, R2 ;  /* 0x000000ffff097224 */ /* 0x002fe200078e0002 */
[----:B------:R0:W-:Y:S01]  /*35200*/  STL [R1+0x490], R2 ;  /* 0x0004900201007387 */ /* 0x0001e20000100800 */
[----:B--2---:R-:W-:-:S03]  /*35210*/  PRMT R85, RZ, 0x7610, R85 ;  /* 0x00007610ff557816 */ /* 0x004fc60000000055 */
[----:B0-----:R-:W2:Y:S04]  /*35220*/  LDL.LU R2, [R1+0x4b8] ;  /* 0x0004b80001027983 */ /* 0x001ea80000300800 */
[----:B------:R0:W-:Y:S04]  /*35230*/  STL [R1+0xf8], R4 ;  /* 0x0000f80401007387 */ /* 0x0001e80000100800 */
[----:B0-----:R-:W3:Y:S04]  /*35240*/  LDL.LU R4, [R1+0x4c0] ;  /* 0x0004c00001047983 */ /* 0x001ee80000300800 */
[----:B------:R-:W2:Y:S04]  /*35250*/  LDL.LU R47, [R1+0x4c8] ;  /* 0x0004c800012f7983 */ /* 0x000ea80000300800 */
[----:B------:R-:W-:Y:S01]  /*35260*/  STL [R1+0x498], R3 ;  /* 0x0004980301007387 */ /* 0x000fe20000100800 */
[----:B------:R-:W-:-:S02]  /*35270*/  IMAD.X R86, R6, 0x1, R86, P4 ;  /* 0x0000000106567824 */ /* 0x000fc400020e0656 */
[----:B----4-:R-:W-:-:S05]  /*35280*/  IMAD.X R8, R6, 0x1, R8, P3 ;  /* 0x0000000106087824 */ /* 0x010fca00018e0608 */
[-C--:B------:R-:W-:Y:S01]  /*35290*/  @!P1 LOP3.LUT R9, R9, R8.reuse, RZ, 0x3c, !PT ;  /* 0x0000000809099212 */ /* 0x080fe200078e3cff */
[----:B------:R0:W-:Y:S03]  /*352a0*/  STL [R1+0x48c], R8 ;  /* 0x00048c0801007387 */ /* 0x0001e60000100800 */
[----:B0-----:R-:W-:-:S04]  /*352b0*/  @!P1 LOP3.LUT R8, R9, R8, RZ, 0x3c, !PT ;  /* 0x0000000809089212 */ /* 0x001fc800078e3cff */
[----:B------:R-:W-:-:S05]  /*352c0*/  @!P1 LOP3.LUT R9, R9, R8, RZ, 0x3c, !PT ;  /* 0x0000000809099212 */ /* 0x000fca00078e3cff */
[----:B------:R0:W4:Y:S02]  /*352d0*/  @!P1 LDG.E.U8 R85, desc[UR18][R8.64] ;  /* 0x0000001208559981 */ /* 0x000124000c1e1100 */
[----:B0-----:R-:W-:Y:S02]  /*352e0*/  IMAD.MOV.U32 R8, RZ, RZ, R86 ;  /* 0x000000ffff087224 */ /* 0x001fe400078e0056 */
[----:B------:R-:W-:-:S05]  /*352f0*/  IMAD.MOV.U32 R9, RZ, RZ, R3 ;  /* 0x000000ffff097224 */ /* 0x000fca00078e0003 */
[----:B------:R-:W-:-:S04]  /*35300*/  @!P1 LOP3.LUT R9, R9, R8, RZ, 0x3c, !PT ;  /* 0x0000000809099212 */ /* 0x000fc800078e3cff */
[C---:B------:R-:W-:Y:S02]  /*35310*/  @!P1 LOP3.LUT R8, R9.reuse, R8, RZ, 0x3c, !PT ;  /* 0x0000000809089212 */ /* 0x040fe400078e3cff */
[----:B------:R-:W-:Y:S02]  /*35320*/  PRMT R0, RZ, 0x7610, R0 ;  /* 0x00007610ff007816 */ /* 0x000fe40000000000 */
[----:B------:R-:W-:-:S05]  /*35330*/  @!P1 LOP3.LUT R9, R9, R8, RZ, 0x3c, !PT ;  /* 0x0000000809099212 */ /* 0x000fca00078e3cff */
[----:B------:R0:W2:Y:S01]  /*35340*/  @!P1 LDG.E.U8 R0, desc[UR18][R8.64] ;  /* 0x0000001208009981 */ /* 0x0000a2000c1e1100 */
[----:B------:R-:W-:Y:S02]  /*35350*/  IADD3 R87, P3, PT, R5, R87, RZ ;  /* 0x0000005705577210 */ /* 0x000fe40007f7e0ff */
[----:B------:R-:W-:-:S03]  /*35360*/  PRMT R42, RZ, 0x7610, R42 ;  /* 0x00007610ff2a7816 */ /* 0x000fc6000000002a */
[----:B------:R-:W-:Y:S01]  /*35370*/  STL [R1+0x4a0], R87 ;  /* 0x0004a05701007387 */ /* 0x000fe20000100800 */
[----:B------:R-:W-:Y:S02]  /*35380*/  IMAD.X R30, R6, 0x1, R30, P3 ;  /* 0x00000001061e7824 */ /* 0x000fe400018e061e */
[----:B0-----:R-:W-:Y:S02]  /*35390*/  @!P1 IMAD.MOV.U32 R8, RZ, RZ, R87 ;  /* 0x000000ffff089224 */ /* 0x001fe400078e0057 */
[----:B------:R-:W-:-:S05]  /*353a0*/  IMAD.MOV.U32 R9, RZ, RZ, R30 ;  /* 0x000000ffff097224 */ /* 0x000fca00078e001e */
[----:B------:R0:W3:Y:S04]  /*353b0*/  @!P1 LDG.E.U8 R42, desc[UR18][R8.64] ;  /* 0x00000012082a9981 */ /* 0x0000e8000c1e1100 */
[----:B----4-:R1:W-:Y:S04]  /*353c0*/  STL [R1+0xf4], R85 ;  /* 0x0000f45501007387 */ /* 0x0103e80000100800 */
[----:B-1----:R-:W4:Y:S04]  /*353d0*/  LDL.LU R85, [R1+0x1364] ;  /* 0x0013640001557983 */ /* 0x002f280000300800 */
[----:B------:R1:W-:Y:S04]  /*353e0*/  STL [R1+0x494], R86 ;  /* 0x0004945601007387 */ /* 0x0003e80000100800 */
[----:B-1----:R-:W4:Y:S04]  /*353f0*/  LDL.LU R86, [R1+0x1360] ;  /* 0x0013600001567983 */ /* 0x002f280000300800 */
[----:B------:R-:W4:Y:S04]  /*35400*/  LDL.LU R3, [R1+0x4bc] ;  /* 0x0004bc0001037983 */ /* 0x000f280000300800 */
[----:B--2---:R1:W-:Y:S04]  /*35410*/  STL [R1+0xf0], R0 ;  /* 0x0000f00001007387 */ /* 0x0043e80000100800 */
[----:B-1----:R-:W2:Y:S04]  /*35420*/  LDL.LU R0, [R1+0x135c] ;  /* 0x00135c0001007983 */ /* 0x002ea80000300800 */
[----:B------:R1:W-:Y:S04]  /*35430*/  STL [R1+0x49c], R30 ;  /* 0x00049c1e01007387 */ /* 0x0003e80000100800 */
[----:B-1----:R-:W2:Y:S04]  /*35440*/  LDL.LU R30, [R1+0x4c4] ;  /* 0x0004c400011e7983 */ /* 0x002ea80000300800 */
[----:B------:R-:W2:Y:S01]  /*35450*/  LDL.LU R8, [R1+0x4b4] ;  /* 0x0004b40001087983 */ /* 0x000ea20000300800 */
[----:B------:R-:W-:-:S02]  /*35460*/  IADD3 R2, P3, PT, R5, R2, RZ ;  /* 0x0000000205027210 */ /* 0x000fc40007f7e0ff */
[----:B---3--:R-:W-:-:S03]  /*35470*/  IADD3 R4, P4, PT, R5, R4, RZ ;  /* 0x0000000405047210 */ /* 0x008fc60007f9e0ff */
[----:B0-----:R-:W-:Y:S01]  /*35480*/  IMAD.MOV.U32 R9, RZ, RZ, R2 ;  /* 0x000000ffff097224 */ /* 0x001fe200078e0002 */
[----:B------:R0:W-:Y:S04]  /*35490*/  STL [R1+0x4b8], R2 ;  /* 0x0004b80201007387 */ /* 0x0001e80000100800 */
[----:B0-----:R-:W3:Y:S04]  /*354a0*/  LDL.LU R2, [R1+0x4d0] ;  /* 0x0004d00001027983 */ /* 0x001ee80000300800 */
[----:B------:R-:W3:Y:S04]  /*354b0*/  LDL.LU R87, [R1+0x4d8] ;  /* 0x0004d80001577983 */ /* 0x000ee80000300800 */
[----:B------:R0:W-:Y:S04]  /*354c0*/  STL [R1+0xec], R42 ;  /* 0x0000ec2a01007387 */ /* 0x0001e80000100800 */
[----:B0-----:R-:W3:Y:S04]  /*354d0*/  LDL.LU R42, [R1+0x4e0] ;  /* 0x0004e000012a7983 */ /* 0x001ee80000300800 */
[----:B------:R-:W-:Y:S01]  /*354e0*/  STL [R1+0x4c0], R4 ;  /* 0x0004c00401007387 */ /* 0x000fe20000100800 */
[----:B----4-:R-:W-:Y:S01]  /*354f0*/  PRMT R86, RZ, 0x7610, R86 ;  /* 0x00007610ff567816 */ /* 0x010fe20000000056 */
[----:B------:R-:W-:-:S02]  /*35500*/  IMAD.X R3, R6, 0x1, R3, P4 ;  /* 0x0000000106037824 */ /* 0x000fc400020e0603 */
[----:B--2---:R-:W-:-:S05]  /*35510*/  IMAD.X R8, R6, 0x1, R8, P3 ;  /* 0x0000000106087824 */ /* 0x004fca00018e0608 */
[-C--:B------:R-:W-:Y:S01]  /*35520*/  @!P1 LOP3.LUT R9, R9, R8.reuse, RZ, 0x3c, !PT ;  /* 0x0000000809099212 */ /* 0x080fe200078e3cff */
[----:B------:R0:W-:Y:S03]  /*35530*/  STL [R1+0x4b4], R8 ;  /* 0x0004b40801007387 */ /* 0x0001e60000100800 */
[----:B0-----:R-:W-:-:S04]  /*35540*/  @!P1 LOP3.LUT R8, R9, R8, RZ, 0x3c, !PT ;  /* 0x0000000809089212 */ /* 0x001fc800078e3cff */
[----:B------:R-:W-:-:S05]  /*35550*/  @!P1 LOP3.LUT R9, R9, R8, RZ, 0x3c, !PT ;  /* 0x0000000809099212 */ /* 0x000fca00078e3cff */
[----:B------:R0:W2:Y:S02]  /*35560*/  @!P1 LDG.E.U8 R86, desc[UR18][R8.64] ;  /* 0x0000001208569981 */ /* 0x0000a4000c1e1100 */
[----:B0-----:R-:W-:Y:S02]  /*35570*/  IMAD.MOV.U32 R8, RZ, RZ, R3 ;  /* 0x000000ffff087224 */ /* 0x001fe400078e0003 */
[----:B------:R-:W-:-:S05]  /*35580*/  IMAD.MOV.U32 R9, RZ, RZ, R4 ;  /* 0x000000ffff097224 */ /* 0x000fca00078e0004 */
[----:B------:R-:W-:-:S04]  /*35590*/  @!P1 LOP3.LUT R9, R9, R8, RZ, 0x3c, !PT ;  /* 0x0000000809099212 */ /* 0x000fc800078e3cff */
[C---:B------:R-:W-:Y:S02]  /*355a0*/  @!P1 LOP3.LUT R8, R9.reuse, R8, RZ, 0x3c, !PT ;  /* 0x0000000809089212 */ /* 0x040fe400078e3cff */
[----:B------:R-:W-:Y:S02]  /*355b0*/  PRMT R0, RZ, 0x7610, R0 ;  /* 0x00007610ff007816 */ /* 0x000fe40000000000 */
[----:B------:R-:W-:-:S05]  /*355c0*/  @!P1 LOP3.LUT R9, R9, R8, RZ, 0x3c, !PT ;  /* 0x0000000809099212 */ /* 0x000fca00078e3cff */
[----:B------:R0:W4:Y:S01]  /*355d0*/  @!P1 LDG.E.U8 R0, desc[UR18][R8.64] ;  /* 0x0000001208009981 */ /* 0x000122000c1e1100 */
[----:B------:R-:W-:Y:S02]  /*355e0*/  IADD3 R47, P3, PT, R5, R47, RZ ;  /* 0x0000002f052f7210 */ /* 0x000fe40007f7e0ff */
[----:B------:R-:W-:-:S03]  /*355f0*/  PRMT R46, RZ, 0x7610, R46 ;  /* 0x00007610ff2e7816 */ /* 0x000fc6000000002e */
[----:B------:R-:W-:Y:S01]  /*35600*/  STL [R1+0x4c8], R47 ;  /* 0x0004c82f01007387 */ /* 0x000fe20000100800 */
[----:B------:R-:W-:Y:S02]  /*35610*/  IMAD.X R30, R6, 0x1, R30, P3 ;  /* 0x00000001061e7824 */ /* 0x000fe400018e061e */
[----:B0-----:R-:W-:Y:S02]  /*35620*/  @!P1 IMAD.MOV.U32 R8, RZ, RZ, R47 ;  /* 0x000000ffff089224 */ /* 0x001fe400078e002f */
[----:B------:R-:W-:-:S05]  /*35630*/  IMAD.MOV.U32 R9, RZ, RZ, R30 ;  /* 0x000000ffff097224 */ /* 0x000fca00078e001e */
[----:B------:R0:W3:Y:S04]  /*35640*/  @!P1 LDG.E.U8 R46, desc[UR18][R8.64] ;  /* 0x00000012082e9981 */ /* 0x0000e8000c1e1100 */
[----:B--2---:R1:W-:Y:S04]  /*35650*/  STL [R1+0xe8], R86 ;  /* 0x0000e85601007387 */ /* 0x0043e80000100800 */
[----:B-1----:R-:W2:Y:S04]  /*35660*/  LDL.LU R86, [R1+0x1358] ;  /* 0x0013580001567983 */ /* 0x002ea80000300800 */
[----:B------:R1:W-:Y:S04]  /*35670*/  STL [R1+0x4bc], R3 ;  /* 0x0004bc0301007387 */ /* 0x0003e80000100800 */
[----:B-1----:R-:W2:Y:S04]  /*35680*/  LDL.LU R3, [R1+0x1354] ;  /* 0x0013540001037983 */ /* 0x002ea80000300800 */
[----:B------:R-:W2:Y:S04]  /*35690*/  LDL.LU R4, [R1+0x4d4] ;  /* 0x0004d40001047983 */ /* 0x000ea80000300800 */
[----:B----4-:R1:W-:Y:S04]  /*356a0*/  STL [R1+0xe4], R0 ;  /* 0x0000e40001007387 */ /* 0x0103e80000100800 */
[----:B-1----:R-:W4:Y:S04]  /*356b0*/  LDL.LU R0, [R1+0x1350] ;  /* 0x0013500001007983 */ /* 0x002f280000300800 */
[----:B------:R1:W-:Y:S04]  /*356c0*/  STL [R1+0x4c4], R30 ;  /* 0x0004c41e01007387 */ /* 0x0003e80000100800 */
[----:B-1----:R-:W4:Y:S04]  /*356d0*/  LDL.LU R30, [R1+0x4dc] ;  /* 0x0004dc00011e7983 */ /* 0x002f280000300800 */
[----:B------:R-:W4:Y:S01]  /*356e0*/  LDL.LU R8, [R1+0x4cc] ;  /* 0x0004cc0001087983 */ /* 0x000f220000300800 */
[----:B---3--:R-:W-:-:S02]  /*356f0*/  IADD3 R2, P3, PT, R5, R2, RZ ;  /* 0x0000000205027210 */ /* 0x008fc40007f7e0ff */
[----:B------:R-:W-:-:S03]  /*35700*/  IADD3 R87, P4, PT, R5, R87, RZ ;  /* 0x0000005705577210 */ /* 0x000fc60007f9e0ff */
[----:B0-----:R-:W-:Y:S01]  /*35710*/  IMAD.MOV.U32 R9, RZ, RZ, R2 ;  /* 0x000000ffff097224 */ /* 0x001fe200078e0002 */
[----:B------:R0:W-:Y:S04]  /*35720*/  STL [R1+0x4d0], R2 ;  /* 0x0004d00201007387 */ /* 0x0001e80000100800 */
[----:B0-----:R-:W3:Y:S04]  /*35730*/  LDL.LU R2, [R1+0x4f8] ;  /* 0x0004f80001027983 */ /* 0x001ee80000300800 */
[----:B------:R-:W3:Y:S04]  /*35740*/  LDL.LU R47, [R1+0x500] ;  /* 0x00050000012f7983 */ /* 0x000ee80000300800 */
[----:B------:R0:W-:Y:S04]  /*35750*/  STL [R1+0xe0], R46 ;  /* 0x0000e02e01007387 */ /* 0x0001e80000100800 */
[----:B0-----:R-:W3:Y:S04]  /*35760*/  LDL.LU R46, [R1+0x508] ;  /* 0x00050800012e7983 */ /* 0x001ee80000300800 */
[----:B------:R-:W-:Y:S01]  /*35770*/  STL [R1+0x4d8], R87 ;  /* 0x0004d85701007387 */ /* 0x000fe20000100800 */
[----:B--2---:R-:W-:Y:S01]  /*35780*/  PRMT R3, RZ, 0x7610, R3 ;  /* 0x00007610ff037816 */ /* 0x004fe20000000003 */
[----:B----4-:R-:W-:-:S05]  /*35790*/  IMAD.X R8, R6, 0x1, R8, P3 ;  /* 0x0000000106087824 */ /* 0x010fca00018e0608 */
        /* <DEDUP_REMOVED lines=14> */
[----:B------:R0:W4:Y:S04]  /*35880*/  @!P1 LDG.E.U8 R0, desc[UR18][R8.64] ;  /* 0x0000001208009981 */ /* 0x000128000c1e1100 */
[----:B--2---:R1:W-:Y:S04]  /*35890*/  STL [R1+0xdc], R3 ;  /* 0x0000dc0301007387 */ /* 0x0043e80000100800 */
[----:B-1----:R-:W2:Y:S01]  /*358a0*/  LDL.LU R3, [R1+0x134c] ;  /* 0x00134c0001037983 */ /* 0x002ea20000300800 */
[----:B------:R-:W-:Y:S02]  /*358b0*/  IMAD.X R30, R6, 0x1, R30, P3 ;  /* 0x00000001061e7824 */ /* 0x000fe400018e061e */
[----:B0-----:R-:W-:Y:S01]  /*358c0*/  @!P1 IMAD.MOV.U32 R8, RZ, RZ, R42 ;  /* 0x000000ffff089224 */ /* 0x001fe200078e002a */
[----:B------:R0:W-:Y:S01]  /*358d0*/  STL [R1+0x4d4], R4 ;  /* 0x0004d40401007387 */ /* 0x0001e20000100800 */
[----:B------:R-:W-:-:S03]  /*358e0*/  IMAD.MOV.U32 R9, RZ, RZ, R30 ;  /* 0x000000ffff097224 */ /* 0x000fc600078e001e */
[----:B0-----:R-:W3:Y:S04]  /*358f0*/  LDL.LU R4, [R1+0x1348] ;  /* 0x0013480001047983 */ /* 0x001ee80000300800 */
[----:B------:R-:W3:Y:S04]  /*35900*/  LDL.LU R87, [R1+0x4fc] ;  /* 0x0004fc0001577983 */ /* 0x000ee80000300800 */
[----:B----4-:R0:W-:Y:S04]  /*35910*/  STL [R1+0xd8], R0 ;  /* 0x0000d80001007387 */ /* 0x0101e80000100800 */
[----:B0-----:R-:W4:Y:S04]  /*35920*/  LDL.LU R0, [R1+0x1344] ;  /* 0x0013440001007983 */ /* 0x001f280000300800 */
[----:B------:R0:W-:Y:S04]  /*35930*/  STL [R1+0x4dc], R30 ;  /* 0x0004dc1e01007387 */ /* 0x0001e80000100800 */
[----:B0-----:R-:W4:Y:S01]  /*35940*/  LDL.LU R30, [R1+0x504] ;  /* 0x00050400011e7983 */ /* 0x001f220000300800 */
[----:B--2---:R-:W-:-:S06]  /*35950*/  PRMT R3, RZ, 0x7610, R3 ;  /* 0x00007610ff037816 */ /* 0x004fcc0000000003 */
[----:B------:R0:W2:Y:S04]  /*35960*/  @!P1 LDG.E.U8 R3, desc[UR18][R8.64] ;  /* 0x0000001208039981 */ /* 0x0000a8000c1e1100 */
[----:B------:R-:W4:Y:S01]  /*35970*/  LDL.LU R8, [R1+0x4f4] ;  /* 0x0004f40001087983 */ /* 0x000f220000300800 */
[C---:B---3--:R-:W-:Y:S02]  /*35980*/  IADD3 R2, P3, PT, R5.reuse, R2, RZ ;  /* 0x0000000205027210 */ /* 0x048fe40007f7e0ff */
[----:B------:R-:W-:-:S03]  /*35990*/  IADD3 R47, P4, PT, R5, R47, RZ ;  /* 0x0000002f052f7210 */ /* 0x000fc60007f9e0ff */
[----:B0-----:R-:W-:Y:S01]  /*359a0*/  IMAD.MOV.U32 R9, RZ, RZ, R2 ;  /* 0x000000ffff097224 */ /* 0x001fe200078e0002 */
[----:B------:R0:W-:Y:S01]  /*359b0*/  STL [R1+0x4f8], R2 ;  /* 0x0004f80201007387 */ /* 0x0001e20000100800 */
[----:B------:R-:W-:-:S03]  /*359c0*/  PRMT R4, RZ, 0x7610, R4 ;  /* 0x00007610ff047816 */ /* 0x000fc60000000004 */
[----:B0-----:R-:W3:Y:S04]  /*359d0*/  LDL.LU R2, [R1+0x510] ;  /* 0x0005100001027983 */ /* 0x001ee80000300800 */
[----:B--2---:R0:W-:Y:S01]  /*359e0*/  STL [R1+0xd4], R3 ;  /* 0x0000d40301007387 */ /* 0x0041e20000100800 */
[----:B----4-:R-:W-:-:S03]  /*359f0*/  IMAD.X R8, R6, 0x1, R8, P3 ;  /* 0x0000000106087824 */ /* 0x010fc600018e0608 */
[----:B0-----:R-:W2:Y:S02]  /*35a00*/  LDL.LU R3, [R1+0x518] ;  /* 0x0005180001037983 */ /* 0x001ea40000300800 */
[-C--:B------:R-:W-:Y:S02]  /*35a10*/  @!P1 LOP3.LUT R9, R9, R8.reuse, RZ, 0x3c, !PT ;  /* 0x0000000809099212 */ /* 0x080fe400078e3cff */
        /* <DEDUP_REMOVED lines=34> */
[----:B------:R-:W-:Y:S01]  /*35c40*/  STL [R1+0x510], R2 ;  /* 0x0005100201007387 */ /* 0x000fe20000100800 */
[----:B----4-:R-:W-:Y:S01]  /*35c50*/  PRMT R87, RZ, 0x7610, R87 ;  /* 0x00007610ff577816 */ /* 0x010fe20000000057 */
[C---:B------:R-:W-:Y:S01]  /*35c60*/  IMAD.X R47, R6.reuse, 0x1, R47, P4 ;  /* 0x00000001062f7824 */ /* 0x040fe200020e062f */
[----:B---3--:R-:W-:Y:S01]  /*35c70*/  PRMT R0, RZ, 0x7610, R0 ;  /* 0x00007610ff007816 */ /* 0x008fe20000000000 */
[----:B--2---:R0:W-:Y:S01]  /*35c80*/  STL [R1+0xc8], R4 ;  /* 0x0000c80401007387 */ /* 0x0041e20000100800 */
[----:B------:R-:W-:-:S03]  /*35c90*/  IMAD.X R8, R6, 0x1, R8, P3 ;  /* 0x0000000106087824 */ /* 0x000fc600018e0608 */
        /* <DEDUP_REMOVED lines=8> */
[----:B------:R0:W2:Y:S02]  /*35d20*/  @!P1 LDG.E.U8 R87, desc[UR18][R8.64] ;  /* 0x0000001208579981 */ /* 0x0000a4000c1e1100 */
[----:B0-----:R-:W-:Y:S02]  /*35d30*/  IMAD.MOV.U32 R8, RZ, RZ, R47 ;  /* 0x000000ffff087224 */ /* 0x001fe400078e002f */
[----:B------:R-:W-:-:S05]  /*35d40*/  IMAD.MOV.U32 R9, RZ, RZ, R3 ;  /* 0x000000ffff097224 */ /* 0x000fca00078e0003 */
[----:B------:R-:W-:-:S04]  /*35d50*/  @!P1 LOP3.LUT R9, R9, R8, RZ, 0x3c, !PT ;  /* 0x0000000809099212 */ /* 0x000fc800078e3cff */
[----:B------:R-:W-:-:S04]  /*35d60*/  @!P1 LOP3.LUT R8, R9, R8, RZ, 0x3c, !PT ;  /* 0x0000000809089212 */ /* 0x000fc800078e3cff */
[----:B------:R-:W-:-:S05]  /*35d70*/  @!P1 LOP3.LUT R9, R9, R8, RZ, 0x3c, !PT ;  /* 0x0000000809099212 */ /* 0x000fca00078e3cff */
[----:B------:R0:W3:Y:S01]  /*35d80*/  @!P1 LDG.E.U8 R0, desc[UR18][R8.64] ;  /* 0x0000001208009981 */ /* 0x0000e2000c1e1100 */
[----:B------:R-:W-:Y:S02]  /*35d90*/  IADD3 R42, P3, PT, R5, R42, RZ ;  /* 0x0000002a052a7210 */ /* 0x000fe40007f7e0ff */
[----:B------:R-:W-:-:S03]  /*35da0*/  PRMT R17, RZ, 0x7610, R17 ;  /* 0x00007610ff117816 */ /* 0x000fc60000000011 */
[----:B------:R-:W-:Y:S01]  /*35db0*/  STL [R1+0x520], R42 ;  /* 0x0005202a01007387 */ /* 0x000fe20000100800 */
[----:B------:R-:W-:Y:S02]  /*35dc0*/  IMAD.X R30, R6, 0x1, R30, P3 ;  /* 0x00000001061e7824 */ /* 0x000fe400018e061e */
[----:B0-----:R-:W-:Y:S02]  /*35dd0*/  @!P1 IMAD.MOV.U32 R8, RZ, RZ, R42 ;  /* 0x000000ffff089224 */ /* 0x001fe400078e002a */
[----:B------:R-:W-:-:S05]  /*35de0*/  IMAD.MOV.U32 R9, RZ, RZ, R30 ;  /* 0x000000ffff097224 */ /* 0x000fca00078e001e */
[----:B------:R0:W4:Y:S04]  /*35df0*/  @!P1 LDG.E.U8 R17, desc[UR18][R8.64] ;  /* 0x0000001208119981 */ /* 0x000128000c1e1100 */
[----:B--2---:R1:W-:Y:S04]  /*35e00*/  STL [R1+0xc4], R87 ;  /* 0x0000c45701007387 */ /* 0x0043e80000100800 */
[----:B-1----:R-:W2:Y:S04]  /*35e10*/  LDL.LU R87, [R1+0x1334] ;  /* 0x0013340001577983 */ /* 0x002ea80000300800 */
[----:B------:R1:W-:Y:S04]  /*35e20*/  STL [R1+0x514], R47 ;  /* 0x0005142f01007387 */ /* 0x0003e80000100800 */
[----:B-1----:R-:W2:Y:S04]  /*35e30*/  LDL.LU R47, [R1+0x1330] ;  /* 0x00133000012f7983 */ /* 0x002ea80000300800 */
[----:B------:R-:W2:Y:S04]  /*35e40*/  LDL.LU R3, [R1+0x53c] ;  /* 0x00053c0001037983 */ /* 0x000ea80000300800 */
[----:B---3--:R1:W-:Y:S04]  /*35e50*/  STL [R1+0xc0], R0 ;  /* 0x0000c00001007387 */ /* 0x0083e80000100800 */
[----:B-1----:R-:W3:Y:S04]  /*35e60*/  LDL.LU R0, [R1+0x132c] ;  /* 0x00132c0001007983 */ /* 0x002ee80000300800 */
[----:B------:R1:W-:Y:S04]  /*35e70*/  STL [R1+0x51c], R30 ;  /* 0x00051c1e01007387 */ /* 0x0003e80000100800 */
[----:B-1----:R-:W3:Y:S04]  /*35e80*/  LDL.LU R30, [R1+0x544] ;  /* 0x00054400011e7983 */ /* 0x002ee80000300800 */
[----:B------:R-:W3:Y:S01]  /*35e90*/  LDL.LU R8, [R1+0x534] ;  /* 0x0005340001087983 */ /* 0x000ee20000300800 */
[----:B------:R-:W-:-:S02]  /*35ea0*/  IADD3 R4, P3, PT, R5, R4, RZ ;  /* 0x0000000405047210 */ /* 0x000fc40007f7e0ff */
[----:B------:R-:W-:-:S03]  /*35eb0*/  IADD3 R2, P4, PT, R5, R2, RZ ;  /* 0x0000000205027210 */ /* 0x000fc60007f9e0ff */
[----:B0-----:R-:W-:Y:S01]  /*35ec0*/  IMAD.MOV.U32 R9, RZ, RZ, R4 ;  /* 0x000000ffff097224 */ /* 0x001fe200078e0004 */
[----:B------:R-:W-:Y:S04]  /*35ed0*/  STL [R1+0x538], R4 ;  /* 0x0005380401007387 */ /* 0x000fe80000100800 */
[----:B----4-:R0:W-:Y:S04]  /*35ee0*/  STL [R1+0xbc], R17 ;  /* 0x0000bc1101007387 */ /* 0x0101e80000100800 */
[----:B0-----:R-:W4:Y:S04]  /*35ef0*/  LDL.LU R17, [R1+0x550] ;  /* 0x0005500001117983 */ /* 0x001f280000300800 */
[----:B------:R-:W4:Y:S04]  /*35f00*/  LDL.LU R4, [R1+0x558] ;  /* 0x0005580001047983 */ /* 0x000f280000300800 */
[----:B------:R-:W4:Y:S04]  /*35f10*/  LDL.LU R42, [R1+0x560] ;  /* 0x00056000012a7983 */ /* 0x000f280000300800 */
[----:B------:R-:W-:Y:S01]  /*35f20*/  STL [R1+0x540], R2 ;  /* 0x0005400201007387 */ /* 0x000fe20000100800 */
[----:B--2---:R-:W-:Y:S01]  /*35f30*/  PRMT R47, RZ, 0x7610, R47 ;  /* 0x00007610ff2f7816 */ /* 0x004fe2000000002f */
[----:B------:R-:W-:-:S02]  /*35f40*/  IMAD.X R3, R6, 0x1, R3, P4 ;  /* 0x0000000106037824 */ /* 0x000fc400020e0603 */
[----:B---3--:R-:W-:-:S05]  /*35f50*/  IMAD.X R8, R6, 0x1, R8, P3 ;  /* 0x0000000106087824 */ /* 0x008fca00018e0608 */
        /* <DEDUP_REMOVED lines=29> */
[----:B----4-:R-:W-:-:S02]  /*36130*/  IADD3 R17, P3, PT, R5, R17, RZ ;  /* 0x0000001105117210 */ /* 0x010fc40007f7e0ff */
[----:B------:R-:W-:-:S03]  /*36140*/  IADD3 R4, P4, PT, R5, R4, RZ ;  /* 0x0000000405047210 */ /* 0x000fc60007f9e0ff */
[----:B0-----:R-:W-:Y:S01]  /*36150*/  IMAD.MOV.U32 R9, RZ, RZ, R17 ;  /* 0x000000ffff097224 */ /* 0x001fe200078e0011 */
[----:B------:R0:W-:Y:S04]  /*36160*/  STL [R1+0x550], R17 ;  /* 0x0005501101007387 */ /* 0x0001e80000100800 */
[----:B0-----:R-:W4:Y:S04]  /*36170*/  LDL.LU R17, [R1+0x578] ;  /* 0x0005780001117983 */ /* 0x001f280000300800 */
[----:B------:R0:W-:Y:S04]  /*36180*/  STL [R1+0xb0], R44 ;  /* 0x0000b02c01007387 */ /* 0x0001e80000100800 */
[----:B0-----:R-:W4:Y:S04]  /*36190*/  LDL.LU R44, [R1+0x580] ;  /* 0x00058000012c7983 */ /* 0x001f280000300800 */
        /* <DEDUP_REMOVED lines=37> */
[----:B------:R-:W-:Y:S04]  /*363f0*/  STL [R1+0x578], R17 ;  /* 0x0005781101007387 */ /* 0x000fe80000100800 */
[----:B------:R0:W-:Y:S04]  /*36400*/  STL [R1+0xa4], R33 ;  /* 0x0000a42101007387 */ /* 0x0001e80000100800 */
        /* <DEDUP_REMOVED lines=34> */
[----:B-1----:R-:W2:Y:S04]  /*36630*/  LDL.LU R30, [R1+0x59c] ;  /* 0x00059c00011e7983 */ /* 0x002ea80000300800 */
[----:B------:R-:W2:Y:S01]  /*36640*/  LDL.LU R9, [R1+0x58c] ;  /* 0x00058c0001097983 */ /* 0x000ea20000300800 */
[----:B----4-:R-:W-:-:S02]  /*36650*/  IADD3 R33, P3, PT, R5, R33, RZ ;  /* 0x0000002105217210 */ /* 0x010fc40007f7e0ff */
[----:B------:R-:W-:Y:S01]  /*36660*/  PRMT R47, RZ, 0x7610, R47 ;  /* 0x00007610ff2f7816 */ /* 0x000fe2000000002f */
[----:B------:R-:W4:Y:S02]  /*36670*/  LDL.LU R46, [R1+0x5b8] ;  /* 0x0005b800012e7983 */ /* 0x000f240000300800 */
[----:B0-----:R-:W-:Y:S02]  /*36680*/  @!P1 IMAD.MOV.U32 R8, RZ, RZ, R33 ;  /* 0x000000ffff089224 */ /* 0x001fe400078e0021 */
[----:B--2---:R-:W-:-:S05]  /*36690*/  IMAD.X R9, R6, 0x1, R9, P3 ;  /* 0x0000000106097824 */ /* 0x004fca00018e0609 */
[----:B------:R0:W2:Y:S01]  /*366a0*/  @!P1 LDG.E.U8 R47, desc[UR18][R8.64] ;  /* 0x00000012082f9981 */ /* 0x0000a2000c1e1100 */
[C---:B------:R-:W-:Y:S02]  /*366b0*/  IADD3 R42, P4, PT, R5.reuse, R42, RZ ;  /* 0x0000002a052a7210 */ /* 0x040fe40007f9e0ff */
[----:B------:R-:W-:Y:S01]  /*366c0*/  IADD3 R17, P3, PT, R5, R17, RZ ;  /* 0x0000001105117210 */ /* 0x000fe20007f7e0ff */
[----:B------:R-:W-:Y:S02]  /*366d0*/  STL [R1+0x590], R33 ;  /* 0x0005902101007387 */ /* 0x000fe40000100800 */
[----:B------:R-:W-:Y:S02]  /*366e0*/  IMAD.X R44, R6, 0x1, R44, P4 ;  /* 0x00000001062c7824 */ /* 0x000fe400020e062c */
[----:B------:R1:W-:Y:S04]  /*366f0*/  STL [R1+0x98], R43 ;  /* 0x0000982b01007387 */ /* 0x0003e80000100800 */
[----:B-1----:R-:W3:Y:S04]  /*36700*/  LDL.LU R43, [R1+0x5c0] ;  /* 0x0005c000012b7983 */ /* 0x002ee80000300800 */
[----:B------:R-:W-:Y:S04]  /*36710*/  STL [R1+0x598], R42 ;  /* 0x0005982a01007387 */ /* 0x000fe80000100800 */
[----:B------:R1:W-:Y:S04]  /*36720*/  STL [R1+0x58c], R9 ;  /* 0x00058c0901007387 */ /* 0x0003e80000100800 */
[----:B------:R-:W-:Y:S04]  /*36730*/  STL [R1+0x5a0], R17 ;  /* 0x0005a01101007387 */ /* 0x000fe80000100800 */
[----:B------:R-:W3:Y:S04]  /*36740*/  LDL.LU R33, [R1+0x5c8] ;  /* 0x0005c80001217983 */ /* 0x000ee80000300800 */
[----:B------:R-:W-:Y:S01]  /*36750*/  STL [R1+0x594], R44 ;  /* 0x0005942c01007387 */ /* 0x000fe20000100800 */
[----:B------:R-:W-:Y:S01]  /*36760*/  PRMT R41, RZ, 0x7610, R41 ;  /* 0x00007610ff297816 */ /* 0x000fe20000000029 */
[----:B0-----:R-:W-:-:S02]  /*36770*/  @!P1 IMAD.MOV.U32 R8, RZ, RZ, R42 ;  /* 0x000000ffff089224 */ /* 0x001fc400078e002a */
[----:B-1----:R-:W-:-:S05]  /*36780*/  @!P1 IMAD.MOV.U32 R9, RZ, RZ, R44 ;  /* 0x000000ffff099224 */ /* 0x002fca00078e002c */
[----:B------:R0:W3:Y:S04]  /*36790*/  @!P1 LDG.E.U8 R41, desc[UR18][R8.64] ;  /* 0x0000001208299981 */ /* 0x0000e8000c1e1100 */
[----:B--2---:R1:W-:Y:S04]  /*367a0*/  STL [R1+0x94], R47 ;  /* 0x0000942f01007387 */ /* 0x0043e80000100800 */
[----:B-1----:R-:W2:Y:S04]  /*367b0*/  LDL.LU R47, [R1+0x5b4] ;  /* 0x0005b400012f7983 */ /* 0x002ea80000300800 */
[----:B------:R-:W2:Y:S01]  /*367c0*/  LDL.LU R44, [R1+0x5bc] ;  /* 0x0005bc00012c7983 */ /* 0x000ea20000300800 */
[----:B------:R-:W-:Y:S01]  /*367d0*/  IMAD.X R30, R6, 0x1, R30, P3 ;  /* 0x00000001061e7824 */ /* 0x000fe200018e061e */
[----:B----4-:R-:W-:Y:S01]  /*367e0*/  IADD3 R46, P3, PT, R5, R46, RZ ;  /* 0x0000002e052e7210 */ /* 0x010fe20007f7e0ff */
[----:B0-----:R-:W-:Y:S01]  /*367f0*/  @!P1 IMAD.MOV.U32 R8, RZ, RZ, R17 ;  /* 0x000000ffff089224 */ /* 0x001fe200078e0011 */
[----:B------:R-:W-:Y:S01]  /*36800*/  PRMT R11, RZ, 0x7610, R11 ;  /* 0x00007610ff0b7816 */ /* 0x000fe2000000000b */
[----:B------:R-:W-:Y:S01]  /*36810*/  @!P1 IMAD.MOV.U32 R9, RZ, RZ, R30 ;  /* 0x000000ffff099224 */ /* 0x000fe200078e001e */
[----:B------:R-:W-:-:S02]  /*36820*/  PRMT R38, RZ, 0x7610, R38 ;  /* 0x00007610ff267816 */ /* 0x000fc40000000026 */
[----:B---3--:R-:W-:Y:S02]  /*36830*/  IADD3 R43, P4, PT, R5, R43, RZ ;  /* 0x0000002b052b7210 */ /* 0x008fe40007f9e0ff */
[----:B------:R0:W3:Y:S04]  /*36840*/  @!P1 LDG.E.U8 R11, desc[UR18][R8.64] ;  /* 0x00000012080b9981 */ /* 0x0000e8000c1e1100 */
[----:B------:R-:W-:Y:S04]  /*36850*/  STL [R1+0x59c], R30 ;  /* 0x00059c1e01007387 */ /* 0x000fe80000100800 */
[----:B------:R-:W4:Y:S01]  /*36860*/  LDL.LU R42, [R1+0x5c4] ;  /* 0x0005c400012a7983 */ /* 0x000f220000300800 */
[----:B0-----:R-:W-:-:S03]  /*36870*/  @!P1 IMAD.MOV.U32 R8, RZ, RZ, R46 ;  /* 0x000000ffff089224 */ /* 0x001fc600078e002e */
[----:B------:R-:W-:Y:S01]  /*36880*/  STL [R1+0x5b8], R46 ;  /* 0x0005b82e01007387 */ /* 0x000fe20000100800 */
[----:B------:R-:W-:-:S03]  /*36890*/  PRMT R18, RZ, 0x7610, R18 ;  /* 0x00007610ff127816 */ /* 0x000fc60000000012 */
[----:B------:R0:W-:Y:S04]  /*368a0*/  STL [R1+0x90], R41 ;  /* 0x0000902901007387 */ /* 0x0001e80000100800 */
[----:B0-----:R-:W4:Y:S04]  /*368b0*/  LDL.LU R41, [R1+0x5cc] ;  /* 0x0005cc0001297983 */ /* 0x001f280000300800 */
[----:B------:R-:W4:Y:S04]  /*368c0*/  LDL.LU R17, [R1+0x5d0] ;  /* 0x0005d00001117983 */ /* 0x000f280000300800 */
[----:B------:R-:W4:Y:S01]  /*368d0*/  LDL.LU R30, [R1+0x5d8] ;  /* 0x0005d800011e7983 */ /* 0x000f220000300800 */
[----:B--2---:R-:W-:-:S04]  /*368e0*/  IMAD.X R47, R6, 0x1, R47, P3 ;  /* 0x00000001062f7824 */ /* 0x004fc800018e062f */
[----:B------:R-:W-:Y:S02]  /*368f0*/  @!P1 IMAD.MOV.U32 R9, RZ, RZ, R47 ;  /* 0x000000ffff099224 */ /* 0x000fe400078e002f */
[----:B------:R-:W-:-:S03]  /*36900*/  IMAD.X R44, R6, 0x1, R44, P4 ;  /* 0x00000001062c7824 */ /* 0x000fc600020e062c */
[----:B------:R0:W2:Y:S02]  /*36910*/  @!P1 LDG.E.U8 R38, desc[UR18][R8.64] ;  /* 0x0000001208269981 */ /* 0x0000a4000c1e1100 */
[----:B0-----:R-:W-:Y:S02]  /*36920*/  @!P1 IMAD.MOV.U32 R8, RZ, RZ, R43 ;  /* 0x000000ffff089224 */ /* 0x001fe400078e002b */
[----:B------:R-:W-:-:S05]  /*36930*/  @!P1 IMAD.MOV.U32 R9, RZ, RZ, R44 ;  /* 0x000000ffff099224 */ /* 0x000fca00078e002c */
[----:B------:R0:W2:Y:S01]  /*36940*/  @!P1 LDG.E.U8 R18, desc[UR18][R8.64] ;  /* 0x0000001208129981 */ /* 0x0000a2000c1e1100 */
[----:B------:R-:W-:-:S03]  /*36950*/  IADD3 R33, P3, PT, R5, R33, RZ ;  /* 0x0000002105217210 */ /* 0x000fc60007f7e0ff */
[----:B---3--:R1:W-:Y:S02]  /*36960*/  STL [R1+0x8c], R11 ;  /* 0x00008c0b01007387 */ /* 0x0083e40000100800 */
[----:B----4-:R-:W-:Y:S02]  /*36970*/  IMAD.X R42, R6, 0x1, R42, P3 ;  /* 0x00000001062a7824 */ /* 0x010fe400018e062a */
[----:B-1----:R-:W3:Y:S04]  /*36980*/  LDL.LU R11, [R1+0x5e0] ;  /* 0x0005e000010b7983 */ /* 0x002ee80000300800 */
[----:B------:R-:W-:Y:S04]  /*36990*/  STL [R1+0x5c0], R43 ;  /* 0x0005c02b01007387 */ /* 0x000fe80000100800 */
[----:B------:R-:W-:Y:S04]  /*369a0*/  STL [R1+0x5b4], R47 ;  /* 0x0005b42f01007387 */ /* 0x000fe80000100800 */
[----:B------:R-:W-:Y:S04]  /*369b0*/  STL [R1+0x5c8], R33 ;  /* 0x0005c82101007387 */ /* 0x000fe80000100800 */
[----:B------:R-:W-:Y:S01]  /*369c0*/  STL [R1+0x5bc], R44 ;  /* 0x0005bc2c01007387 */ /* 0x000fe20000100800 */
[----:B------:R-:W-:Y:S01]  /*369d0*/  IADD3 R17, P3, PT, R5, R17, RZ ;  /* 0x0000001105117210 */ /* 0x000fe20007f7e0ff */
[----:B0-----:R-:W-:Y:S01]  /*369e0*/  @!P1 IMAD.MOV.U32 R8, RZ, RZ, R33 ;  /* 0x000000ffff089224 */ /* 0x001fe200078e0021 */
[----:B------:R-:W-:Y:S01]  /*369f0*/  PRMT R13, RZ, 0x7610, R13 ;  /* 0x00007610ff0d7816 */ /* 0x000fe2000000000d */
[----:B------:R-:W-:-:S02]  /*36a00*/  @!P1 IMAD.MOV.U32 R9, RZ, RZ, R42 ;  /* 0x000000ffff099224 */ /* 0x000fc400078e002a */
[----:B------:R-:W-:Y:S01]  /*36a10*/  IMAD.X R41, R6, 0x1, R41, P3 ;  /* 0x0000000106297824 */ /* 0x000fe200018e0629 */
[----:B------:R-:W-:Y:S02]  /*36a20*/  PRMT R40, RZ, 0x7610, R40 ;  /* 0x00007610ff287816 */ /* 0x000fe40000000028 */
[----:B------:R0:W4:Y:S02]  /*36a30*/  @!P1 LDG.E.U8 R13, desc[UR18][R8.64] ;  /* 0x00000012080d9981 */ /* 0x000124000c1e1100 */
[----:B0-----:R-:W-:Y:S02]  /*36a40*/  @!P1 IMAD.MOV.U32 R8, RZ, RZ, R17 ;  /* 0x000000ffff089224 */ /* 0x001fe400078e0011 */
[----:B------:R-:W-:-:S05]  /*36a50*/  @!P1 IMAD.MOV.U32 R9, RZ, RZ, R41 ;  /* 0x000000ffff099224 */ /* 0x000fca00078e0029 */
[----:B------:R0:W4:Y:S04]  /*36a60*/  @!P1 LDG.E.U8 R40, desc[UR18][R8.64] ;  /* 0x0000001208289981 */ /* 0x000128000c1e1100 */
[----:B--2---:R1:W-:Y:S04]  /*36a70*/  STL [R1+0x88], R38 ;  /* 0x0000882601007387 */ /* 0x0043e80000100800 */
[----:B-1----:R-:W2:Y:S04]  /*36a80*/  LDL.LU R38, [R1+0x5d4] ;  /* 0x0005d40001267983 */ /* 0x002ea80000300800 */
[----:B------:R-:W-:Y:S04]  /*36a90*/  STL [R1+0x5c4], R42 ;  /* 0x0005c42a01007387 */ /* 0x000fe80000100800 */
[----:B------:R1:W-:Y:S04]  /*36aa0*/  STL [R1+0x84], R18 ;  /* 0x0000841201007387 */ /* 0x0003e80000100800 */
[----:B-1----:R-:W2:Y:S01]  /*36ab0*/  LDL.LU R18, [R1+0x5dc] ;  /* 0x0005dc0001127983 */ /* 0x002ea20000300800 */
[----:B------:R-:W-:-:S02]  /*36ac0*/  IADD3 R30, P4, PT, R5, R30, RZ ;  /* 0x0000001e051e7210 */ /* 0x000fc40007f9e0ff */
[----:B------:R-:W-:Y:S01]  /*36ad0*/  PRMT R23, RZ, 0x7610, R23 ;  /* 0x00007610ff177816 */ /* 0x000fe20000000017 */
[----:B------:R-:W2:Y:S01]  /*36ae0*/  LDL.LU R33, [R1+0x5f8] ;  /* 0x0005f80001217983 */ /* 0x000ea20000300800 */
[----:B---3--:R-:W-:Y:S01]  /*36af0*/  IADD3 R11, P3, PT, R5, R11, RZ ;  /* 0x0000000b050b7210 */ /* 0x008fe20007f7e0ff */
[----:B0-----:R-:W-:Y:S02]  /*36b00*/  @!P1 IMAD.MOV.U32 R8, RZ, RZ, R30 ;  /* 0x000000ffff089224 */ /* 0x001fe400078e001e */
[----:B------:R-:W-:Y:S01]  /*36b10*/  STL [R1+0x5d0], R17 ;  /* 0x0005d01101007387 */ /* 0x000fe20000100800 */
[----:B------:R-:W-:-:S03]  /*36b20*/  PRMT R10, RZ, 0x7610, R10 ;  /* 0x00007610ff0a7816 */ /* 0x000fc6000000000a */
[----:B----4-:R0:W-:Y:S04]  /*36b30*/  STL [R1+0x80], R13 ;  /* 0x0000800d01007387 */ /* 0x0101e80000100800 */
[----:B0-----:R-:W3:Y:S04]  /*36b40*/  LDL.LU R13, [R1+0x600] ;  /* 0x00060000010d7983 */ /* 0x001ee80000300800 */
[----:B------:R-:W-:Y:S04]  /*36b50*/  STL [R1+0x5d8], R30 ;  /* 0x0005d81e01007387 */ /* 0x000fe80000100800 */
[----:B------:R-:W-:Y:S04]  /*36b60*/  STL [R1+0x5cc], R41 ;  /* 0x0005cc2901007387 */ /* 0x000fe80000100800 */
[----:B------:R-:W-:Y:S04]  /*36b70*/  STL [R1+0x5e0], R11 ;  /* 0x0005e00b01007387 */ /* 0x000fe80000100800 */
[----:B------:R-:W4:Y:S01]  /*36b80*/  LDL.LU R17, [R1+0x608] ;  /* 0x0006080001117983 */ /* 0x000f220000300800 */
[----:B--2---:R-:W-:-:S04]  /*36b90*/  IMAD.X R38, R6, 0x1, R38, P4 ;  /* 0x0000000106267824 */ /* 0x004fc800020e0626 */
[----:B------:R-:W-:-:S05]  /*36ba0*/  @!P1 IMAD.MOV.U32 R9, RZ, RZ, R38 ;  /* 0x000000ffff099224 */ /* 0x000fca00078e0026 */
[----:B------:R0:W2:Y:S04]  /*36bb0*/  @!P1 LDG.E.U8 R23, desc[UR18][R8.64] ;  /* 0x0000001208179981 */ /* 0x0000a8000c1e1100 */
[----:B------:R-:W-:Y:S01]  /*36bc0*/  STL [R1+0x5d4], R38 ;  /* 0x0005d42601007387 */ /* 0x000fe20000100800 */
[----:B------:R-:W-:Y:S02]  /*36bd0*/  IMAD.X R18, R6, 0x1, R18, P3 ;  /* 0x0000000106127824 */ /* 0x000fe400018e0612 */
[----:B0-----:R-:W-:Y:S02]  /*36be0*/  @!P1 IMAD.MOV.U32 R8, RZ, RZ, R11 ;  /* 0x000000ffff089224 */ /* 0x001fe400078e000b */
[----:B------:R-:W-:Y:S01]  /*36bf0*/  @!P1 IMAD.MOV.U32 R9, RZ, RZ, R18 ;  /* 0x000000ffff099224 */ /* 0x000fe200078e0012 */
[----:B------:R0:W-:Y:S04]  /*36c00*/  STL [R1+0x7c], R40 ;  /* 0x00007c2801007387 */ /* 0x0001e80000100800 */
[----:B------:R1:W4:Y:S04]  /*36c10*/  @!P1 LDG.E.U8 R10, desc[UR18][R8.64] ;  /* 0x00000012080a9981 */ /* 0x000328000c1e1100 */
[----:B0-----:R-:W4:Y:S04]  /*36c20*/  LDL.LU R40, [R1+0x5f4] ;  /* 0x0005f40001287983 */ /* 0x001f280000300800 */
[----:B------:R-:W4:Y:S01]  /*36c30*/  LDL.LU R38, [R1+0x5fc] ;  /* 0x0005fc0001267983 */ /* 0x000f220000300800 */
[----:B------:R-:W-:-:S03]  /*36c40*/  IADD3 R33, P3, PT, R5, R33, RZ ;  /* 0x0000002105217210 */ /* 0x000fc60007f7e0ff */
[----:B------:R-:W-:Y:S01]  /*36c50*/  STL [R1+0x5dc], R18 ;  /* 0x0005dc1201007387 */ /* 0x000fe20000100800 */
[----:B------:R-:W-:Y:S01]  /*36c60*/  PRMT R39, RZ, 0x7610, R39 ;  /* 0x00007610ff277816 */ /* 0x000fe20000000027 */
[----:B-1----:R-:W-:Y:S01]  /*36c70*/  @!P1 IMAD.MOV.U32 R8, RZ, RZ, R33 ;  /* 0x000000ffff089224 */ /* 0x002fe200078e0021 */
[C---:B---3--:R-:W-:Y:S01]  /*36c80*/  IADD3 R13, P4, PT, R5.reuse, R13, RZ ;  /* 0x0000000d050d7210 */ /* 0x048fe20007f9e0ff */
[----:B--2---:R0:W-:Y:S04]  /*36c90*/  STL [R1+0x78], R23 ;  /* 0x0000781701007387 */ /* 0x0041e80000100800 */
[----:B0-----:R-:W2:Y:S04]  /*36ca0*/  LDL.LU R23, [R1+0x604] ;  /* 0x0006040001177983 */ /* 0x001ea80000300800 */
[----:B------:R-:W3:Y:S04]  /*36cb0*/  LDL.LU R30, [R1+0x60c] ;  /* 0x00060c00011e7983 */ /* 0x000ee80000300800 */
[----:B------:R-:W-:Y:S04]  /*36cc0*/  STL [R1+0x5f8], R33 ;  /* 0x0005f82101007387 */ /* 0x000fe80000100800 */
[----:B------:R-:W3:Y:S01]  /*36cd0*/  LDL.LU R11, [R1+0x610] ;  /* 0x00061000010b7983 */ /* 0x000ee20000300800 */
[----:B----4-:R-:W-:Y:S01]  /*36ce0*/  IMAD.X R40, R6, 0x1, R40, P3 ;  /* 0x0000000106287824 */ /* 0x010fe200018e0628 */
[----:B------:R-:W-:-:S02]  /*36cf0*/  IADD3 R17, P3, PT, R5, R17, RZ ;  /* 0x0000001105117210 */ /* 0x000fc40007f7e0ff */
[----:B------:R-:W4:Y:S04]  /*36d00*/  LDL.LU R18, [R1+0x618] ;  /* 0x0006180001127983 */ /* 0x000f280000300800 */
[----:B------:R0:W-:Y:S01]  /*36d10*/  STL [R1+0x74], R10 ;  /* 0x0000740a01007387 */ /* 0x0001e20000100800 */
[----:B------:R-:W-:Y:S02]  /*36d20*/  @!P1 IMAD.MOV.U32 R9, RZ, RZ, R40 ;  /* 0x000000ffff099224 */ /* 0x000fe400078e0028 */
[----:B------:R-:W-:-:S03]  /*36d30*/  IMAD.X R38, R6, 0x1, R38, P4 ;  /* 0x0000000106267824 */ /* 0x000fc600020e0626 */
[----:B------:R1:W4:Y:S04]  /*36d40*/  @!P1 LDG.E.U8 R39, desc[UR18][R8.64] ;  /* 0x0000001208279981 */ /* 0x000328000c1e1100 */
[----:B0-----:R-:W4:Y:S04]  /*36d50*/  LDL.LU R10, [R1+0x620] ;  /* 0x00062000010a7983 */ /* 0x001f280000300800 */
[----:B------:R0:W-:Y:S04]  /*36d60*/  STL [R1+0x600], R13 ;  /* 0x0006000d01007387 */ /* 0x0001e80000100800 */
[----:B------:R-:W-:Y:S04]  /*36d70*/  STL [R1+0x5f4], R40 ;  /* 0x0005f42801007387 */ /* 0x000fe80000100800 */
[----:B------:R-:W-:Y:S04]  /*36d80*/  STL [R1+0x608], R17 ;  /* 0x0006081101007387 */ /* 0x000fe80000100800 */
[----:B------:R-:W4:Y:S01]  /*36d90*/  LDL.LU R33, [R1+0x614] ;  /* 0x0006140001217983 */ /* 0x000f220000300800 */
[----:B-1----:R-:W-:-:S03]  /*36da0*/  @!P1 IMAD.MOV.U32 R8, RZ, RZ, R13 ;  /* 0x000000ffff089224 */ /* 0x002fc600078e000d */
[----:B------:R-:W-:Y:S04]  /*36db0*/  STL [R1+0x5fc], R38 ;  /* 0x0005fc2601007387 */ /* 0x000fe80000100800 */
[----:B0-----:R-:W4:Y:S01]  /*36dc0*/  LDL.LU R13, [R1+0x61c] ;  /* 0x00061c00010d7983 */ /* 0x001f220000300800 */
[----:B------:R-:W-:Y:S01]  /*36dd0*/  PRMT R37, RZ, 0x7610, R37 ;  /* 0x00007610ff257816 */ /* 0x000fe20000000025 */
[----:B------:R-:W-:Y:S01]  /*36de0*/  @!P1 IMAD.MOV.U32 R9, RZ, RZ, R38 ;  /* 0x000000ffff099224 */ /* 0x000fe200078e0026 */
[----:B------:R-:W-:-:S04]  /*36df0*/  PRMT R36, RZ, 0x7610, R36 ;  /* 0x00007610ff247816 */ /* 0x000fc80000000024 */
[----:B------:R0:W4:Y:S01]  /*36e00*/  @!P1 LDG.E.U8 R37, desc[UR18][R8.64] ;  /* 0x0000001208259981 */ /* 0x000122000c1e1100 */
[----:B------:R-:W-:Y:S01]  /*36e10*/  PRMT R35, RZ, 0x7610, R35 ;  /* 0x00007610ff237816 */ /* 0x000fe20000000023 */
[----:B0-----:R-:W-:Y:S01]  /*36e20*/  @!P1 IMAD.MOV.U32 R8, RZ, RZ, R17 ;  /* 0x000000ffff089224 */ /* 0x001fe200078e0011 */
[----:B------:R-:W-:Y:S02]  /*36e30*/  PRMT R16, RZ, 0x7610, R16 ;  /* 0x00007610ff107816 */ /* 0x000fe40000000010 */
[----:B------:R-:W-:Y:S01]  /*36e40*/  PRMT R2, RZ, 0x7610, R2 ;  /* 0x00007610ff027816 */ /* 0x000fe20000000002 */
[----:B--2---:R-:W-:-:S04]  /*36e50*/  IMAD.X R23, R6, 0x1, R23, P3 ;  /* 0x0000000106177824 */ /* 0x004fc800018e0617 */
[----:B------:R-:W-:-:S05]  /*36e60*/  @!P1 IMAD.MOV.U32 R9, RZ, RZ, R23 ;  /* 0x000000ffff099224 */ /* 0x000fca00078e0017 */
[----:B------:R0:W2:Y:S01]  /*36e70*/  @!P1 LDG.E.U8 R36, desc[UR18][R8.64] ;  /* 0x0000001208249981 */ /* 0x0000a2000c1e1100 */
[C---:B---3--:R-:W-:Y:S02]  /*36e80*/  IADD3 R11, P3, PT, R5.reuse, R11, RZ ;  /* 0x0000000b050b7210 */ /* 0x048fe40007f7e0ff */
[----:B----4-:R-:W-:-:S03]  /*36e90*/  IADD3 R18, P4, PT, R5, R18, RZ ;  /* 0x0000001205127210 */ /* 0x010fc60007f9e0ff */
[----:B------:R-:W-:Y:S02]  /*36ea0*/  IMAD.X R30, R6, 0x1, R30, P3 ;  /* 0x00000001061e7824 */ /* 0x000fe400018e061e */
[----:B0-----:R-:W-:Y:S02]  /*36eb0*/  @!P1 IMAD.MOV.U32 R8, RZ, RZ, R11 ;  /* 0x000000ffff089224 */ /* 0x001fe400078e000b */
[----:B------:R-:W-:Y:S01]  /*36ec0*/  @!P1 IMAD.MOV.U32 R9, RZ, RZ, R30 ;  /* 0x000000ffff099224 */ /* 0x000fe200078e001e */
[----:B------:R0:W-:Y:S04]  /*36ed0*/  STL [R1+0x604], R23 ;  /* 0x0006041701007387 */ /* 0x0001e80000100800 */
[----:B------:R1:W3:Y:S01]  /*36ee0*/  @!P1 LDG.E.U8 R35, desc[UR18][R8.64] ;  /* 0x0000001208239981 */ /* 0x0002e2000c1e1100 */
[----:B------:R-:W-:-:S03]  /*36ef0*/  IADD3 R10, P3, PT, R5, R10, RZ ;  /* 0x0000000a050a7210 */ /* 0x000fc60007f7e0ff */
[----:B0-----:R-:W4:Y:S01]  /*36f00*/  LDL.LU R23, [R1+0x638] ;  /* 0x0006380001177983 */ /* 0x001f220000300800 */
[----:B-1----:R-:W-:-:S03]  /*36f10*/  @!P1 IMAD.MOV.U32 R8, RZ, RZ, R18 ;  /* 0x000000ffff089224 */ /* 0x002fc600078e0012 */
[----:B------:R-:W2:Y:S01]  /*36f20*/  LDL.LU R17, [R1+0x640] ;  /* 0x0006400001117983 */ /* 0x000ea20000300800 */
[----:B------:R-:W-:-:S04]  /*36f30*/  IMAD.X R33, R6, 0x1, R33, P4 ;  /* 0x0000000106217824 */ /* 0x000fc800020e0621 */
[----:B------:R-:W-:Y:S01]  /*36f40*/  @!P1 IMAD.MOV.U32 R9, RZ, RZ, R33 ;  /* 0x000000ffff099224 */ /* 0x000fe200078e0021 */
[----:B------:R-:W-:Y:S01]  /*36f50*/  STL [R1+0x610], R11 ;  /* 0x0006100b01007387 */ /* 0x000fe20000100800 */
[----:B------:R-:W-:-:S03]  /*36f60*/  IMAD.X R13, R6, 0x1, R13, P3 ;  /* 0x00000001060d7824 */ /* 0x000fc600018e060d */
[----:B------:R-:W-:Y:S04]  /*36f70*/  STL [R1+0x618], R18 ;  /* 0x0006181201007387 */ /* 0x000fe80000100800 */
[----:B------:R0:W3:Y:S04]  /*36f80*/  @!P1 LDG.E.U8 R16, desc[UR18][R8.64] ;  /* 0x0000001208109981 */ /* 0x0000e8000c1e1100 */
[----:B------:R1:W-:Y:S04]  /*36f90*/  STL [R1+0x60c], R30 ;  /* 0x00060c1e01007387 */ /* 0x0003e80000100800 */
[----:B------:R-:W-:Y:S01]  /*36fa0*/  STL [R1+0x620], R10 ;  /* 0x0006200a01007387 */ /* 0x000fe20000100800 */
[----:B0-----:R-:W-:-:S02]  /*36fb0*/  @!P1 IMAD.MOV.U32 R8, RZ, RZ, R10 ;  /* 0x000000ffff089224 */ /* 0x001fc400078e000a */
[----:B------:R-:W-:Y:S01]  /*36fc0*/  @!P1 IMAD.MOV.U32 R9, RZ, RZ, R13 ;  /* 0x000000ffff099224 */ /* 0x000fe200078e000d */
[----:B-1----:R-:W3:Y:S04]  /*36fd0*/  LDL.LU R30, [R1+0x634] ;  /* 0x00063400011e7983 */ /* 0x002ee80000300800 */
[----:B------:R0:W-:Y:S04]  /*36fe0*/  STL [R1+0x614], R33 ;  /* 0x0006142101007387 */ /* 0x0001e80000100800 */
[----:B------:R-:W3:Y:S04]  /*36ff0*/  LDL.LU R11, [R1+0x648] ;  /* 0x00064800010b7983 */ /* 0x000ee80000300800 */
[----:B------:R1:W3:Y:S04]  /*37000*/  @!P1 LDG.E.U8 R2, desc[UR18][R8.64] ;  /* 0x0000001208029981 */ /* 0x0002e8000c1e1100 */
[----:B0-----:R-:W3:Y:S04]  /*37010*/  LDL.LU R33, [R1+0x63c] ;  /* 0x00063c0001217983 */ /* 0x001ee80000300800 */
[----:B------:R-:W-:Y:S04]  /*37020*/  STL [R1+0x61c], R13 ;  /* 0x00061c0d01007387 */ /* 0x000fe80000100800 */
[----:B------:R-:W-:Y:S04]  /*37030*/  STL [R1+0x70], R39 ;  /* 0x0000702701007387 */ /* 0x000fe80000100800 */
[----:B------:R-:W3:Y:S04]  /*37040*/  LDL.LU R18, [R1+0x644] ;  /* 0x0006440001127983 */ /* 0x000ee80000300800 */
[----:B------:R-:W3:Y:S01]  /*37050*/  LDL.LU R10, [R1+0x650] ;  /* 0x00065000010a7983 */ /* 0x000ee20000300800 */
[----:B------:R-:W-:-:S02]  /*37060*/  PRMT R34, RZ, 0x7610, R34 ;  /* 0x00007610ff227816 */ /* 0x000fc40000000022 */
[----:B------:R-:W-:Y:S02]  /*37070*/  PRMT R26, RZ, 0x7610, R26 ;  /* 0x00007610ff1a7816 */ /* 0x000fe4000000001a */
[----:B----4-:R-:W-:-:S05]  /*37080*/  IADD3 R23, P3, PT, R5, R23, RZ ;  /* 0x0000001705177210 */ /* 0x010fca0007f7e0ff */
[----:B------:R-:W-:Y:S01]  /*37090*/  STL [R1+0x638], R23 ;  /* 0x0006381701007387 */ /* 0x000fe20000100800 */
[----:B--2---:R-:W-:-:S03]  /*370a0*/  IADD3 R17, P4, PT, R5, R17, RZ ;  /* 0x0000001105117210 */ /* 0x004fc60007f9e0ff */
[----:B------:R-:W-:Y:S01]  /*370b0*/  STL [R1+0x6c], R37 ;  /* 0x00006c2501007387 */ /* 0x000fe20000100800 */
[----:B-1----:R-:W-:-:S03]  /*370c0*/  @!P1 IMAD.MOV.U32 R8, RZ, RZ, R23 ;  /* 0x000000ffff089224 */ /* 0x002fc600078e0017 */
[----:B---3--:R0:W-:Y:S04]  /*370d0*/  STL [R1+0x60], R16 ;  /* 0x0000601001007387 */ /* 0x0081e80000100800 */
[----:B0-----:R-:W2:Y:S01]  /*370e0*/  LDL.LU R16, [R1+0x658] ;  /* 0x0006580001107983 */ /* 0x001ea20000300800 */
[----:B------:R-:W-:-:S03]  /*370f0*/  IMAD.X R30, R6, 0x1, R30, P3 ;  /* 0x00000001061e7824 */ /* 0x000fc600018e061e */
[----:B------:R-:W3:Y:S01]  /*37100*/  LDL.LU R13, [R1+0x660] ;  /* 0x00066000010d7983 */ /* 0x000ee20000300800 */
[----:B------:R-:W-:Y:S01]  /*37110*/  @!P1 IMAD.MOV.U32 R9, RZ, RZ, R30 ;  /* 0x000000ffff099224 */ /* 0x000fe200078e001e */
[----:B------:R-:W-:-:S04]  /*37120*/  IADD3 R11, P3, PT, R5, R11, RZ ;  /* 0x0000000b050b7210 */ /* 0x000fc80007f7e0ff */
[----:B------:R0:W4:Y:S04]  /*37130*/  @!P1 LDG.E.U8 R34, desc[UR18][R8.64] ;  /* 0x0000001208229981 */ /* 0x000128000c1e1100 */
[----:B------:R-:W-:Y:S04]  /*37140*/  STL [R1+0x12cc], R2 ;  /* 0x0012cc0201007387 */ /* 0x000fe80000100800 */
[----:B------:R-:W-:Y:S01]  /*37150*/  STL [R1+0x68], R36 ;  /* 0x0000682401007387 */ /* 0x000fe20000100800 */
[----:B------:R-:W-:-:S03]  /*37160*/  IMAD.X R33, R6, 0x1, R33, P4 ;  /* 0x0000000106217824 */ /* 0x000fc600020e0621 */
[----:B------:R-:W-:Y:S04]  /*37170*/  STL [R1+0x640], R17 ;  /* 0x0006401101007387 */ /* 0x000fe80000100800 */
[----:B------:R1:W-:Y:S04]  /*37180*/  STL [R1+0x634], R30 ;  /* 0x0006341e01007387 */ /* 0x0003e80000100800 */
[----:B------:R-:W-:Y:S01]  /*37190*/  STL [R1+0x648], R11 ;  /* 0x0006480b01007387 */ /* 0x000fe20000100800 */
[----:B0-----:R-:W-:-:S03]  /*371a0*/  @!P1 IMAD.MOV.U32 R8, RZ, RZ, R17 ;  /* 0x000000ffff089224 */ /* 0x001fc600078e0011 */
[----:B------:R-:W3:Y:S01]  /*371b0*/  LDL.LU R23, [R1+0x64c] ;  /* 0x00064c0001177983 */ /* 0x000ee20000300800 */
[----:B------:R-:W-:-:S03]  /*371c0*/  @!P1 IMAD.MOV.U32 R9, RZ, RZ, R33 ;  /* 0x000000ffff099224 */ /* 0x000fc600078e0021 */
[----:B------:R-:W-:Y:S04]  /*371d0*/  STL [R1+0x63c], R33 ;  /* 0x00063c2101007387 */ /* 0x000fe80000100800 */
[----:B-1----:R-:W4:Y:S04]  /*371e0*/  LDL.LU R30, [R1+0x654] ;  /* 0x00065400011e7983 */ /* 0x002f280000300800 */
[----:B------:R0:W4:Y:S04]  /*371f0*/  @!P1 LDG.E.U8 R26, desc[UR18][R8.64] ;  /* 0x00000012081a9981 */ /* 0x000128000c1e1100 */
[----:B------:R-:W-:Y:S04]  /*37200*/  STL [R1+0x64], R35 ;  /* 0x0000642301007387 */ /* 0x000fe80000100800 */
[----:B------:R-:W4:Y:S01]  /*37210*/  LDL.LU R17, [R1+0x65c] ;  /* 0x00065c0001117983 */ /* 0x000f220000300800 */
[----:B------:R-:W-:Y:S01]  /*37220*/  IMAD.X R18, R6, 0x1, R18, P3 ;  /* 0x0000000106127824 */ /* 0x000fe200018e0612 */
[----:B------:R-:W-:Y:S01]  /*37230*/  IADD3 R10, P3, PT, R5, R10, RZ ;  /* 0x0000000a050a7210 */ /* 0x000fe20007f7e0ff */
[----:B0-----:R-:W-:Y:S01]  /*37240*/  @!P1 IMAD.MOV.U32 R8, RZ, RZ, R11 ;  /* 0x000000ffff089224 */ /* 0x001fe200078e000b */
[----:B------:R-:W-:Y:S01]  /*37250*/  PRMT R32, RZ, 0x7610, R32 ;  /* 0x00007610ff207816 */ /* 0x000fe20000000020 */
[----:B------:R-:W-:Y:S01]  /*37260*/  @!P1 IMAD.MOV.U32 R9, RZ, RZ, R18 ;  /* 0x000000ffff099224 */ /* 0x000fe200078e0012 */
[----:B------:R-:W-:-:S04]  /*37270*/  PRMT R31, RZ, 0x7610, R31 ;  /* 0x00007610ff1f7816 */ /* 0x000fc8000000001f */
[----:B------:R0:W4:Y:S01]  /*37280*/  @!P1 LDG.E.U8 R32, desc[UR18][R8.64] ;  /* 0x0000001208209981 */ /* 0x000122000c1e1100 */
[----:B------:R-:W-:-:S03]  /*37290*/  PRMT R24, RZ, 0x7610, R24 ;  /* 0x00007610ff187816 */ /* 0x000fc60000000018 */
[----:B------:R-:W-:Y:S01]  /*372a0*/  STL [R1+0x644], R18 ;  /* 0x0006441201007387 */ /* 0x000fe20000100800 */
[----:B0-----:R-:W-:Y:S01]  /*372b0*/  @!P1 IMAD.MOV.U32 R8, RZ, RZ, R10 ;  /* 0x000000ffff089224 */ /* 0x001fe200078e000a */
[----:B------:R-:W-:Y:S02]  /*372c0*/  PRMT R3, RZ, 0x7610, R3 ;  /* 0x00007610ff037816 */ /* 0x000fe40000000003 */
[C---:B--2---:R-:W-:Y:S01]  /*372d0*/  IADD3 R16, P4, PT, R5.reuse, R16, RZ ;  /* 0x0000001005107210 */ /* 0x044fe20007f9e0ff */
[----:B---3--:R-:W-:Y:S01]  /*372e0*/  IMAD.X R23, R6, 0x1, R23, P3 ;  /* 0x0000000106177824 */ /* 0x008fe200018e0617 */
[----:B------:R-:W-:-:S03]  /*372f0*/  IADD3 R13, P3, PT, R5, R13, RZ ;  /* 0x0000000d050d7210 */ /* 0x000fc60007f7e0ff */
[----:B------:R-:W-:Y:S02]  /*37300*/  @!P1 IMAD.MOV.U32 R9, RZ, RZ, R23 ;  /* 0x000000ffff099224 */ /* 0x000fe400078e0017 */
[----:B----4-:R-:W-:-:S03]  /*37310*/  IMAD.X R30, R6, 0x1, R30, P4 ;  /* 0x00000001061e7824 */ /* 0x010fc600020e061e */
[----:B------:R0:W2:Y:S04]  /*37320*/  @!P1 LDG.E.U8 R31, desc[UR18][R8.64] ;  /* 0x00000012081f9981 */ /* 0x0000a8000c1e1100 */
[----:B------:R1:W-:Y:S01]  /*37330*/  STL [R1+0x54], R26 ;  /* 0x0000541a01007387 */ /* 0x0003e20000100800 */
[----:B0-----:R-:W-:Y:S02]  /*37340*/  @!P1 IMAD.MOV.U32 R8, RZ, RZ, R16 ;  /* 0x000000ffff089224 */ /* 0x001fe400078e0010 */
[----:B------:R-:W-:Y:S01]  /*37350*/  @!P1 IMAD.MOV.U32 R9, RZ, RZ, R30 ;  /* 0x000000ffff099224 */ /* 0x000fe200078e001e */
[----:B-1----:R-:W3:Y:S01]  /*37360*/  LDL.LU R26, [R1+0x674] ;  /* 0x00067400011a7983 */ /* 0x002ee20000300800 */
[----:B------:R-:W-:-:S03]  /*37370*/  IMAD.X R17, R6, 0x1, R17, P3 ;  /* 0x0000000106117824 */ /* 0x000fc600018e0611 */
[----:B------:R-:W4:Y:S04]  /*37380*/  LDL.LU R11, [R1+0x678] ;  /* 0x00067800010b7983 */ /* 0x000f280000300800 */
[----:B------:R-:W-:Y:S04]  /*37390*/  STL [R1+0x650], R10 ;  /* 0x0006500a01007387 */ /* 0x000fe80000100800 */
[----:B------:R-:W2:Y:S04]  /*373a0*/  LDL.LU R18, [R1+0x680] ;  /* 0x0006800001127983 */ /* 0x000ea80000300800 */
[----:B------:R-:W-:Y:S04]  /*373b0*/  STL [R1+0x658], R16 ;  /* 0x0006581001007387 */ /* 0x000fe80000100800 */
[----:B------:R0:W2:Y:S04]  /*373c0*/  @!P1 LDG.E.U8 R24, desc[UR18][R8.64] ;  /* 0x0000001208189981 */ /* 0x0000a8000c1e1100 */
[----:B------:R1:W-:Y:S04]  /*373d0*/  STL [R1+0x64c], R23 ;  /* 0x00064c1701007387 */ /* 0x0003e80000100800 */
[----:B------:R-:W-:Y:S01]  /*373e0*/  STL [R1+0x660], R13 ;  /* 0x0006600d01007387 */ /* 0x000fe20000100800 */
[----:B0-----:R-:W-:-:S02]  /*373f0*/  @!P1 IMAD.MOV.U32 R8, RZ, RZ, R13 ;  /* 0x000000ffff089224 */ /* 0x001fc400078e000d */
[----:B------:R-:W-:Y:S01]  /*37400*/  @!P1 IMAD.MOV.U32 R9, RZ, RZ, R17 ;  /* 0x000000ffff099224 */ /* 0x000fe200078e0011 */
[----:B-1----:R-:W2:Y:S04]  /*37410*/  LDL.LU R23, [R1+0x67c] ;  /* 0x00067c0001177983 */ /* 0x002ea80000300800 */
[----:B------:R-:W-:Y:S04]  /*37420*/  STL [R1+0x654], R30 ;  /* 0x0006541e01007387 */ /* 0x000fe80000100800 */
[----:B------:R-:W2:Y:S04]  /*37430*/  LDL.LU R10, [R1+0x688] ;  /* 0x00068800010a7983 */ /* 0x000ea80000300800 */
[----:B------:R0:W2:Y:S04]  /*37440*/  @!P1 LDG.E.U8 R3, desc[UR18][R8.64] ;  /* 0x0000001208039981 */ /* 0x0000a8000c1e1100 */
[----:B------:R-:W-:Y:S04]  /*37450*/  STL [R1+0x58], R34 ;  /* 0x0000582201007387 */ /* 0x000fe80000100800 */
[----:B------:R-:W2:Y:S04]  /*37460*/  LDL.LU R16, [R1+0x684] ;  /* 0x0006840001107983 */ /* 0x000ea80000300800 */
[----:B------:R1:W-:Y:S01]  /*37470*/  STL [R1+0x65c], R17 ;  /* 0x00065c1101007387 */ /* 0x0003e20000100800 */
[----:B------:R-:W-:-:S03]  /*37480*/  PRMT R29, RZ, 0x7610, R29 ;  /* 0x00007610ff1d7816 */ /* 0x000fc6000000001d */
[----:B-1----:R-:W2:Y:S04]  /*37490*/  LDL.LU R17, [R1+0x68c] ;  /* 0x00068c0001117983 */ /* 0x002ea80000300800 */
[----:B------:R-:W2:Y:S01]  /*374a0*/  LDL.LU R13, [R1+0x690] ;  /* 0x00069000010d7983 */ /* 0x000ea20000300800 */
[----:B------:R-:W-:Y:S02]  /*374b0*/  PRMT R12, RZ, 0x7610, R12 ;  /* 0x00007610ff0c7816 */ /* 0x000fe4000000000c */
[----:B----4-:R-:W-:-:S05]  /*374c0*/  IADD3 R11, P3, PT, R5, R11, RZ ;  /* 0x0000000b050b7210 */ /* 0x010fca0007f7e0ff */
[C---:B---3--:R-:W-:Y:S01]  /*374d0*/  IMAD.X R26, R6.reuse, 0x1, R26, P3 ;  /* 0x00000001061a7824 */ /* 0x048fe200018e061a */
[----:B------:R-:W-:Y:S01]  /*374e0*/  STL [R1+0x678], R11 ;  /* 0x0006780b01007387 */ /* 0x000fe20000100800 */
[----:B--2---:R-:W-:Y:S01]  /*374f0*/  IADD3 R18, P4, PT, R5, R18, RZ ;  /* 0x0000001205127210 */ /* 0x004fe20007f9e0ff */
[----:B0-----:R-:W-:Y:S02]  /*37500*/  @!P1 IMAD.MOV.U32 R8, RZ, RZ, R11 ;  /* 0x000000ffff089224 */ /* 0x001fe400078e000b */
[----:B------:R-:W-:Y:S01]  /*37510*/  @!P1 IMAD.MOV.U32 R9, RZ, RZ, R26 ;  /* 0x000000ffff099224 */ /* 0x000fe200078e001a */
[----:B------:R0:W-:Y:S04]  /*37520*/  STL [R1+0x48], R24 ;  /* 0x0000481801007387 */ /* 0x0001e80000100800 */
[----:B------:R1:W2:Y:S04]  /*37530*/  @!P1 LDG.E.U8 R29, desc[UR18][R8.64] ;  /* 0x00000012081d9981 */ /* 0x0002a8000c1e1100 */
[----:B0-----:R-:W3:Y:S01]  /*37540*/  LDL.LU R24, [R1+0x698] ;  /* 0x0006980001187983 */ /* 0x001ee20000300800 */
[----:B------:R-:W-:-:S02]  /*37550*/  IMAD.X R23, R6, 0x1, R23, P4 ;  /* 0x0000000106177824 */ /* 0x000fc400020e0617 */
[----:B-1----:R-:W-:Y:S01]  /*37560*/  @!P1 IMAD.MOV.U32 R8, RZ, RZ, R18 ;  /* 0x000000ffff089224 */ /* 0x002fe200078e0012 */
[----:B------:R-:W-:Y:S01]  /*37570*/  IADD3 R10, P3, PT, R5, R10, RZ ;  /* 0x0000000a050a7210 */ /* 0x000fe20007f7e0ff */
[----:B------:R-:W-:Y:S01]  /*37580*/  STL [R1+0x12d0], R3 ;  /* 0x0012d00301007387 */ /* 0x000fe20000100800 */
[----:B------:R-:W-:-:S03]  /*37590*/  @!P1 IMAD.MOV.U32 R9, RZ, RZ, R23 ;  /* 0x000000ffff099224 */ /* 0x000fc600078e0017 */
[----:B------:R-:W-:Y:S04]  /*375a0*/  STL [R1+0x50], R32 ;  /* 0x0000502001007387 */ /* 0x000fe80000100800 */
[----:B------:R-:W-:Y:S04]  /*375b0*/  STL [R1+0x680], R18 ;  /* 0x0006801201007387 */ /* 0x000fe80000100800 */
[----:B------:R0:W-:Y:S04]  /*375c0*/  STL [R1+0x674], R26 ;  /* 0x0006741a01007387 */ /* 0x0001e80000100800 */
[----:B------:R-:W-:Y:S04]  /*375d0*/  STL [R1+0x688], R10 ;  /* 0x0006880a01007387 */ /* 0x000fe80000100800 */
[----:B------:R1:W4:Y:S04]  /*375e0*/  @!P1 LDG.E.U8 R12, desc[UR18][R8.64] ;  /* 0x00000012080c9981 */ /* 0x000328000c1e1100 */
[----:B0-----:R-:W2:Y:S04]  /*375f0*/  LDL.LU R26, [R1+0x694] ;  /* 0x00069400011a7983 */ /* 0x001ea80000300800 */
[----:B------:R-:W-:Y:S04]  /*37600*/  STL [R1+0x67c], R23 ;  /* 0x00067c1701007387 */ /* 0x000fe80000100800 */
[----:B------:R-:W2:Y:S04]  /*37610*/  LDL.LU R11, [R1+0x6a0] ;  /* 0x0006a000010b7983 */ /* 0x000ea80000300800 */
[----:B------:R-:W-:Y:S04]  /*37620*/  STL [R1+0x4c], R31 ;  /* 0x00004c1f01007387 */ /* 0x000fe80000100800 */
[----:B------:R-:W2:Y:S01]  /*37630*/  LDL.LU R18, [R1+0x69c] ;  /* 0x00069c0001127983 */ /* 0x000ea20000300800 */
[----:B------:R-:W-:Y:S01]  /*37640*/  IMAD.X R16, R6, 0x1, R16, P3 ;  /* 0x0000000106107824 */ /* 0x000fe200018e0610 */
[----:B------:R-:W-:Y:S01]  /*37650*/  IADD3 R13, P3, PT, R5, R13, RZ ;  /* 0x0000000d050d7210 */ /* 0x000fe20007f7e0ff */
[----:B-1----:R-:W-:Y:S01]  /*37660*/  @!P1 IMAD.MOV.U32 R8, RZ, RZ, R10 ;  /* 0x000000ffff089224 */ /* 0x002fe200078e000a */
[----:B------:R-:W-:Y:S01]  /*37670*/  PRMT R28, RZ, 0x7610, R28 ;  /* 0x00007610ff1c7816 */ /* 0x000fe2000000001c */
[----:B------:R-:W-:-:S02]  /*37680*/  @!P1 IMAD.MOV.U32 R9, RZ, RZ, R16 ;  /* 0x000000ffff099224 */ /* 0x000fc400078e0010 */
[----:B------:R-:W-:Y:S01]  /*37690*/  IMAD.X R17, R6, 0x1, R17, P3 ;  /* 0x0000000106117824 */ /* 0x000fe200018e0611 */
[----:B------:R-:W-:Y:S02]  /*376a0*/  PRMT R27, RZ, 0x7610, R27 ;  /* 0x00007610ff1b7816 */ /* 0x000fe4000000001b */
[----:B------:R0:W2:Y:S01]  /*376b0*/  @!P1 LDG.E.U8 R28, desc[UR18][R8.64] ;  /* 0x00000012081c9981 */ /* 0x0000a2000c1e1100 */
[----:B------:R-:W-:-:S03]  /*376c0*/  PRMT R19, RZ, 0x7610, R19 ;  /* 0x00007610ff137816 */ /* 0x000fc60000000013 */
[----:B------:R-:W-:Y:S01]  /*376d0*/  STL [R1+0x684], R16 ;  /* 0x0006841001007387 */ /* 0x000fe20000100800 */
[----:B0-----:R-:W-:Y:S02]  /*376e0*/  @!P1 IMAD.MOV.U32 R8, RZ, RZ, R13 ;  /* 0x000000ffff089224 */ /* 0x001fe400078e000d */
[----:B------:R-:W-:-:S05]  /*376f0*/  @!P1 IMAD.MOV.U32 R9, RZ, RZ, R17 ;  /* 0x000000ffff099224 */ /* 0x000fca00078e0011 */
[----:B------:R0:W2:Y:S01]  /*37700*/  @!P1 LDG.E.U8 R27, desc[UR18][R8.64] ;  /* 0x00000012081b9981 */ /* 0x0000a2000c1e1100 */
[----:B------:R-:W-:Y:S02]  /*37710*/  PRMT R4, RZ, 0x7610, R4 ;  /* 0x00007610ff047816 */ /* 0x000fe40000000004 */
[----:B---3--:R-:W-:-:S05]  /*37720*/  IADD3 R24, P4, PT, R5, R24, RZ ;  /* 0x0000001805187210 */ /* 0x008fca0007f9e0ff */
[----:B0-----:R-:W-:Y:S01]  /*37730*/  @!P1 IMAD.MOV.U32 R8, RZ, RZ, R24 ;  /* 0x000000ffff089224 */ /* 0x001fe200078e0018 */
[----:B----4-:R0:W-:Y:S01]  /*37740*/  STL [R1+0x3c], R12 ;  /* 0x00003c0c01007387 */ /* 0x0101e20000100800 */
[----:B--2---:R-:W-:-:S04]  /*37750*/  IMAD.X R26, R6, 0x1, R26, P4 ;  /* 0x00000001061a7824 */ /* 0x004fc800020e061a */
[----:B------:R-:W-:Y:S01]  /*37760*/  @!P1 IMAD.MOV.U32 R9, RZ, RZ, R26 ;  /* 0x000000ffff099224 */ /* 0x000fe200078e001a */
[----:B0-----:R-:W2:Y:S01]  /*37770*/  LDL.LU R12, [R1+0x6b4] ;  /* 0x0006b400010c7983 */ /* 0x001ea20000300800 */
[----:B------:R-:W-:-:S03]  /*37780*/  IADD3 R11, P3, PT, R5, R11, RZ ;  /* 0x0000000b050b7210 */ /* 0x000fc60007f7e0ff */
[----:B------:R-:W3:Y:S04]  /*37790*/  LDL.LU R10, [R1+0x6b8] ;  /* 0x0006b800010a7983 */ /* 0x000ee80000300800 */
[----:B------:R-:W4:Y:S01]  /*377a0*/  LDL.LU R23, [R1+0x6bc] ;  /* 0x0006bc0001177983 */ /* 0x000f220000300800 */
[----:B------:R-:W-:-:S03]  /*377b0*/  IMAD.X R18, R6, 0x1, R18, P3 ;  /* 0x0000000106127824 */ /* 0x000fc600018e0612 */
[----:B------:R-:W-:Y:S04]  /*377c0*/  STL [R1+0x690], R13 ;  /* 0x0006900d01007387 */ /* 0x000fe80000100800 */
[----:B------:R-:W4:Y:S04]  /*377d0*/  LDL.LU R16, [R1+0x6c0] ;  /* 0x0006c00001107983 */ /* 0x000f280000300800 */
[----:B------:R-:W-:Y:S04]  /*377e0*/  STL [R1+0x698], R24 ;  /* 0x0006981801007387 */ /* 0x000fe80000100800 */
[----:B------:R0:W4:Y:S04]  /*377f0*/  @!P1 LDG.E.U8 R19, desc[UR18][R8.64] ;  /* 0x0000001208139981 */ /* 0x000128000c1e1100 */
[----:B------:R1:W-:Y:S04]  /*37800*/  STL [R1+0x68c], R17 ;  /* 0x00068c1101007387 */ /* 0x0003e80000100800 */
[----:B------:R1:W-:Y:S01]  /*37810*/  STL [R1+0x6a0], R11 ;  /* 0x0006a00b01007387 */ /* 0x0003e20000100800 */
[----:B0-----:R-:W-:-:S02]  /*37820*/  @!P1 IMAD.MOV.U32 R8, RZ, RZ, R11 ;  /* 0x000000ffff089224 */ /* 0x001fc400078e000b */
[----:B------:R-:W-:Y:S01]  /*37830*/  @!P1 IMAD.MOV.U32 R9, RZ, RZ, R18 ;  /* 0x000000ffff099224 */ /* 0x000fe200078e0012 */
[----:B-1----:R-:W4:Y:S04]  /*37840*/  LDL.LU R17, [R1+0x6c4] ;  /* 0x0006c40001117983 */ /* 0x002f280000300800 */
[----:B------:R-:W-:Y:S04]  /*37850*/  STL [R1+0x694], R26 ;  /* 0x0006941a01007387 */ /* 0x000fe80000100800 */
[----:B------:R-:W4:Y:S04]  /*37860*/  LDL.LU R13, [R1+0x6c8] ;  /* 0x0006c800010d7983 */ /* 0x000f280000300800 */
[----:B------:R0:W4:Y:S04]  /*37870*/  @!P1 LDG.E.U8 R4, desc[UR18][R8.64] ;  /* 0x0000001208049981 */ /* 0x000128000c1e1100 */
[----:B------:R-:W-:Y:S04]  /*37880*/  STL [R1+0x40], R29 ;  /* 0x0000401d01007387 */ /* 0x000fe80000100800 */
[----:B------:R1:W-:Y:S04]  /*37890*/  STL [R1+0x69c], R18 ;  /* 0x00069c1201007387 */ /* 0x0003e80000100800 */
[----:B------:R-:W4:Y:S04]  /*378a0*/  LDL.LU R24, [R1+0x6cc] ;  /* 0x0006cc0001187983 */ /* 0x000f280000300800 */
[----:B------:R-:W4:Y:S01]  /*378b0*/  LDL.LU R11, [R1+0x6d0] ;  /* 0x0006d000010b7983 */ /* 0x000f220000300800 */
[----:B------:R-:W-:-:S02]  /*378c0*/  PRMT R25, RZ, 0x7610, R25 ;  /* 0x00007610ff197816 */ /* 0x000fc40000000019 */
[----:B------:R-:W-:Y:S02]  /*378d0*/  PRMT R21, RZ, 0x7610, R21 ;  /* 0x00007610ff157816 */ /* 0x000fe40000000015 */
[----:B---3--:R-:W-:-:S05]  /*378e0*/  IADD3 R10, P3, PT, R5, R10, RZ ;  /* 0x0000000a050a7210 */ /* 0x008fca0007f7e0ff */
[----:B------:R3:W-:Y:S01]  /*378f0*/  STL [R1+0x6b8], R10 ;  /* 0x0006b80a01007387 */ /* 0x0007e20000100800 */
[----:B--2---:R-:W-:-:S03]  /*37900*/  IMAD.X R12, R6, 0x1, R12, P3 ;  /* 0x00000001060c7824 */ /* 0x004fc600018e060c */
[----:B-1----:R-:W2:Y:S01]  /*37910*/  LDL.LU R18, [R1+0x6d4] ;  /* 0x0006d40001127983 */ /* 0x002ea20000300800 */
[----:B----4-:R-:W-:Y:S01]  /*37920*/  IADD3 R16, P4, PT, R5, R16, RZ ;  /* 0x0000001005107210 */ /* 0x010fe20007f9e0ff */
[----:B0-----:R-:W-:Y:S02]  /*37930*/  @!P1 IMAD.MOV.U32 R8, RZ, RZ, R10 ;  /* 0x000000ffff089224 */ /* 0x001fe400078e000a */
[----:B------:R-:W-:Y:S02]  /*37940*/  @!P1 IMAD.MOV.U32 R9, RZ, RZ, R12 ;  /* 0x000000ffff099224 */ /* 0x000fe400078e000c */
[----:B------:R-:W-:-:S03]  /*37950*/  IMAD.X R23, R6, 0x1, R23, P4 ;  /* 0x0000000106177824 */ /* 0x000fc600020e0617 */
[----:B------:R0:W4:Y:S01]  /*37960*/  @!P1 LDG.E.U8 R25, desc[UR18][R8.64] ;  /* 0x0000001208199981 */ /* 0x000122000c1e1100 */
[----:B------:R-:W-:-:S03]  /*37970*/  IADD3 R13, P3, PT, R5, R13, RZ ;  /* 0x0000000d050d7210 */ /* 0x000fc60007f7e0ff */
[----:B------:R-:W-:Y:S04]  /*37980*/  STL [R1+0x12d4], R4 ;  /* 0x0012d40401007387 */ /* 0x000fe80000100800 */
[----:B------:R-:W-:Y:S04]  /*37990*/  STL [R1+0x38], R28 ;  /* 0x0000381c01007387 */ /* 0x000fe80000100800 */
[----:B------:R-:W-:Y:S04]  /*379a0*/  STL [R1+0x6c0], R16 ;  /* 0x0006c01001007387 */ /* 0x000fe80000100800 */
[----:B------:R-:W-:Y:S04]  /*379b0*/  STL [R1+0x6b4], R12 ;  /* 0x0006b40c01007387 */ /* 0x000fe80000100800 */
[----:B------:R-:W-:Y:S04]  /*379c0*/  STL [R1+0x6c8], R13 ;  /* 0x0006c80d01007387 */ /* 0x000fe80000100800 */
[----:B---3--:R-:W3:Y:S01]  /*379d0*/  LDL.LU R10, [R1+0x6d8] ;  /* 0x0006d800010a7983 */ /* 0x008ee20000300800 */
[----:B0-----:R-:W-:-:S02]  /*379e0*/  @!P1 IMAD.MOV.U32 R8, RZ, RZ, R16 ;  /* 0x000000ffff089224 */ /* 0x001fc400078e0010 */
[----:B------:R-:W-:-:S05]  /*379f0*/  @!P1 IMAD.MOV.U32 R9, RZ, RZ, R23 ;  /* 0x000000ffff099224 */ /* 0x000fca00078e0017 */
[----:B------:R0:W4:Y:S01]  /*37a00*/  @!P1 LDG.E.U8 R21, desc[UR18][R8.64] ;  /* 0x0000001208159981 */ /* 0x000122000c1e1100 */
[C---:B------:R-:W-:Y:S01]  /*37a10*/  IMAD.X R17, R6.reuse, 0x1, R17, P3 ;  /* 0x0000000106117824 */ /* 0x040fe200018e0611 */
[----:B------:R-:W-:Y:S02]  /*37a20*/  PRMT R15, RZ, 0x7610, R15 ;  /* 0x00007610ff0f7816 */ /* 0x000fe4000000000f */
[----:B------:R-:W-:Y:S01]  /*37a30*/  IADD3 R11, P3, PT, R5, R11, RZ ;  /* 0x0000000b050b7210 */ /* 0x000fe20007f7e0ff */
[----:B------:R-:W-:Y:S01]  /*37a40*/  STL [R1+0x6bc], R23 ;  /* 0x0006bc1701007387 */ /* 0x000fe20000100800 */
[----:B0-----:R-:W-:Y:S02]  /*37a50*/  @!P1 IMAD.MOV.U32 R8, RZ, RZ, R13 ;  /* 0x000000ffff089224 */ /* 0x001fe400078e000d */
[----:B------:R-:W-:Y:S01]  /*37a60*/  @!P1 IMAD.MOV.U32 R9, RZ, RZ, R17 ;  /* 0x000000ffff099224 */ /* 0x000fe200078e0011 */
[----:B------:R0:W-:Y:S01]  /*37a70*/  STL [R1+0x30], R19 ;  /* 0x0000301301007387 */ /* 0x0001e20000100800 */
[----:B------:R-:W-:Y:S01]  /*37a80*/  IMAD.X R24, R6, 0x1, R24, P3 ;  /* 0x0000000106187824 */ /* 0x000fe200018e0618 */
[----:B------:R-:W-:-:S02]  /*37a90*/  PRMT R20, RZ, 0x7610, R20 ;  /* 0x00007610ff147816 */ /* 0x000fc40000000014 */
[----:B------:R1:W4:Y:S04]  /*37aa0*/  @!P1 LDG.E.U8 R15, desc[UR18][R8.64] ;  /* 0x00000012080f9981 */ /* 0x000328000c1e1100 */
[----:B0-----:R-:W4:Y:S04]  /*37ab0*/  LDL.LU R19, [R1+0x6dc] ;  /* 0x0006dc0001137983 */ /* 0x001f280000300800 */
[----:B------:R-:W4:Y:S01]  /*37ac0*/  LDL.LU R12, [R1+0x6e0] ;  /* 0x0006e000010c7983 */ /* 0x000f220000300800 */
[----:B-1----:R-:W-:Y:S02]  /*37ad0*/  @!P1 IMAD.MOV.U32 R8, RZ, RZ, R11 ;  /* 0x000000ffff089224 */ /* 0x002fe400078e000b */
[----:B------:R-:W-:Y:S01]  /*37ae0*/  @!P1 IMAD.MOV.U32 R9, RZ, RZ, R24 ;  /* 0x000000ffff099224 */ /* 0x000fe200078e0018 */
[----:B------:R-:W-:Y:S01]  /*37af0*/  STL [R1+0x34], R27 ;  /* 0x0000341b01007387 */ /* 0x000fe20000100800 */
[----:B------:R-:W-:-:S03]  /*37b00*/  PRMT R3, RZ, 0x7610, R3 ;  /* 0x00007610ff037816 */ /* 0x000fc60000000003 */
[----:B------:R-:W4:Y:S04]  /*37b10*/  LDL.LU R16, [R1+0x6f8] ;  /* 0x0006f80001107983 */ /* 0x000f280000300800 */
[----:B------:R0:W4:Y:S04]  /*37b20*/  @!P1 LDG.E.U8 R20, desc[UR18][R8.64] ;  /* 0x0000001208149981 */ /* 0x000128000c1e1100 */
[----:B------:R1:W-:Y:S04]  /*37b30*/  STL [R1+0x6c4], R17 ;  /* 0x0006c41101007387 */ /* 0x0003e80000100800 */
[----:B------:R-:W4:Y:S04]  /*37b40*/  LDL.LU R23, [R1+0x6f4] ;  /* 0x0006f40001177983 */ /* 0x000f280000300800 */
[----:B-1----:R-:W4:Y:S04]  /*37b50*/  LDL.LU R17, [R1+0x700] ;  /* 0x0007000001117983 */ /* 0x002f280000300800 */
[----:B------:R-:W-:Y:S04]  /*37b60*/  STL [R1+0x6d0], R11 ;  /* 0x0006d00b01007387 */ /* 0x000fe80000100800 */
[----:B------:R-:W4:Y:S01]  /*37b70*/  LDL.LU R13, [R1+0x708] ;  /* 0x00070800010d7983 */ /* 0x000f220000300800 */
[----:B---3--:R-:W-:-:S05]  /*37b80*/  IADD3 R10, P4, PT, R5, R10, RZ ;  /* 0x0000000a050a7210 */ /* 0x008fca0007f9e0ff */
[----:B--2---:R-:W-:Y:S02]  /*37b90*/  IMAD.X R18, R6, 0x1, R18, P4 ;  /* 0x0000000106127824 */ /* 0x004fe400020e0612 */
[----:B0-----:R-:W-:Y:S02]  /*37ba0*/  @!P1 IMAD.MOV.U32 R8, RZ, RZ, R10 ;  /* 0x000000ffff089224 */ /* 0x001fe400078e000a */
[----:B------:R-:W-:Y:S01]  /*37bb0*/  @!P1 IMAD.MOV.U32 R9, RZ, RZ, R18 ;  /* 0x000000ffff099224 */ /* 0x000fe200078e0012 */
[----:B----4-:R0:W-:Y:S04]  /*37bc0*/  STL [R1+0x24], R21 ;  /* 0x0000241501007387 */ /* 0x0101e80000100800 */
[----:B------:R1:W2:Y:S04]  /*37bd0*/  @!P1 LDG.E.U8 R3, desc[UR18][R8.64] ;  /* 0x0000001208039981 */ /* 0x0002a8000c1e1100 */
[----:B0-----:R-:W3:Y:S04]  /*37be0*/  LDL.LU R21, [R1+0x6fc] ;  /* 0x0006fc0001157983 */ /* 0x001ee80000300800 */
[----:B------:R0:W-:Y:S01]  /*37bf0*/  STL [R1+0x20], R15 ;  /* 0x0000200f01007387 */ /* 0x0001e20000100800 */
[----:B------:R-:W-:-:S02]  /*37c00*/  PRMT R0, RZ, 0x7610, R0 ;  /* 0x00007610ff007816 */ /* 0x000fc40000000000 */
[----:B------:R-:W-:Y:S01]  /*37c10*/  IADD3 R12, P3, PT, R5, R12, RZ ;  /* 0x0000000c050c7210 */ /* 0x000fe20007f7e0ff */
[----:B0-----:R-:W4:Y:S04]  /*37c20*/  LDL.LU R15, [R1+0x704] ;  /* 0x00070400010f7983 */ /* 0x001f280000300800 */
[----:B------:R-:W-:Y:S01]  /*37c30*/  STL [R1+0x6d8], R10 ;  /* 0x0006d80a01007387 */ /* 0x000fe20000100800 */
[----:B------:R-:W-:-:S03]  /*37c40*/  IMAD.X R19, R6, 0x1, R19, P3 ;  /* 0x0000000106137824 */ /* 0x000fc600018e0613 */
[----:B------:R-:W-:Y:S01]  /*37c50*/  STL [R1+0x6cc], R24 ;  /* 0x0006cc1801007387 */ /* 0x000fe20000100800 */
[----:B------:R-:W-:-:S03]  /*37c60*/  IADD3 R16, P3, PT, R5, R16, RZ ;  /* 0x0000001005107210 */ /* 0x000fc60007f7e0ff */
[----:B------:R-:W-:Y:S04]  /*37c70*/  STL [R1+0x6e0], R12 ;  /* 0x0006e00c01007387 */ /* 0x000fe80000100800 */
[----:B------:R-:W4:Y:S01]  /*37c80*/  LDL.LU R11, [R1+0x710] ;  /* 0x00071000010b7983 */ /* 0x000f220000300800 */
[----:B-1----:R-:W-:-:S03]  /*37c90*/  @!P1 IMAD.MOV.U32 R8, RZ, RZ, R12 ;  /* 0x000000ffff089224 */ /* 0x002fc600078e000c */
[----:B------:R-:W-:Y:S01]  /*37ca0*/  STL [R1+0x6d4], R18 ;  /* 0x0006d41201007387 */ /* 0x000fe20000100800 */
[----:B------:R-:W-:-:S03]  /*37cb0*/  @!P1 IMAD.MOV.U32 R9, RZ, RZ, R19 ;  /* 0x000000ffff099224 */ /* 0x000fc600078e0013 */
[----:B------:R-:W-:Y:S01]  /*37cc0*/  STL [R1+0x28], R25 ;  /* 0x0000281901007387 */ /* 0x000fe20000100800 */
[----:B------:R-:W-:-:S03]  /*37cd0*/  IMAD.X R23, R6, 0x1, R23, P3 ;  /* 0x0000000106177824 */ /* 0x000fc600018e0617 */
[----:B------:R0:W-:Y:S01]  /*37ce0*/  STL [R1+0x1c], R20 ;  /* 0x00001c1401007387 */ /* 0x0001e20000100800 */
[----:B------:R-:W-:Y:S02]  /*37cf0*/  IADD3 R17, P4, PT, R5, R17, RZ ;  /* 0x0000001105117210 */ /* 0x000fe40007f9e0ff */
[----:B------:R-:W-:Y:S01]  /*37d00*/  PRMT R22, RZ, 0x7610, R22 ;  /* 0x00007610ff167816 */ /* 0x000fe20000000016 */
[----:B------:R1:W4:Y:S04]  /*37d10*/  @!P1 LDG.E.U8 R0, desc[UR18][R8.64] ;  /* 0x0000001208009981 */ /* 0x000328000c1e1100 */
[----:B0-----:R-:W4:Y:S04]  /*37d20*/  LDL.LU R20, [R1+0x70c] ;  /* 0x00070c0001147983 */ /* 0x001f280000300800 */
[----:B------:R0:W-:Y:S04]  /*37d30*/  STL [R1+0x6dc], R19 ;  /* 0x0006dc1301007387 */ /* 0x0001e80000100800 */
[----:B------:R-:W4:Y:S01]  /*37d40*/  LDL.LU R18, [R1+0x718] ;  /* 0x0007180001127983 */ /* 0x000f220000300800 */
[----:B-1----:R-:W-:-:S02]  /*37d50*/  @!P1 IMAD.MOV.U32 R8, RZ, RZ, R16 ;  /* 0x000000ffff089224 */ /* 0x002fc400078e0010 */
[----:B------:R-:W-:Y:S01]  /*37d60*/  @!P1 IMAD.MOV.U32 R9, RZ, RZ, R23 ;  /* 0x000000ffff099224 */ /* 0x000fe200078e0017 */
[----:B------:R-:W4:Y:S01]  /*37d70*/  LDL.LU R10, [R1+0x720] ;  /* 0x00072000010a7983 */ /* 0x000f220000300800 */
[----:B------:R-:W-:-:S03]  /*37d80*/  PRMT R14, RZ, 0x7610, R14 ;  /* 0x00007610ff0e7816 */ /* 0x000fc6000000000e */
[----:B------:R1:W4:Y:S02]  /*37d90*/  @!P1 LDG.E.U8 R22, desc[UR18][R8.64] ;  /* 0x0000001208169981 */ /* 0x000324000c1e1100 */
[----:B-1----:R-:W-:Y:S02]  /*37da0*/  @!P1 IMAD.MOV.U32 R8, RZ, RZ, R17 ;  /* 0x000000ffff089224 */ /* 0x002fe400078e0011 */
[----:B--2---:R1:W-:Y:S04]  /*37db0*/  STL [R1+0x12d8], R3 ;  /* 0x0012d80301007387 */ /* 0x0043e80000100800 */
[----:B0-----:R-:W2:Y:S01]  /*37dc0*/  LDL.LU R19, [R1+0x714] ;  /* 0x0007140001137983 */ /* 0x001ea20000300800 */
[----:B---3--:R-:W-:Y:S01]  /*37dd0*/  IMAD.X R21, R6, 0x1, R21, P4 ;  /* 0x0000000106157824 */ /* 0x008fe200020e0615 */
[----:B------:R-:W-:-:S02]  /*37de0*/  IADD3 R13, P3, PT, R5, R13, RZ ;  /* 0x0000000d050d7210 */ /* 0x000fc40007f7e0ff */
[----:B------:R-:W3:Y:S01]  /*37df0*/  LDL.LU R12, [R1+0x71c] ;  /* 0x00071c00010c7983 */ /* 0x000ee20000300800 */
[----:B------:R-:W-:-:S05]  /*37e00*/  @!P1 IMAD.MOV.U32 R9, RZ, RZ, R21 ;  /* 0x000000ffff099224 */ /* 0x000fca00078e0015 */
[----:B------:R0:W3:Y:S01]  /*37e10*/  @!P1 LDG.E.U8 R14, desc[UR18][R8.64] ;  /* 0x00000012080e9981 */ /* 0x0000e2000c1e1100 */
[----:B-1----:R-:W-:Y:S01]  /*37e20*/  PRMT R3, RZ, 0x7610, R3 ;  /* 0x00007610ff037816 */ /* 0x002fe20000000003 */
[----:B----4-:R-:W-:Y:S02]  /*37e30*/  IMAD.X R15, R6, 0x1, R15, P3 ;  /* 0x00000001060f7824 */ /* 0x010fe400018e060f */
[----:B0-----:R-:W-:Y:S02]  /*37e40*/  @!P1 IMAD.MOV.U32 R8, RZ, RZ, R13 ;  /* 0x000000ffff089224 */ /* 0x001fe400078e000d */
[----:B------:R-:W-:Y:S01]  /*37e50*/  @!P1 IMAD.MOV.U32 R9, RZ, RZ, R15 ;  /* 0x000000ffff099224 */ /* 0x000fe200078e000f */
[----:B------:R-:W-:-:S04]  /*37e60*/  PRMT R4, RZ, 0x7610, R4 ;  /* 0x00007610ff047816 */ /* 0x000fc80000000004 */
[----:B------:R0:W4:Y:S01]  /*37e70*/  @!P1 LDG.E.U8 R3, desc[UR18][R8.64] ;  /* 0x0000001208039981 */ /* 0x000122000c1e1100 */
[----:B------:R-:W-:-:S03]  /*37e80*/  IADD3 R11, P3, PT, R5, R11, RZ ;  /* 0x0000000b050b7210 */ /* 0x000fc60007f7e0ff */
[----:B------:R1:W-:Y:S02]  /*37e90*/  STL [R1+0x6f8], R16 ;  /* 0x0006f81001007387 */ /* 0x0003e40000100800 */
[----:B0-----:R-:W-:Y:S01]  /*37ea0*/  @!P1 IMAD.MOV.U32 R8, RZ, RZ, R11 ;  /* 0x000000ffff089224 */ /* 0x001fe200078e000b */
[----:B------:R-:W-:Y:S01]  /*37eb0*/  PRMT R2, RZ, 0x7610, R2 ;  /* 0x00007610ff027816 */ /* 0x000fe20000000002 */
[----:B------:R-:W-:-:S04]  /*37ec0*/  IMAD.X R20, R6, 0x1, R20, P3 ;  /* 0x0000000106147824 */ /* 0x000fc800018e0614 */
[----:B------:R-:W-:Y:S01]  /*37ed0*/  @!P1 IMAD.MOV.U32 R9, RZ, RZ, R20 ;  /* 0x000000ffff099224 */ /* 0x000fe200078e0014 */
[----:B------:R-:W-:Y:S01]  /*37ee0*/  IADD3 R18, P4, PT, R5, R18, RZ ;  /* 0x0000001205127210 */ /* 0x000fe20007f9e0ff */
[----:B------:R-:W-:Y:S04]  /*37ef0*/  STL [R1+0x12dc], R0 ;  /* 0x0012dc0001007387 */ /* 0x000fe80000100800 */
[----:B------:R0:W4:Y:S04]  /*37f00*/  @!P1 LDG.E.U8 R4, desc[UR18][R8.64] ;  /* 0x0000001208049981 */ /* 0x000128000c1e1100 */
[----:B------:R-:W-:Y:S04]  /*37f10*/  STL [R1+0x700], R17 ;  /* 0x0007001101007387 */ /* 0x000fe80000100800 */
[----:B------:R-:W-:Y:S01]  /*37f20*/  STL [R1+0x6f4], R23 ;  /* 0x0006f41701007387 */ /* 0x000fe20000100800 */
[----:B0-----:R-:W-:-:S03]  /*37f30*/  @!P1 IMAD.MOV.U32 R8, RZ, RZ, R18 ;  /* 0x000000ffff089224 */ /* 0x001fc600078e0012 */
[----:B------:R-:W-:Y:S04]  /*37f40*/  STL [R1+0x708], R13 ;  /* 0x0007080d01007387 */ /* 0x000fe80000100800 */
[----:B-1----:R-:W4:Y:S04]  /*37f50*/  LDL.LU R16, [R1+0x738] ;  /* 0x0007380001107983 */ /* 0x002f280000300800 */
[----:B------:R-:W-:Y:S04]  /*37f60*/  STL [R1+0x6fc], R21 ;  /* 0x0006fc1501007387 */ /* 0x000fe80000100800 */
[----:B------:R-:W-:Y:S01]  /*37f70*/  STL [R1+0x704], R15 ;  /* 0x0007040f01007387 */ /* 0x000fe20000100800 */
[----:B--2---:R-:W-:-:S04]  /*37f80*/  IMAD.X R19, R6, 0x1, R19, P4 ;  /* 0x0000000106137824 */ /* 0x004fc800020e0613 */
[----:B------:R-:W-:-:S05]  /*37f90*/  @!P1 IMAD.MOV.U32 R9, RZ, RZ, R19 ;  /* 0x000000ffff099224 */ /* 0x000fca00078e0013 */
[----:B------:R0:W2:Y:S04]  /*37fa0*/  @!P1 LDG.E.U8 R2, desc[UR18][R8.64] ;  /* 0x0000001208029981 */ /* 0x0000a8000c1e1100 */
[----:B---3--:R1:W-:Y:S04]  /*37fb0*/  STL [R1+0xc], R14 ;  /* 0x00000c0e01007387 */ /* 0x0083e80000100800 */
[----:B-1----:R-:W3:Y:S04]  /*37fc0*/  LDL.LU R14, [R1+0x740] ;  /* 0x00074000010e7983 */ /* 0x002ee80000300800 */
[----:B------:R-:W3:Y:S04]  /*37fd0*/  LDL.LU R17, [R1+0x734] ;  /* 0x0007340001117983 */ /* 0x000ee80000300800 */
[----:B------:R-:W3:Y:S01]  /*37fe0*/  LDL.LU R15, [R1+0x73c] ;  /* 0x00073c00010f7983 */ /* 0x000ee20000300800 */
[----:B------:R-:W-:-:S03]  /*37ff0*/  IADD3 R10, P3, PT, R5, R10, RZ ;  /* 0x0000000a050a7210 */ /* 0x000fc60007f7e0ff */
[----:B------:R1:W-:Y:S04]  /*38000*/  STL [R1+0x710], R11 ;  /* 0x0007100b01007387 */ /* 0x0003e80000100800 */
[----:B------:R-:W3:Y:S04]  /*38010*/  LDL.LU R13, [R1+0x744] ;  /* 0x00074400010d7983 */ /* 0x000ee80000300800 */
[----:B------:R-:W3:Y:S04]  /*38020*/  LDL.LU R0, [R1+0x748] ;  /* 0x0007480001007983 */ /* 0x000ee80000300800 */
[----:B----4-:R4:W-:Y:S01]  /*38030*/  STL [R1+0x12e0], R3 ;  /* 0x0012e00301007387 */ /* 0x0109e20000100800 */
[----:B------:R-:W-:-:S03]  /*38040*/  IMAD.X R12, R6, 0x1, R12, P3 ;  /* 0x00000001060c7824 */ /* 0x000fc600018e060c */
[----:B------:R-:W-:Y:S04]  /*38050*/  STL [R1+0x718], R18 ;  /* 0x0007181201007387 */ /* 0x000fe80000100800 */
[----:B------:R-:W-:Y:S04]  /*38060*/  STL [R1+0x70c], R20 ;  /* 0x00070c1401007387 */ /* 0x000fe80000100800 */
[----:B------:R-:W-:Y:S04]  /*38070*/  STL [R1+0x720], R10 ;  /* 0x0007200a01007387 */ /* 0x000fe80000100800 */
[----:B-1----:R-:W3:Y:S04]  /*38080*/  LDL.LU R11, [R1+0x750] ;  /* 0x00075000010b7983 */ /* 0x002ee80000300800 */
[----:B------:R-:W-:Y:S04]  /*38090*/  STL [R1+0x714], R19 ;  /* 0x0007141301007387 */ /* 0x000fe80000100800 */
[----:B------:R-:W-:Y:S01]  /*380a0*/  STL [R1+0x12e4], R4 ;  /* 0x0012e40401007387 */ /* 0x000fe20000100800 */
[----:B------:R-:W-:-:S03]  /*380b0*/  PRMT R92, RZ, 0x7610, R92 ;  /* 0x00007610ff5c7816 */ /* 0x000fc6000000005c */
[----:B------:R-:W-:Y:S01]  /*380c0*/  STL [R1+0x10], R22 ;  /* 0x0000101601007387 */ /* 0x000fe20000100800 */
[----:B0-----:R-:W-:-:S03]  /*380d0*/  @!P1 IMAD.MOV.U32 R9, RZ, RZ, R12 ;  /* 0x000000ffff099224 */ /* 0x001fc600078e000c */
[----:B----4-:R-:W4:Y:S01]  /*380e0*/  LDL.LU R3, [R1+0x758] ;  /* 0x0007580001037983 */ /* 0x010f220000300800 */
[----:B------:R-:W-:-:S03]  /*380f0*/  @!P1 IMAD.MOV.U32 R8, RZ, RZ, R10 ;  /* 0x000000ffff089224 */ /* 0x000fc600078e000a */
[----:B------:R0:W-:Y:S01]  /*38100*/  STL [R1+0x71c], R12 ;  /* 0x00071c0c01007387 */ /* 0x0001e20000100800 */
[----:B------:R-:W-:-:S03]  /*38110*/  IADD3 R16, P3, PT, R5, R16, RZ ;  /* 0x0000001005107210 */ /* 0x000fc60007f7e0ff */
[----:B------:R1:W4:Y:S01]  /*38120*/  @!P1 LDG.E.U8 R92, desc[UR18][R8.64] ;  /* 0x00000012085c9981 */ /* 0x000322000c1e1100 */
[----:B------:R-:W-:Y:S02]  /*38130*/  PRMT R90, RZ, 0x7610, R90 ;  /* 0x00007610ff5a7816 */ /* 0x000fe4000000005a */
[----:B------:R-:W-:Y:S01]  /*38140*/  PRMT R88, RZ, 0x7610, R88 ;  /* 0x00007610ff587816 */ /* 0x000fe20000000058 */
[----:B-1----:R-:W-:Y:S01]  /*38150*/  @!P1 IMAD.MOV.U32 R8, RZ, RZ, R16 ;  /* 0x000000ffff089224 */ /* 0x002fe200078e0010 */
[----:B--2---:R1:W-:Y:S04]  /*38160*/  STL [R1+0x12e8], R2 ;  /* 0x0012e80201007387 */ /* 0x0043e80000100800 */
[----:B0-----:R-:W2:Y:S04]  /*38170*/  LDL.LU R12, [R1+0x74c] ;  /* 0x00074c00010c7983 */ /* 0x001ea80000300800 */
[----:B------:R-:W2:Y:S01]  /*38180*/  LDL.LU R10, [R1+0x754] ;  /* 0x00075400010a7983 */ /* 0x000ea20000300800 */
[----:B---3--:R-:W-:Y:S01]  /*38190*/  IADD3 R14, P4, PT, R5, R14, RZ ;  /* 0x0000000e050e7210 */ /* 0x008fe20007f9e0ff */
[----:B------:R-:W-:-:S04]  /*381a0*/  IMAD.X R17, R6, 0x1, R17, P3 ;  /* 0x0000000106117824 */ /* 0x000fc800018e0611 */
[----:B------:R-:W-:Y:S02]  /*381b0*/  @!P1 IMAD.MOV.U32 R9, RZ, RZ, R17 ;  /* 0x000000ffff099224 */ /* 0x000fe400078e0011 */
[----:B------:R-:W-:Y:S01]  /*381c0*/  IMAD.X R15, R6, 0x1, R15, P4 ;  /* 0x00000001060f7824 */ /* 0x000fe200020e060f */
[----:B------:R-:W-:Y:S04]  /*381d0*/  STL [R1+0x738], R16 ;  /* 0x0007381001007387 */ /* 0x000fe80000100800 */
[----:B------:R0:W3:Y:S04]  /*381e0*/  @!P1 LDG.E.U8 R90, desc[UR18][R8.64] ;  /* 0x00000012085a9981 */ /* 0x0000e8000c1e1100 */
[----:B------:R-:W3:Y:S04]  /*381f0*/  LDL.LU R4, [R1+0x75c] ;  /* 0x00075c0001047983 */ /* 0x000ee80000300800 */
[----:B-1----:R-:W3:Y:S01]  /*38200*/  LDL.LU R2, [R1+0x760] ;  /* 0x0007600001027983 */ /* 0x002ee20000300800 */
[----:B0-----:R-:W-:-:S02]  /*38210*/  @!P1 IMAD.MOV.U32 R8, RZ, RZ, R14 ;  /* 0x000000ffff089224 */ /* 0x001fc400078e000e */
[----:B------:R-:W-:-:S05]  /*38220*/  @!P1 IMAD.MOV.U32 R9, RZ, RZ, R15 ;  /* 0x000000ffff099224 */ /* 0x000fca00078e000f */
[----:B------:R0:W3:Y:S01]  /*38230*/  @!P1 LDG.E.U8 R88, desc[UR18][R8.64] ;  /* 0x0000001208589981 */ /* 0x0000e2000c1e1100 */
[----:B------:R-:W-:Y:S02]  /*38240*/  IADD3 R0, P3, PT, R5, R0, RZ ;  /* 0x0000000005007210 */ /* 0x000fe40007f7e0ff */
[----:B------:R-:W-:-:S03]  /*38250*/  PRMT R86, RZ, 0x7610, R86 ;  /* 0x00007610ff567816 */ /* 0x000fc60000000056 */
[----:B------:R-:W-:Y:S01]  /*38260*/  IMAD.X R13, R6, 0x1, R13, P3 ;  /* 0x00000001060d7824 */ /* 0x000fe200018e060d */
[----:B------:R-:W-:Y:S01]  /*38270*/  IADD3 R11, P3, PT, R5, R11, RZ ;  /* 0x0000000b050b7210 */ /* 0x000fe20007f7e0ff */
[----:B0-----:R-:W-:Y:S02]  /*38280*/  @!P1 IMAD.MOV.U32 R8, RZ, RZ, R0 ;  /* 0x000000ffff089224 */ /* 0x001fe400078e0000 */
[----:B------:R-:W-:Y:S01]  /*38290*/  @!P1 IMAD.MOV.U32 R9, RZ, RZ, R13 ;  /* 0x000000ffff099224 */ /* 0x000fe200078e000d */
[----:B------:R-:W-:-:S04]  /*382a0*/  PRMT R84, RZ, 0x7610, R84 ;  /* 0x00007610ff547816 */ /* 0x000fc80000000054 */
[----:B------:R0:W3:Y:S01]  /*382b0*/  @!P1 LDG.E.U8 R86, desc[UR18][R8.64] ;  /* 0x0000001208569981 */ /* 0x0000e2000c1e1100 */
[----:B----4-:R-:W-:Y:S01]  /*382c0*/  IADD3 R3, P4, PT, R5, R3, RZ ;  /* 0x0000000305037210 */ /* 0x010fe20007f9e0ff */
[----:B0-----:R-:W-:Y:S01]  /*382d0*/  @!P1 IMAD.MOV.U32 R8, RZ, RZ, R11 ;  /* 0x000000ffff089224 */ /* 0x001fe200078e000b */
[----:B------:R-:W-:Y:S01]  /*382e0*/  PRMT R82, RZ, 0x7610, R82 ;  /* 0x00007610ff527816 */ /* 0x000fe20000000052 */
[----:B------:R-:W-:Y:S04]  /*382f0*/  STL [R1+0x12ec], R92 ;  /* 0x0012ec5c01007387 */ /* 0x000fe80000100800 */
[----:B------:R-:W-:Y:S04]  /*38300*/  STL [R1+0x740], R14 ;  /* 0x0007400e01007387 */ /* 0x000fe80000100800 */
[----:B------:R0:W-:Y:S04]  /*38310*/  STL [R1+0x734], R17 ;  /* 0x0007341101007387 */ /* 0x0001e80000100800 */
[----:B------:R-:W-:Y:S04]  /*38320*/  STL [R1+0x748], R0 ;  /* 0x0007480001007387 */ /* 0x000fe80000100800 */
[----:B0-----:R-:W4:Y:S04]  /*38330*/  LDL.LU R17, [R1+0x778] ;  /* 0x0007780001117983 */ /* 0x001f280000300800 */
[----:B------:R0:W-:Y:S01]  /*38340*/  STL [R1+0x73c], R15 ;  /* 0x00073c0f01007387 */ /* 0x0001e20000100800 */
[----:B------:R-:W-:Y:S01]  /*38350*/  PRMT R80, RZ, 0x7610, R80 ;  /* 0x00007610ff507816 */ /* 0x000fe20000000050 */
[----:B--2---:R-:W-:-:S04]  /*38360*/  IMAD.X R12, R6, 0x1, R12, P3 ;  /* 0x00000001060c7824 */ /* 0x004fc800018e060c */
[----:B------:R-:W-:Y:S02]  /*38370*/  @!P1 IMAD.MOV.U32 R9, RZ, RZ, R12 ;  /* 0x000000ffff099224 */ /* 0x000fe400078e000c */
[----:B------:R-:W-:-:S03]  /*38380*/  IMAD.X R10, R6, 0x1, R10, P4 ;  /* 0x00000001060a7824 */ /* 0x000fc600020e060a */
[----:B------:R1:W2:Y:S02]  /*38390*/  @!P1 LDG.E.U8 R84, desc[UR18][R8.64] ;  /* 0x0000001208549981 */ /* 0x0002a4000c1e1100 */
[----:B-1----:R-:W-:Y:S02]  /*383a0*/  @!P1 IMAD.MOV.U32 R8, RZ, RZ, R3 ;  /* 0x000000ffff089224 */ /* 0x002fe400078e0003 */
[----:B------:R-:W-:Y:S01]  /*383b0*/  @!P1 IMAD.MOV.U32 R9, RZ, RZ, R10 ;  /* 0x000000ffff099224 */ /* 0x000fe200078e000a */
[----:B---3--:R-:W-:Y:S04]  /*383c0*/  STL [R1+0x12f0], R90 ;  /* 0x0012f05a01007387 */ /* 0x008fe80000100800 */
[----:B------:R1:W-:Y:S01]  /*383d0*/  STL [R1+0x744], R13 ;  /* 0x0007440d01007387 */ /* 0x0003e20000100800 */
[----:B------:R-:W-:-:S03]  /*383e0*/  IADD3 R2, P3, PT, R5, R2, RZ ;  /* 0x0000000205027210 */ /* 0x000fc60007f7e0ff */
[----:B------:R3:W2:Y:S02]  /*383f0*/  @!P1 LDG.E.U8 R82, desc[UR18][R8.64] ;  /* 0x0000001208529981 */ /* 0x0006a4000c1e1100 */
[----:B------:R-:W-:Y:S02]  /*38400*/  IMAD.X R4, R6, 0x1, R4, P3 ;  /* 0x0000000106047824 */ /* 0x000fe400018e0604 */
[----:B------:R-:W-:Y:S04]  /*38410*/  STL [R1+0x12f4], R88 ;  /* 0x0012f45801007387 */ /* 0x000fe80000100800 */
[----:B------:R-:W2:Y:S01]  /*38420*/  LDL.LU R19, [R1+0x774] ;  /* 0x0007740001137983 */ /* 0x000ea20000300800 */
[----:B---3--:R-:W-:-:S03]  /*38430*/  @!P1 IMAD.MOV.U32 R8, RZ, RZ, R2 ;  /* 0x000000ffff089224 */ /* 0x008fc600078e0002 */
[----:B0-----:R-:W3:Y:S01]  /*38440*/  LDL.LU R15, [R1+0x77c] ;  /* 0x00077c00010f7983 */ /* 0x001ee20000300800 */
[----:B------:R-:W-:-:S03]  /*38450*/  @!P1 IMAD.MOV.U32 R9, RZ, RZ, R4 ;  /* 0x000000ffff099224 */ /* 0x000fc600078e0004 */
[----:B------:R-:W-:Y:S04]  /*38460*/  STL [R1+0x750], R11 ;  /* 0x0007500b01007387 */ /* 0x000fe80000100800 */
[----:B-1----:R-:W3:Y:S04]  /*38470*/  LDL.LU R13, [R1+0x780] ;  /* 0x00078000010d7983 */ /* 0x002ee80000300800 */
[----:B------:R-:W3:Y:S04]  /*38480*/  LDL.LU R16, [R1+0x784] ;  /* 0x0007840001107983 */ /* 0x000ee80000300800 */
[----:B------:R-:W3:Y:S04]  /*38490*/  LDL.LU R0, [R1+0x788] ;  /* 0x0007880001007983 */ /* 0x000ee80000300800 */
[----:B------:R0:W3:Y:S04]  /*384a0*/  @!P1 LDG.E.U8 R80, desc[UR18][R8.64] ;  /* 0x0000001208509981 */ /* 0x0000e8000c1e1100 */
[----:B------:R-:W-:Y:S04]  /*384b0*/  STL [R1+0x12f8], R86 ;  /* 0x0012f85601007387 */ /* 0x000fe80000100800 */
[----:B------:R-:W-:Y:S04]  /*384c0*/  STL [R1+0x758], R3 ;  /* 0x0007580301007387 */ /* 0x000fe80000100800 */
[----:B------:R1:W-:Y:S04]  /*384d0*/  STL [R1+0x74c], R12 ;  /* 0x00074c0c01007387 */ /* 0x0003e80000100800 */
[----:B------:R-:W-:Y:S04]  /*384e0*/  STL [R1+0x760], R2 ;  /* 0x0007600201007387 */ /* 0x000fe80000100800 */
[----:B-1----:R-:W3:Y:S04]  /*384f0*/  LDL.LU R12, [R1+0x790] ;  /* 0x00079000010c7983 */ /* 0x002ee80000300800 */
[----:B------:R-:W-:Y:S01]  /*38500*/  STL [R1+0x754], R10 ;  /* 0x0007540a01007387 */ /* 0x000fe20000100800 */
[----:B----4-:R-:W-:-:S02]  /*38510*/  IADD3 R17, P3, PT, R5, R17, RZ ;  /* 0x0000001105117210 */ /* 0x010fc40007f7e0ff */
[----:B------:R-:W-:-:S03]  /*38520*/  PRMT R78, RZ, 0x7610, R78 ;  /* 0x00007610ff4e7816 */ /* 0x000fc6000000004e */
[----:B0-----:R-:W-:Y:S01]  /*38530*/  @!P1 IMAD.MOV.U32 R8, RZ, RZ, R17 ;  /* 0x000000ffff089224 */ /* 0x001fe200078e0011 */
[----:B--2---:R-:W-:Y:S04]  /*38540*/  STL [R1+0x12fc], R84 ;  /* 0x0012fc5401007387 */ /* 0x004fe80000100800 */
[----:B------:R-:W2:Y:S04]  /*38550*/  LDL.LU R18, [R1+0x78c] ;  /* 0x00078c0001127983 */ /* 0x000ea80000300800 */
[----:B------:R0:W-:Y:S04]  /*38560*/  STL [R1+0x75c], R4 ;  /* 0x00075c0401007387 */ /* 0x0001e80000100800 */
[----:B------:R-:W4:Y:S04]  /*38570*/  LDL.LU R11, [R1+0x798] ;  /* 0x00079800010b7983 */ /* 0x000f280000300800 */
[----:B------:R-:W4:Y:S04]  /*38580*/  LDL.LU R3, [R1+0x7a0] ;  /* 0x0007a00001037983 */ /* 0x000f280000300800 */
[----:B------:R-:W-:Y:S04]  /*38590*/  STL [R1+0x1300], R82 ;  /* 0x0013005201007387 */ /* 0x000fe80000100800 */
[----:B------:R-:W4:Y:S04]  /*385a0*/  LDL.LU R14, [R1+0x794] ;  /* 0x00079400010e7983 */ /* 0x000f280000300800 */
[----:B0-----:R-:W4:Y:S01]  /*385b0*/  LDL.LU R4, [R1+0x79c] ;  /* 0x00079c0001047983 */ /* 0x001f220000300800 */
[----:B------:R-:W-:-:S03]  /*385c0*/  IMAD.X R19, R6, 0x1, R19, P3 ;  /* 0x0000000106137824 */ /* 0x000fc600018e0613 */
[----:B------:R0:W-:Y:S04]  /*385d0*/  STL [R1+0x778], R17 ;  /* 0x0007781101007387 */ /* 0x0001e80000100800 */
[----:B------:R-:W4:Y:S01]  /*385e0*/  LDL.LU R2, [R1+0x7b8] ;  /* 0x0007b80001027983 */ /* 0x000f220000300800 */
[----:B------:R-:W-:-:S03]  /*385f0*/  @!P1 IMAD.MOV.U32 R9, RZ, RZ, R19 ;  /* 0x000000ffff099224 */ /* 0x000fc600078e0013 */
[----:B------:R-:W4:Y:S01]  /*38600*/  LDL.LU R10, [R1+0x7c0] ;  /* 0x0007c000010a7983 */ /* 0x000f220000300800 */
[----:B---3--:R-:W-:-:S03]  /*38610*/  IADD3 R13, P4, PT, R5, R13, RZ ;  /* 0x0000000d050d7210 */ /* 0x008fc60007f9e0ff */
[----:B------:R1:W3:Y:S02]  /*38620*/  @!P1 LDG.E.U8 R78, desc[UR18][R8.64] ;  /* 0x00000012084e9981 */ /* 0x0002e4000c1e1100 */
[C---:B------:R-:W-:Y:S01]  /*38630*/  IMAD.X R15, R6.reuse, 0x1, R15, P4 ;  /* 0x00000001060f7824 */ /* 0x040fe200020e060f */
[----:B------:R-:W-:Y:S01]  /*38640*/  IADD3 R0, P3, PT, R5, R0, RZ ;  /* 0x0000000005007210 */ /* 0x000fe20007f7e0ff */
[----:B------:R-:W-:Y:S04]  /*38650*/  STL [R1+0x1304], R80 ;  /* 0x0013045001007387 */ /* 0x000fe80000100800 */
[----:B------:R-:W-:Y:S01]  /*38660*/  IMAD.X R16, R6, 0x1, R16, P3 ;  /* 0x0000000106107824 */ /* 0x000fe200018e0610 */
[----:B------:R0:W-:Y:S04]  /*38670*/  STL [R1+0x780], R13 ;  /* 0x0007800d01007387 */ /* 0x0001e80000100800 */
[----:B------:R-:W-:Y:S01]  /*38680*/  STL [R1+0x774], R19 ;  /* 0x0007741301007387 */ /* 0x000fe20000100800 */
[----:B-1----:R-:W-:-:S03]  /*38690*/  @!P1 IMAD.MOV.U32 R8, RZ, RZ, R13 ;  /* 0x000000ffff089224 */ /* 0x002fc600078e000d */
[----:B------:R-:W-:Y:S04]  /*386a0*/  STL [R1+0x788], R0 ;  /* 0x0007880001007387 */ /* 0x000fe80000100800 */
[----:B------:R1:W-:Y:S04]  /*386b0*/  STL [R1+0x77c], R15 ;  /* 0x00077c0f01007387 */ /* 0x0003e80000100800 */
[----:B0-----:R-:W3:Y:S04]  /*386c0*/  LDL.LU R17, [R1+0x7b4] ;  /* 0x0007b40001117983 */ /* 0x001ee80000300800 */
[----:B------:R0:W-:Y:S04]  /*386d0*/  STL [R1+0x784], R16 ;  /* 0x0007841001007387 */ /* 0x0001e80000100800 */
[----:B------:R-:W3:Y:S01]  /*386e0*/  LDL.LU R13, [R1+0x7bc] ;  /* 0x0007bc00010d7983 */ /* 0x000ee20000300800 */
[----:B------:R-:W-:-:S03]  /*386f0*/  @!P1 IMAD.MOV.U32 R9, RZ, RZ, R15 ;  /* 0x000000ffff099224 */ /* 0x000fc600078e000f */
[----:B-1----:R-:W3:Y:S01]  /*38700*/  LDL.LU R15, [R1+0x7c8] ;  /* 0x0007c800010f7983 */ /* 0x002ee20000300800 */
[----:B------:R-:W-:Y:S02]  /*38710*/  PRMT R76, RZ, 0x7610, R76 ;  /* 0x00007610ff4c7816 */ /* 0x000fe4000000004c */
[----:B------:R-:W-:Y:S02]  /*38720*/  IADD3 R12, P3, PT, R5, R12, RZ ;  /* 0x0000000c050c7210 */ /* 0x000fe40007f7e0ff */
[----:B------:R-:W-:Y:S02]  /*38730*/  PRMT R74, RZ, 0x7610, R74 ;  /* 0x00007610ff4a7816 */ /* 0x000fe4000000004a */
[----:B------:R1:W3:Y:S01]  /*38740*/  @!P1 LDG.E.U8 R76, desc[UR18][R8.64] ;  /* 0x00000012084c9981 */ /* 0x0002e2000c1e1100 */
[----:B------:R-:W-:Y:S01]  /*38750*/  PRMT R72, RZ, 0x7610, R72 ;  /* 0x00007610ff487816 */ /* 0x000fe20000000048 */
[----:B-1----:R-:W-:Y:S02]  /*38760*/  @!P1 IMAD.MOV.U32 R8, RZ, RZ, R0 ;  /* 0x000000ffff089224 */ /* 0x002fe400078e0000 */
[----:B------:R-:W-:-:S02]  /*38770*/  @!P1 IMAD.MOV.U32 R9, RZ, RZ, R16 ;  /* 0x000000ffff099224 */ /* 0x000fc400078e0010 */
[----:B0-----:R-:W3:Y:S04]  /*38780*/  LDL.LU R16, [R1+0x7c4] ;  /* 0x0007c40001107983 */ /* 0x001ee80000300800 */
[----:B------:R0:W3:Y:S04]  /*38790*/  @!P1 LDG.E.U8 R74, desc[UR18][R8.64] ;  /* 0x00000012084a9981 */ /* 0x0000e8000c1e1100 */
[----:B------:R-:W3:Y:S01]  /*387a0*/  LDL.LU R0, [R1+0x7d0] ;  /* 0x0007d00001007983 */ /* 0x000ee20000300800 */
[----:B------:R-:W-:-:S03]  /*387b0*/  PRMT R70, RZ, 0x7610, R70 ;  /* 0x00007610ff467816 */ /* 0x000fc60000000046 */
[----:B------:R1:W-:Y:S01]  /*387c0*/  STL [R1+0x790], R12 ;  /* 0x0007900c01007387 */ /* 0x0003e20000100800 */
[----:B0-----:R-:W-:Y:S01]  /*387d0*/  @!P1 IMAD.MOV.U32 R8, RZ, RZ, R12 ;  /* 0x000000ffff089224 */ /* 0x001fe200078e000c */
[----:B------:R-:W-:Y:S02]  /*387e0*/  PRMT R68, RZ, 0x7610, R68 ;  /* 0x00007610ff447816 */ /* 0x000fe40000000044 */
[----:B------:R-:W-:Y:S01]  /*387f0*/  PRMT R66, RZ, 0x7610, R66 ;  /* 0x00007610ff427816 */ /* 0x000fe20000000042 */
[----:B--2---:R-:W-:-:S04]  /*38800*/  IMAD.X R18, R6, 0x1, R18, P3 ;  /* 0x0000000106127824 */ /* 0x004fc800018e0612 */
[----:B------:R-:W-:Y:S01]  /*38810*/  @!P1 IMAD.MOV.U32 R9, RZ, RZ, R18 ;  /* 0x000000ffff099224 */ /* 0x000fe200078e0012 */
[----:B----4-:R-:W-:-:S04]  /*38820*/  IADD3 R11, P4, PT, R5, R11, RZ ;  /* 0x0000000b050b7210 */ /* 0x010fc80007f9e0ff */
[----:B------:R0:W2:Y:S01]  /*38830*/  @!P1 LDG.E.U8 R72, desc[UR18][R8.64] ;  /* 0x0000001208489981 */ /* 0x0000a2000c1e1100 */
[----:B------:R-:W-:-:S03]  /*38840*/  IADD3 R3, P3, PT, R5, R3, RZ ;  /* 0x0000000305037210 */ /* 0x000fc60007f7e0ff */
[----:B------:R-:W-:Y:S04]  /*38850*/  STL [R1+0x798], R11 ;  /* 0x0007980b01007387 */ /* 0x000fe80000100800 */
[----:B------:R-:W-:Y:S01]  /*38860*/  STL [R1+0x78c], R18 ;  /* 0x00078c1201007387 */ /* 0x000fe20000100800 */
[----:B0-----:R-:W-:-:S03]  /*38870*/  @!P1 IMAD.MOV.U32 R8, RZ, RZ, R11 ;  /* 0x000000ffff089224 */ /* 0x001fc600078e000b */
[----:B------:R-:W-:Y:S01]  /*38880*/  STL [R1+0x7a0], R3 ;  /* 0x0007a00301007387 */ /* 0x000fe20000100800 */
[----:B------:R-:W-:-:S03]  /*38890*/  IMAD.X R14, R6, 0x1, R14, P4 ;  /* 0x00000001060e7824 */ /* 0x000fc600020e060e */
[----:B-1----:R-:W4:Y:S01]  /*388a0*/  LDL.LU R12, [R1+0x7cc] ;  /* 0x0007cc00010c7983 */ /* 0x002f220000300800 */
[----:B------:R-:W-:-:S03]  /*388b0*/  @!P1 IMAD.MOV.U32 R9, RZ, RZ, R14 ;  /* 0x000000ffff099224 */ /* 0x000fc600078e000e */
[----:B------:R0:W-:Y:S01]  /*388c0*/  STL [R1+0x794], R14 ;  /* 0x0007940e01007387 */ /* 0x0001e20000100800 */
[----:B------:R-:W-:-:S03]  /*388d0*/  IMAD.X R4, R6, 0x1, R4, P3 ;  /* 0x0000000106047824 */ /* 0x000fc600018e0604 */
[----:B------:R1:W2:Y:S01]  /*388e0*/  @!P1 LDG.E.U8 R70, desc[UR18][R8.64] ;  /* 0x0000001208469981 */ /* 0x0002a2000c1e1100 */
[----:B------:R-:W-:-:S03]  /*388f0*/  IADD3 R2, P4, PT, R5, R2, RZ ;  /* 0x0000000205027210 */ /* 0x000fc60007f9e0ff */
[----:B0-----:R-:W2:Y:S04]  /*38900*/  LDL.LU R14, [R1+0x7d4] ;  /* 0x0007d400010e7983 */ /* 0x001ea80000300800 */
[----:B------:R-:W2:Y:S01]  /*38910*/  LDL.LU R11, [R1+0x7d8] ;  /* 0x0007d800010b7983 */ /* 0x000ea20000300800 */
[----:B-1----:R-:W-:Y:S01]  /*38920*/  @!P1 IMAD.MOV.U32 R9, RZ, RZ, R4 ;  /* 0x000000ffff099224 */ /* 0x002fe200078e0004 */
[----:B------:R-:W-:Y:S02]  /*38930*/  IADD3 R10, P3, PT, R5, R10, RZ ;  /* 0x0000000a050a7210 */ /* 0x000fe40007f7e0ff */
[----:B------:R0:W-:Y:S01]  /*38940*/  STL [R1+0x79c], R4 ;  /* 0x00079c0401007387 */ /* 0x0001e20000100800 */
[----:B------:R-:W-:-:S05]  /*38950*/  @!P1 IMAD.MOV.U32 R8, RZ, RZ, R3 ;  /* 0x000000ffff089224 */ /* 0x000fca00078e0003 */
[----:B------:R1:W2:Y:S04]  /*38960*/  @!P1 LDG.E.U8 R68, desc[UR18][R8.64] ;  /* 0x0000001208449981 */ /* 0x0002a8000c1e1100 */
[----:B0-----:R-:W2:Y:S04]  /*38970*/  LDL.LU R4, [R1+0x7dc] ;  /* 0x0007dc0001047983 */ /* 0x001ea80000300800 */
[----:B------:R0:W-:Y:S04]  /*38980*/  STL [R1+0x7b8], R2 ;  /* 0x0007b80201007387 */ /* 0x0001e80000100800 */
[----:B------:R-:W2:Y:S01]  /*38990*/  LDL.LU R3, [R1+0x7e0] ;  /* 0x0007e00001037983 */ /* 0x000ea20000300800 */
[----:B-1----:R-:W-:-:S03]  /*389a0*/  @!P1 IMAD.MOV.U32 R8, RZ, RZ, R2 ;  /* 0x000000ffff089224 */ /* 0x002fc600078e0002 */
[----:B------:R1:W-:Y:S01]  /*389b0*/  STL [R1+0x7c0], R10 ;  /* 0x0007c00a01007387 */ /* 0x0003e20000100800 */
[----:B---3--:R-:W-:-:S04]  /*389c0*/  IMAD.X R17, R6, 0x1, R17, P4 ;  /* 0x0000000106117824 */ /* 0x008fc800020e0611 */
[----:B------:R-:W-:Y:S02]  /*389d0*/  @!P1 IMAD.MOV.U32 R9, RZ, RZ, R17 ;  /* 0x000000ffff099224 */ /* 0x000fe400078e0011 */
[----:B------:R-:W-:Y:S01]  /*389e0*/  IMAD.X R13, R6, 0x1, R13, P3 ;  /* 0x00000001060d7824 */ /* 0x000fe200018e060d */
[----:B------:R-:W-:Y:S01]  /*389f0*/  STL [R1+0x7b4], R17 ;  /* 0x0007b41101007387 */ /* 0x000fe20000100800 */
[----:B------:R-:W-:-:S03]  /*38a00*/  IADD3 R15, P3, PT, R5, R15, RZ ;  /* 0x0000000f050f7210 */ /* 0x000fc60007f7e0ff */
[----:B------:R3:W-:Y:S04]  /*38a10*/  STL [R1+0x7bc], R13 ;  /* 0x0007bc0d01007387 */ /* 0x0007e80000100800 */
[----:B0-----:R-:W2:Y:S04]  /*38a20*/  LDL.LU R2, [R1+0x7f8] ;  /* 0x0007f80001027983 */ /* 0x001ea80000300800 */
[----:B------:R0:W2:Y:S04]  /*38a30*/  @!P1 LDG.E.U8 R66, desc[UR18][R8.64] ;  /* 0x0000001208429981 */ /* 0x0000a8000c1e1100 */
[----:B------:R3:W-:Y:S01]  /*38a40*/  STL [R1+0x7c8], R15 ;  /* 0x0007c80f01007387 */ /* 0x0007e20000100800 */
[----:B0-----:R-:W-:-:S03]  /*38a50*/  @!P1 IMAD.MOV.U32 R8, RZ, RZ, R10 ;  /* 0x000000ffff089224 */ /* 0x001fc600078e000a */
[----:B-1----:R-:W2:Y:S01]  /*38a60*/  LDL.LU R10, [R1+0x7f4] ;  /* 0x0007f400010a7983 */ /* 0x002ea20000300800 */
[----:B------:R-:W-:Y:S01]  /*38a70*/  PRMT R64, RZ, 0x7610, R64 ;  /* 0x00007610ff407816 */ /* 0x000fe20000000040 */
[----:B------:R-:W-:Y:S02]  /*38a80*/  @!P1 IMAD.MOV.U32 R9, RZ, RZ, R13 ;  /* 0x000000ffff099224 */ /* 0x000fe400078e000d */
[----:B------:R-:W-:Y:S01]  /*38a90*/  IMAD.X R16, R6, 0x1, R16, P3 ;  /* 0x0000000106107824 */ /* 0x000fe200018e0610 */
[----:B------:R-:W-:Y:S01]  /*38aa0*/  PRMT R62, RZ, 0x7610, R62 ;  /* 0x00007610ff3e7816 */ /* 0x000fe2000000003e */
[----:B---3--:R-:W3:Y:S01]  /*38ab0*/  LDL.LU R13, [R1+0x800] ;  /* 0x00080000010d7983 */ /* 0x008ee20000300800 */
[----:B------:R-:W-:-:S03]  /*38ac0*/  IADD3 R0, P3, PT, R5, R0, RZ ;  /* 0x0000000005007210 */ /* 0x000fc60007f7e0ff */
[----:B------:R0:W3:Y:S01]  /*38ad0*/  @!P1 LDG.E.U8 R64, desc[UR18][R8.64] ;  /* 0x0000001208409981 */ /* 0x0000e2000c1e1100 */
[----:B------:R-:W-:-:S03]  /*38ae0*/  PRMT R60, RZ, 0x7610, R60 ;  /* 0x00007610ff3c7816 */ /* 0x000fc6000000003c */
[----:B------:R-:W-:Y:S01]  /*38af0*/  STL [R1+0x7c4], R16 ;  /* 0x0007c41001007387 */ /* 0x000fe20000100800 */
[----:B0-----:R-:W-:Y:S02]  /*38b00*/  @!P1 IMAD.MOV.U32 R8, RZ, RZ, R15 ;  /* 0x000000ffff089224 */ /* 0x001fe400078e000f */
[----:B------:R-:W-:Y:S01]  /*38b10*/  @!P1 IMAD.MOV.U32 R9, RZ, RZ, R16 ;  /* 0x000000ffff099224 */ /* 0x000fe200078e0010 */
[----:B------:R-:W3:Y:S04]  /*38b20*/  LDL.LU R15, [R1+0x7fc] ;  /* 0x0007fc00010f7983 */ /* 0x000ee80000300800 */
[----:B------:R0:W3:Y:S04]  /*38b30*/  @!P1 LDG.E.U8 R62, desc[UR18][R8.64] ;  /* 0x00000012083e9981 */ /* 0x0000e8000c1e1100 */
[----:B------:R-:W-:Y:S01]  /*38b40*/  STL [R1+0x7d0], R0 ;  /* 0x0007d00001007387 */ /* 0x000fe20000100800 */
[----:B------:R-:W-:Y:S01]  /*38b50*/  PRMT R58, RZ, 0x7610, R58 ;  /* 0x00007610ff3a7816 */ /* 0x000fe2000000003a */
[----:B0-----:R-:W-:Y:S01]  /*38b60*/  @!P1 IMAD.MOV.U32 R8, RZ, RZ, R0 ;  /* 0x000000ffff089224 */ /* 0x001fe200078e0000 */
[----:B------:R-:W-:Y:S01]  /*38b70*/  PRMT R56, RZ, 0x7610, R56 ;  /* 0x00007610ff387816 */ /* 0x000fe20000000038 */
[----:B----4-:R-:W-:-:S04]  /*38b80*/  IMAD.X R12, R6, 0x1, R12, P3 ;  /* 0x00000001060c7824 */ /* 0x010fc800018e060c */
[----:B------:R-:W-:Y:S01]  /*38b90*/  @!P1 IMAD.MOV.U32 R9, RZ, RZ, R12 ;  /* 0x000000ffff099224 */ /* 0x000fe200078e000c */
[----:B------:R0:W-:Y:S04]  /*38ba0*/  STL [R1+0x7cc], R12 ;  /* 0x0007cc0c01007387 */ /* 0x0001e80000100800 */
[----:B------:R1:W4:Y:S04]  /*38bb0*/  @!P1 LDG.E.U8 R60, desc[UR18][R8.64] ;  /* 0x00000012083c9981 */ /* 0x000328000c1e1100 */
        /* <DEDUP_REMOVED lines=8> */
[----:B------:R1:W4:Y:S04]  /*38c40*/  @!P1 LDG.E.U8 R58, desc[UR18][R8.64] ;  /* 0x00000012083a9981 */ /* 0x000328000c1e1100 */
[----:B0-----:R-:W4:Y:S01]  /*38c50*/  LDL.LU R14, [R1+0x80c] ;  /* 0x00080c00010e7983 */ /* 0x001f220000300800 */
[----:B------:R-:W-:-:S03]  /*38c60*/  IADD3 R3, P3, PT, R5, R3, RZ ;  /* 0x0000000305037210 */ /* 0x000fc60007f7e0ff */
[----:B------:R-:W4:Y:S02]  /*38c70*/  LDL.LU R11, [R1+0x810] ;  /* 0x00081000010b7983 */ /* 0x000f240000300800 */
[----:B------:R-:W-:Y:S02]  /*38c80*/  IMAD.X R4, R6, 0x1, R4, P3 ;  /* 0x0000000106047824 */ /* 0x000fe400018e0604 */
[----:B------:R-:W-:Y:S01]  /*38c90*/  STL [R1+0x7e0], R3 ;  /* 0x0007e00301007387 */ /* 0x000fe20000100800 */
[----:B-1----:R-:W-:Y:S02]  /*38ca0*/  @!P1 IMAD.MOV.U32 R8, RZ, RZ, R3 ;  /* 0x000000ffff089224 */ /* 0x002fe400078e0003 */
[----:B------:R-:W-:Y:S01]  /*38cb0*/  @!P1 IMAD.MOV.U32 R9, RZ, RZ, R4 ;  /* 0x000000ffff099224 */ /* 0x000fe200078e0004 */
[----:B------:R0:W-:Y:S04]  /*38cc0*/  STL [R1+0x7dc], R4 ;  /* 0x0007dc0401007387 */ /* 0x0001e80000100800 */
[----:B------:R1:W4:Y:S04]  /*38cd0*/  @!P1 LDG.E.U8 R56, desc[UR18][R8.64] ;  /* 0x0000001208389981 */ /* 0x000328000c1e1100 */
[----:B0-----:R-:W4:Y:S04]  /*38ce0*/  LDL.LU R4, [R1+0x814] ;  /* 0x0008140001047983 */ /* 0x001f280000300800 */
[----:B------:R-:W4:Y:S01]  /*38cf0*/  LDL.LU R3, [R1+0x818] ;  /* 0x0008180001037983 */ /* 0x000f220000300800 */
[----:B------:R-:W-:-:S05]  /*38d00*/  IADD3 R2, P3, PT, R5, R2, RZ ;  /* 0x0000000205027210 */ /* 0x000fca0007f7e0ff */
[----:B------:R-:W-:Y:S01]  /*38d10*/  STL [R1+0x7f8], R2 ;  /* 0x0007f80201007387 */ /* 0x000fe20000100800 */
[----:B-1----:R-:W-:Y:S02]  /*38d20*/  @!P1 IMAD.MOV.U32 R8, RZ, RZ, R2 ;  /* 0x000000ffff089224 */ /* 0x002fe400078e0002 */
[----:B------:R-:W-:-:S04]  /*38d30*/  IMAD.X R10, R6, 0x1, R10, P3 ;  /* 0x00000001060a7824 */ /* 0x000fc800018e060a */
[----:B------:R-:W-:Y:S01]  /*38d40*/  @!P1 IMAD.MOV.U32 R9, RZ, RZ, R10 ;  /* 0x000000ffff099224 */ /* 0x000fe200078e000a */
[----:B------:R0:W-:Y:S04]  /*38d50*/  STL [R1+0x7f4], R10 ;  /* 0x0007f40a01007387 */ /* 0x0001e80000100800 */
[----:B0-----:R-:W4:Y:S04]  /*38d60*/  LDL.LU R10, [R1+0x81c] ;  /* 0x00081c00010a7983 */ /* 0x001f280000300800 */
[----:B------:R-:W4:Y:S01]  /*38d70*/  LDL.LU R2, [R1+0x820] ;  /* 0x0008200001027983 */ /* 0x000f220000300800 */
[----:B---3--:R-:W-:-:S02]  /*38d80*/  IADD3 R13, P3, PT, R5, R13, RZ ;  /* 0x0000000d050d7210 */ /* 0x008fc40007f7e0ff */
[----:B------:R-:W-:-:S03]  /*38d90*/  PRMT R54, RZ, 0x7610, R54 ;  /* 0x00007610ff367816 */ /* 0x000fc60000000036 */
[----:B------:R-:W-:Y:S01]  /*38da0*/  IMAD.X R15, R6, 0x1, R15, P3 ;  /* 0x00000001060f7824 */ /* 0x000fe200018e060f */
[----:B------:R-:W-:Y:S01]  /*38db0*/  PRMT R52, RZ, 0x7610, R52 ;  /* 0x00007610ff347816 */ /* 0x000fe20000000034 */
[----:B------:R0:W-:Y:S04]  /*38dc0*/  STL [R1+0x800], R13 ;  /* 0x0008000d01007387 */ /* 0x0001e80000100800 */
[----:B------:R1:W3:Y:S04]  /*38dd0*/  @!P1 LDG.E.U8 R54, desc[UR18][R8.64] ;  /* 0x0000001208369981 */ /* 0x0002e8000c1e1100 */
[----:B------:R-:W-:Y:S04]  /*38de0*/  STL [R1+0x7fc], R15 ;  /* 0x0007fc0f01007387 */ /* 0x000fe80000100800 */
[----:B------:R-:W3:Y:S01]  /*38df0*/  LDL.LU R16, [R1+0x834] ;  /* 0x0008340001107983 */ /* 0x000ee20000300800 */
[----:B-1----:R-:W-:-:S02]  /*38e00*/  @!P1 IMAD.MOV.U32 R8, RZ, RZ, R13 ;  /* 0x000000ffff089224 */ /* 0x002fc400078e000d */
[----:B------:R-:W-:Y:S01]  /*38e10*/  @!P1 IMAD.MOV.U32 R9, RZ, RZ, R15 ;  /* 0x000000ffff099224 */ /* 0x000fe200078e000f */
[----:B0-----:R-:W3:Y:S01]  /*38e20*/  LDL.LU R13, [R1+0x838] ;  /* 0x00083800010d7983 */ /* 0x001ee20000300800 */
[----:B------:R-:W-:-:S03]  /*38e30*/  PRMT R50, RZ, 0x7610, R50 ;  /* 0x00007610ff327816 */ /* 0x000fc60000000032 */
[----:B------:R0:W3:Y:S01]  /*38e40*/  @!P1 LDG.E.U8 R52, desc[UR18][R8.64] ;  /* 0x0000001208349981 */ /* 0x0000e2000c1e1100 */
[----:B------:R-:W-:Y:S02]  /*38e50*/  PRMT R48, RZ, 0x7610, R48 ;  /* 0x00007610ff307816 */ /* 0x000fe40000000030 */
        /* <DEDUP_REMOVED lines=8> */
[----:B------:R-:W-:-:S03]  /*38ee0*/  IADD3 R11, P3, PT, R5, R11, RZ ;  /* 0x0000000b050b7210 */ /* 0x000fc60007f7e0ff */
[----:B------:R-:W2:Y:S02]  /*38ef0*/  LDL.LU R0, [R1+0x840] ;  /* 0x0008400001007983 */ /* 0x000ea40000300800 */
[----:B------:R-:W-:Y:S02]  /*38f00*/  IMAD.X R14, R6, 0x1, R14, P3 ;  /* 0x00000001060e7824 */ /* 0x000fe400018e060e */
[----:B------:R-:W-:Y:S01]  /*38f10*/  STL [R1+0x810], R11 ;  /* 0x0008100b01007387 */ /* 0x000fe20000100800 */
[----:B-1----:R-:W-:Y:S02]  /*38f20*/  @!P1 IMAD.MOV.U32 R8, RZ, RZ, R11 ;  /* 0x000000ffff089224 */ /* 0x002fe400078e000b */
[----:B------:R-:W-:Y:S01]  /*38f30*/  @!P1 IMAD.MOV.U32 R9, RZ, RZ, R14 ;  /* 0x000000ffff099224 */ /* 0x000fe200078e000e */
[----:B------:R0:W-:Y:S04]  /*38f40*/  STL [R1+0x80c], R14 ;  /* 0x00080c0e01007387 */ /* 0x0001e80000100800 */
[----:B------:R-:W4:Y:S04]  /*38f50*/  LDL.LU R15, [R1+0x844] ;  /* 0x00084400010f7983 */ /* 0x000f280000300800 */
[----:B------:R1:W4:Y:S01]  /*38f60*/  @!P1 LDG.E.U8 R48, desc[UR18][R8.64] ;  /* 0x0000001208309981 */ /* 0x000322000c1e1100 */
[----:B------:R-:W-:-:S03]  /*38f70*/  IADD3 R3, P3, PT, R5, R3, RZ ;  /* 0x0000000305037210 */ /* 0x000fc60007f7e0ff */
[----:B0-----:R-:W4:Y:S02]  /*38f80*/  LDL.LU R14, [R1+0x848] ;  /* 0x00084800010e7983 */ /* 0x001f240000300800 */
[----:B------:R-:W-:Y:S02]  /*38f90*/  IMAD.X R4, R6, 0x1, R4, P3 ;  /* 0x0000000106047824 */ /* 0x000fe400018e0604 */
[----:B------:R-:W-:Y:S01]  /*38fa0*/  STL [R1+0x818], R3 ;  /* 0x0008180301007387 */ /* 0x000fe20000100800 */
[----:B-1----:R-:W-:Y:S02]  /*38fb0*/  @!P1 IMAD.MOV.U32 R8, RZ, RZ, R3 ;  /* 0x000000ffff089224 */ /* 0x002fe400078e0003 */
[----:B------:R-:W-:Y:S01]  /*38fc0*/  @!P1 IMAD.MOV.U32 R9, RZ, RZ, R4 ;  /* 0x000000ffff099224 */ /* 0x000fe200078e0004 */
[----:B------:R0:W-:Y:S04]  /*38fd0*/  STL [R1+0x814], R4 ;  /* 0x0008140401007387 */ /* 0x0001e80000100800 */
[----:B0-----:R-:W4:Y:S04]  /*38fe0*/  LDL.LU R4, [R1+0x84c] ;  /* 0x00084c0001047983 */ /* 0x001f280000300800 */
[----:B------:R-:W4:Y:S01]  /*38ff0*/  LDL.LU R3, [R1+0x850] ;  /* 0x0008500001037983 */ /* 0x000f220000300800 */
[----:B------:R-:W-:-:S05]  /*39000*/  IADD3 R2, P3, PT, R5, R2, RZ ;  /* 0x0000000205027210 */ /* 0x000fca0007f7e0ff */
[----:B------:R-:W-:Y:S01]  /*39010*/  IMAD.X R10, R6, 0x1, R10, P3 ;  /* 0x00000001060a7824 */ /* 0x000fe200018e060a */
[----:B------:R-:W-:Y:S03]  /*39020*/  STL [R1+0x820], R2 ;  /* 0x0008200201007387 */ /* 0x000fe60000100800 */
[----:B------:R-:W-:Y:S01]  /*39030*/  @!P1 IMAD.MOV.U32 R11, RZ, RZ, R10 ;  /* 0x000000ffff0b9224 */ /* 0x000fe200078e000a */
[----:B------:R0:W-:Y:S04]  /*39040*/  STL [R1+0x81c], R10 ;  /* 0x00081c0a01007387 */ /* 0x0001e80000100800 */
[----:B------:R-:W4:Y:S01]  /*39050*/  LDL.LU R20, [R1+0x854] ;  /* 0x0008540001147983 */ /* 0x000f220000300800 */
[----:B0-----:R-:W-:-:S03]  /*39060*/  @!P1 IMAD.MOV.U32 R10, RZ, RZ, R2 ;  /* 0x000000ffff0a9224 */ /* 0x001fc600078e0002 */
[----:B------:R-:W4:Y:S01]  /*39070*/  LDL.LU R2, [R1+0x858] ;  /* 0x0008580001027983 */ /* 0x000f220000300800 */
[----:B------:R-:W-:Y:S02]  /*39080*/  PRMT R7, RZ, 0x7610, R7 ;  /* 0x00007610ff077816 */ /* 0x000fe40000000007 */
[----:B---3--:R-:W-:-:S04]  /*39090*/  IADD3 R13, P3, PT, R5, R13, RZ ;  /* 0x0000000d050d7210 */ /* 0x008fc80007f7e0ff */
[----:B------:R0:W3:Y:S01]  /*390a0*/  @!P1 LDG.E.U8 R7, desc[UR18][R8.64] ;  /* 0x0000001208079981 */ /* 0x0000e2000c1e1100 */
[----:B------:R-:W-:-:S03]  /*390b0*/  IMAD.X R16, R6, 0x1, R16, P3 ;  /* 0x0000000106107824 */ /* 0x000fc600018e0610 */
[----:B------:R-:W-:Y:S01]  /*390c0*/  STL [R1+0x838], R13 ;  /* 0x0008380d01007387 */ /* 0x000fe20000100800 */
[----:B0-----:R-:W-:-:S03]  /*390d0*/  PRMT R8, RZ, 0x7610, R8 ;  /* 0x00007610ff087816 */ /* 0x001fc60000000008 */
[----:B------:R0:W-:Y:S01]  /*390e0*/  STL [R1+0x834], R16 ;  /* 0x0008341001007387 */ /* 0x0001e20000100800 */
[----:B------:R-:W-:-:S03]  /*390f0*/  PRMT R9, RZ, 0x7610, R9 ;  /* 0x00007610ff097816 */ /* 0x000fc60000000009 */
[----:B------:R-:W3:Y:S04]  /*39100*/  LDL.LU R17, [R1+0x85c] ;  /* 0x00085c0001117983 */ /* 0x000ee80000300800 */
[----:B------:R1:W3:Y:S02]  /*39110*/  @!P1 LDG.E.U8 R8, desc[UR18][R10.64] ;  /* 0x000000120a089981 */ /* 0x0002e4000c1e1100 */
[----:B-1----:R-:W-:Y:S02]  /*39120*/  @!P1 IMAD.MOV.U32 R11, RZ, RZ, R16 ;  /* 0x000000ffff0b9224 */ /* 0x002fe400078e0010 */
[----:B------:R-:W-:Y:S01]  /*39130*/  @!P1 IMAD.MOV.U32 R10, RZ, RZ, R13 ;  /* 0x000000ffff0a9224 */ /* 0x000fe200078e000d */
[----:B0-----:R-:W3:Y:S04]  /*39140*/  LDL.LU R16, [R1+0x860] ;  /* 0x0008600001107983 */ /* 0x001ee80000300800 */
[----:B------:R0:W3:Y:S02]  /*39150*/  @!P1 LDG.E.U8 R9, desc[UR18][R10.64] ;  /* 0x000000120a099981 */ /* 0x0000e4000c1e1100 */
[----:B0-----:R-:W-:-:S02]  /*39160*/  PRMT R10, RZ, 0x7610, R10 ;  /* 0x00007610ff0a7816 */ /* 0x001fc4000000000a */
[----:B------:R-:W-:Y:S02]  /*39170*/  PRMT R11, RZ, 0x7610, R11 ;  /* 0x00007610ff0b7816 */ /* 0x000fe4000000000b */
[----:B--2---:R-:W-:-:S05]  /*39180*/  IADD3 R0, P3, PT, R5, R0, RZ ;  /* 0x0000000005007210 */ /* 0x004fca0007f7e0ff */
[----:B----4-:R-:W-:Y:S01]  /*39190*/  IMAD.X R12, R6, 0x1, R12, P3 ;  /* 0x00000001060c7824 */ /* 0x010fe200018e060c */
[----:B------:R-:W-:Y:S03]  /*391a0*/  STL [R1+0x840], R0 ;  /* 0x0008400001007387 */ /* 0x000fe60000100800 */
[----:B------:R-:W-:Y:S01]  /*391b0*/  @!P1 IMAD.MOV.U32 R13, RZ, RZ, R12 ;  /* 0x000000ffff0d9224 */ /* 0x000fe200078e000c */
[----:B------:R0:W-:Y:S04]  /*391c0*/  STL [R1+0x83c], R12 ;  /* 0x00083c0c01007387 */ /* 0x0001e80000100800 */
[----:B------:R-:W2:Y:S01]  /*391d0*/  LDL.LU R21, [R1+0x874] ;  /* 0x0008740001157983 */ /* 0x000ea20000300800 */
[----:B------:R-:W-:Y:S01]  /*391e0*/  IADD3 R14, P3, PT, R5, R14, RZ ;  /* 0x0000000e050e7210 */ /* 0x000fe20007f7e0ff */
[----:B0-----:R-:W-:-:S02]  /*391f0*/  @!P1 IMAD.MOV.U32 R12, RZ, RZ, R0 ;  /* 0x000000ffff0c9224 */ /* 0x001fc400078e0000 */
[----:B------:R-:W4:Y:S02]  /*39200*/  LDL.LU R0, [R1+0x878] ;  /* 0x0008780001007983 */ /* 0x000f240000300800 */
[----:B------:R-:W-:Y:S02]  /*39210*/  IMAD.X R15, R6, 0x1, R15, P3 ;  /* 0x00000001060f7824 */ /* 0x000fe400018e060f */
[----:B------:R-:W-:Y:S04]  /*39220*/  STL [R1+0x848], R14 ;  /* 0x0008480e01007387 */ /* 0x000fe80000100800 */
[----:B------:R0:W-:Y:S04]  /*39230*/  STL [R1+0x844], R15 ;  /* 0x0008440f01007387 */ /* 0x0001e80000100800 */
[----:B------:R-:W2:Y:S04]  /*39240*/  LDL.LU R19, [R1+0x87c] ;  /* 0x00087c0001137983 */ /* 0x000ea80000300800 */
[----:B------:R1:W2:Y:S01]  /*39250*/  @!P1 LDG.E.U8 R10, desc[UR18][R12.64] ;  /* 0x000000120c0a9981 */ /* 0x0002a2000c1e1100 */
[----:B------:R-:W-:-:S03]  /*39260*/  IADD3 R3, P3, PT, R5, R3, RZ ;  /* 0x0000000305037210 */ /* 0x000fc60007f7e0ff */
[----:B------:R-:W2:Y:S02]  /*39270*/  LDL.LU R18, [R1+0x880] ;  /* 0x0008800001127983 */ /* 0x000ea40000300800 */
[----:B------:R-:W-:Y:S02]  /*39280*/  IMAD.X R4, R6, 0x1, R4, P3 ;  /* 0x0000000106047824 */ /* 0x000fe400018e0604 */
[----:B-1----:R-:W-:Y:S02]  /*39290*/  @!P1 IMAD.MOV.U32 R12, RZ, RZ, R14 ;  /* 0x000000ffff0c9224 */ /* 0x002fe400078e000e */
[----:B------:R-:W-:Y:S01]  /*392a0*/  @!P1 IMAD.MOV.U32 R13, RZ, RZ, R15 ;  /* 0x000000ffff0d9224 */ /* 0x000fe200078e000f */
[----:B------:R-:W-:Y:S01]  /*392b0*/  STL [R1+0x850], R3 ;  /* 0x0008500301007387 */ /* 0x000fe20000100800 */
[----:B0-----:R-:W-:Y:S02]  /*392c0*/  @!P1 IMAD.MOV.U32 R15, RZ, RZ, R4 ;  /* 0x000000ffff0f9224 */ /* 0x001fe400078e0004 */
[----:B------:R-:W-:Y:S01]  /*392d0*/  @!P1 IMAD.MOV.U32 R14, RZ, RZ, R3 ;  /* 0x000000ffff0e9224 */ /* 0x000fe200078e0003 */
[----:B------:R0:W-:Y:S04]  /*392e0*/  STL [R1+0x84c], R4 ;  /* 0x00084c0401007387 */ /* 0x0001e80000100800 */
[----:B------:R1:W2:Y:S04]  /*392f0*/  @!P1 LDG.E.U8 R11, desc[UR18][R12.64] ;  /* 0x000000120c0b9981 */ /* 0x0002a8000c1e1100 */
[----:B0-----:R-:W2:Y:S04]  /*39300*/  LDL.LU R4, [R1+0x884] ;  /* 0x0008840001047983 */ /* 0x001ea80000300800 */
[----:B------:R-:W2:Y:S01]  /*39310*/  LDL.LU R3, [R1+0x888] ;  /* 0x0008880001037983 */ /* 0x000ea20000300800 */
[----:B-1----:R-:W-:-:S06]  /*39320*/  PRMT R12, RZ, 0x7610, R12 ;  /* 0x00007610ff0c7816 */ /* 0x002fcc000000000c */
[----:B------:R0:W2:Y:S01]  /*39330*/  @!P1 LDG.E.U8 R12, desc[UR18][R14.64] ;  /* 0x000000120e0c9981 */ /* 0x0000a2000c1e1100 */
[----:B------:R-:W-:-:S05]  /*39340*/  IADD3 R2, P3, PT, R5, R2, RZ ;  /* 0x0000000205027210 */ /* 0x000fca0007f7e0ff */
[----:B------:R-:W-:Y:S01]  /*39350*/  IMAD.X R20, R6, 0x1, R20, P3 ;  /* 0x0000000106147824 */ /* 0x000fe200018e0614 */
[----:B------:R-:W-:Y:S01]  /*39360*/  STL [R1+0x858], R2 ;  /* 0x0008580201007387 */ /* 0x000fe20000100800 */
[----:B0-----:R-:W-:-:S03]  /*39370*/  @!P1 IMAD.MOV.U32 R14, RZ, RZ, R2 ;  /* 0x000000ffff0e9224 */ /* 0x001fc600078e0002 */
[----:B------:R0:W-:Y:S01]  /*39380*/  STL [R1+0x854], R20 ;  /* 0x0008541401007387 */ /* 0x0001e20000100800 */
[----:B------:R-:W-:-:S03]  /*39390*/  @!P1 IMAD.MOV.U32 R15, RZ, RZ, R20 ;  /* 0x000000ffff0f9224 */ /* 0x000fc600078e0014 */
[----:B0-----:R-:W2:Y:S04]  /*393a0*/  LDL.LU R20, [R1+0x88c] ;  /* 0x00088c0001147983 */ /* 0x001ea80000300800 */
[----:B------:R-:W2:Y:S01]  /*393b0*/  LDL.LU R2, [R1+0x890] ;  /* 0x0008900001027983 */ /* 0x000ea20000300800 */
[----:B------:R-:W-:-:S06]  /*393c0*/  PRMT R13, RZ, 0x7610, R13 ;  /* 0x00007610ff0d7816 */ /* 0x000fcc000000000d */
[----:B------:R0:W2:Y:S01]  /*393d0*/  @!P1 LDG.E.U8 R13, desc[UR18][R14.64] ;  /* 0x000000120e0d9981 */ /* 0x0000a2000c1e1100 */
[----:B---3--:R-:W-:Y:S02]  /*393e0*/  IADD3 R16, P3, PT, R5, R16, RZ ;  /* 0x0000001005107210 */ /* 0x008fe40007f7e0ff */
[----:B0-----:R-:W-:-:S03]  /*393f0*/  PRMT R14, RZ, 0x7610, R14 ;  /* 0x00007610ff0e7816 */ /* 0x001fc6000000000e */
[----:B------:R-:W-:Y:S01]  /*39400*/  IMAD.X R17, R6, 0x1, R17, P3 ;  /* 0x0000000106117824 */ /* 0x000fe200018e0611 */
[----:B------:R0:W-:Y:S04]  /*39410*/  STL [R1+0x860], R16 ;  /* 0x0008601001007387 */ /* 0x0001e80000100800 */
[----:B------:R1:W-:Y:S01]  /*39420*/  STL [R1+0x85c], R17 ;  /* 0x00085c1101007387 */ /* 0x0003e20000100800 */
[----:B------:R-:W-:-:S03]  /*39430*/  PRMT R15, RZ, 0x7610, R15 ;  /* 0x00007610ff0f7816 */ /* 0x000fc6000000000f */
[----:B------:R-:W3:Y:S04]  /*39440*/  LDL.LU R26, [R1+0x894] ;  /* 0x00089400011a7983 */ /* 0x000ee80000300800 */
[----:B------:R-:W3:Y:S04]  /*39450*/  LDL.LU R23, [R1+0x898] ;  /* 0x0008980001177983 */ /* 0x000ee80000300800 */
[----:B------:R0:W3:Y:S01]  /*39460*/  @!P1 LDG.E.U8 R14, desc[UR18][R16.64] ;  /* 0x00000012100e9981 */ /* 0x0000e2000c1e1100 */
[----:B----4-:R-:W-:-:S05]  /*39470*/  IADD3 R0, P3, PT, R5, R0, RZ ;  /* 0x0000000005007210 */ /* 0x010fca0007f7e0ff */
[----:B--2---:R-:W-:Y:S01]  /*39480*/  IMAD.X R21, R6, 0x1, R21, P3 ;  /* 0x0000000106157824 */ /* 0x004fe200018e0615 */
[----:B------:R2:W-:Y:S01]  /*39490*/  STL [R1+0x878], R0 ;  /* 0x0008780001007387 */ /* 0x0005e20000100800 */
[----:B0-----:R-:W-:Y:S02]  /*394a0*/  @!P1 IMAD.MOV.U32 R16, RZ, RZ, R0 ;  /* 0x000000ffff109224 */ /* 0x001fe400078e0000 */
[----:B-1----:R-:W-:Y:S01]  /*394b0*/  @!P1 IMAD.MOV.U32 R17, RZ, RZ, R21 ;  /* 0x000000ffff119224 */ /* 0x002fe200078e0015 */
[----:B------:R-:W-:Y:S04]  /*394c0*/  STL [R1+0x874], R21 ;  /* 0x0008741501007387 */ /* 0x000fe80000100800 */
[----:B------:R-:W4:Y:S04]  /*394d0*/  LDL.LU R22, [R1+0x89c] ;  /* 0x00089c0001167983 */ /* 0x000f280000300800 */
[----:B--2---:R-:W2:Y:S01]  /*394e0*/  LDL.LU R0, [R1+0x8a0] ;  /* 0x0008a00001007983 */ /* 0x004ea20000300800 */
[----:B------:R-:W-:-:S03]  /*394f0*/  IADD3 R18, P3, PT, R5, R18, RZ ;  /* 0x0000001205127210 */ /* 0x000fc60007f7e0ff */
[----:B------:R0:W4:Y:S02]  /*39500*/  @!P1 LDG.E.U8 R15, desc[UR18][R16.64] ;  /* 0x00000012100f9981 */ /* 0x000124000c1e1100 */
[----:B------:R-:W-:Y:S02]  /*39510*/  IMAD.X R19, R6, 0x1, R19, P3 ;  /* 0x0000000106137824 */ /* 0x000fe400018e0613 */
[----:B------:R1:W-:Y:S04]  /*39520*/  STL [R1+0x880], R18 ;  /* 0x0008801201007387 */ /* 0x0003e80000100800 */
[----:B------:R1:W-:Y:S01]  /*39530*/  STL [R1+0x87c], R19 ;  /* 0x00087c1301007387 */ /* 0x0003e20000100800 */
[----:B0-----:R-:W-:-:S03]  /*39540*/  PRMT R16, RZ, 0x7610, R16 ;  /* 0x00007610ff107816 */ /* 0x001fc60000000010 */
[----:B------:R-:W4:Y:S04]  /*39550*/  LDL.LU R25, [R1+0x8b4] ;  /* 0x0008b40001197983 */ /* 0x000f280000300800 */
[----:B------:R-:W4:Y:S04]  /*39560*/  LDL.LU R24, [R1+0x8b8] ;  /* 0x0008b80001187983 */ /* 0x000f280000300800 */
[----:B------:R1:W4:Y:S01]  /*39570*/  @!P1 LDG.E.U8 R16, desc[UR18][R18.64] ;  /* 0x0000001212109981 */ /* 0x000322000c1e1100 */
[----:B------:R-:W-:-:S05]  /*39580*/  IADD3 R3, P3, PT, R5, R3, RZ ;  /* 0x0000000305037210 */ /* 0x000fca0007f7e0ff */
[----:B------:R-:W-:Y:S01]  /*39590*/  IMAD.X R4, R6, 0x1, R4, P3 ;  /* 0x0000000106047824 */ /* 0x000fe200018e0604 */
        /* <DEDUP_REMOVED lines=14> */
[----:B------:R-:W-:-:S06]  /*39680*/  PRMT R17, RZ, 0x7610, R17 ;  /* 0x00007610ff117816 */ /* 0x000fcc0000000011 */
[----:B------:R0:W4:Y:S01]  /*39690*/  @!P1 LDG.E.U8 R17, desc[UR18][R18.64] ;  /* 0x0000001212119981 */ /* 0x000122000c1e1100 */
[----:B---3--:R-:W-:-:S05]  /*396a0*/  IADD3 R23, P3, PT, R5, R23, RZ ;  /* 0x0000001705177210 */ /* 0x008fca0007f7e0ff */
[----:B------:R-:W-:Y:S01]  /*396b0*/  IMAD.X R26, R6, 0x1, R26, P3 ;  /* 0x00000001061a7824 */ /* 0x000fe200018e061a */
[----:B0-----:R-:W-:Y:S01]  /*396c0*/  PRMT R18, RZ, 0x7610, R18 ;  /* 0x00007610ff127816 */ /* 0x001fe20000000012 */
[----:B------:R-:W-:Y:S01]  /*396d0*/  STL [R1+0x898], R23 ;  /* 0x0008981701007387 */ /* 0x000fe20000100800 */
[----:B------:R-:W-:-:S03]  /*396e0*/  PRMT R19, RZ, 0x7610, R19 ;  /* 0x00007610ff137816 */ /* 0x000fc60000000013 */
[----:B------:R0:W-:Y:S04]  /*396f0*/  STL [R1+0x894], R26 ;  /* 0x0008941a01007387 */ /* 0x0001e80000100800 */
[----:B------:R1:W3:Y:S04]  /*39700*/  @!P1 LDG.E.U8 R18, desc[UR18][R20.64] ;  /* 0x0000001214129981 */ /* 0x0002e8000c1e1100 */
[----:B------:R-:W3:Y:S01]  /*39710*/  LDL.LU R27, [R1+0x8cc] ;  /* 0x0008cc00011b7983 */ /* 0x000ee20000300800 */
        /* <DEDUP_REMOVED lines=16> */
[----:B------:R0:W-:Y:S04]  /*39820*/  STL [R1+0x8b8], R24 ;  /* 0x0008b81801007387 */ /* 0x0001e80000100800 */
[----:B------:R1:W-:Y:S04]  /*39830*/  STL [R1+0x8b4], R25 ;  /* 0x0008b41901007387 */ /* 0x0003e80000100800 */
[----:B------:R-:W2:Y:S04]  /*39840*/  LDL.LU R29, [R1+0x8dc] ;  /* 0x0008dc00011d7983 */ /* 0x000ea80000300800 */
[----:B------:R0:W2:Y:S04]  /*39850*/  @!P1 LDG.E.U8 R20, desc[UR18][R22.64] ;  /* 0x0000001216149981 */ /* 0x0000a8000c1e1100 */
[----:B------:R-:W2:Y:S01]  /*39860*/  LDL.LU R28, [R1+0x8e0] ;  /* 0x0008e000011c7983 */ /* 0x000ea20000300800 */
[----:B------:R-:W-:Y:S01]  /*39870*/  IADD3 R3, P3, PT, R5, R3, RZ ;  /* 0x0000000305037210 */ /* 0x000fe20007f7e0ff */
[----:B0-----:R-:W-:-:S02]  /*39880*/  @!P1 IMAD.MOV.U32 R22, RZ, RZ, R24 ;  /* 0x000000ffff169224 */ /* 0x001fc400078e0018 */
[----:B------:R-:W-:Y:S02]  /*39890*/  @!P1 IMAD.MOV.U32 R23, RZ, RZ, R25 ;  /* 0x000000ffff179224 */ /* 0x000fe400078e0019 */
[----:B------:R-:W-:Y:S01]  /*398a0*/  IMAD.X R4, R6, 0x1, R4, P3 ;  /* 0x0000000106047824 */ /* 0x000fe200018e0604 */
[----:B------:R-:W-:Y:S01]  /*398b0*/  STL [R1+0x8c0], R3 ;  /* 0x0008c00301007387 */ /* 0x000fe20000100800 */
[----:B------:R-:W-:Y:S02]  /*398c0*/  @!P1 IMAD.MOV.U32 R24, RZ, RZ, R3 ;  /* 0x000000ffff189224 */ /* 0x000fe400078e0003 */
[----:B-1----:R-:W-:Y:S01]  /*398d0*/  @!P1 IMAD.MOV.U32 R25, RZ, RZ, R4 ;  /* 0x000000ffff199224 */ /* 0x002fe200078e0004 */
[----:B------:R0:W-:Y:S04]  /*398e0*/  STL [R1+0x8bc], R4 ;  /* 0x0008bc0401007387 */ /* 0x0001e80000100800 */
[----:B------:R1:W2:Y:S04]  /*398f0*/  @!P1 LDG.E.U8 R21, desc[UR18][R22.64] ;  /* 0x0000001216159981 */ /* 0x0002a8000c1e1100 */
[----:B0-----:R-:W2:Y:S04]  /*39900*/  LDL.LU R4, [R1+0x8f4] ;  /* 0x0008f40001047983 */ /* 0x001ea80000300800 */
[----:B------:R-:W2:Y:S01]  /*39910*/  LDL.LU R3, [R1+0x8f8] ;  /* 0x0008f80001037983 */ /* 0x000ea20000300800 */
[----:B-1----:R-:W-:-:S02]  /*39920*/  PRMT R22, RZ, 0x7610, R22 ;  /* 0x00007610ff167816 */ /* 0x002fc40000000016 */
[----:B------:R-:W-:-:S04]  /*39930*/  IADD3 R2, P3, PT, R5, R2, RZ ;  /* 0x0000000205027210 */ /* 0x000fc80007f7e0ff */
[----:B------:R0:W2:Y:S01]  /*39940*/  @!P1 LDG.E.U8 R22, desc[UR18][R24.64] ;  /* 0x0000001218169981 */ /* 0x0000a2000c1e1100 */
[----:B------:R-:W-:-:S03]  /*39950*/  IMAD.X R30, R6, 0x1, R30, P3 ;  /* 0x00000001061e7824 */ /* 0x000fc600018e061e */
[----:B------:R-:W-:Y:S04]  /*39960*/  STL [R1+0x8c8], R2 ;  /* 0x0008c80201007387 */ /* 0x000fe80000100800 */
[----:B------:R1:W-:Y:S01]  /*39970*/  STL [R1+0x8c4], R30 ;  /* 0x0008c41e01007387 */ /* 0x0003e20000100800 */
[----:B0-----:R-:W-:Y:S02]  /*39980*/  @!P1 IMAD.MOV.U32 R25, RZ, RZ, R30 ;  /* 0x000000ffff199224 */ /* 0x001fe400078e001e */
[----:B------:R-:W-:Y:S01]  /*39990*/  @!P1 IMAD.MOV.U32 R24, RZ, RZ, R2 ;  /* 0x000000ffff189224 */ /* 0x000fe200078e0002 */
[----:B-1----:R-:W2:Y:S04]  /*399a0*/  LDL.LU R30, [R1+0x8fc] ;  /* 0x0008fc00011e7983 */ /* 0x002ea80000300800 */
[----:B------:R-:W2:Y:S01]  /*399b0*/  LDL.LU R2, [R1+0x900] ;  /* 0x0009000001027983 */ /* 0x000ea20000300800 */
[----:B------:R-:W-:-:S06]  /*399c0*/  PRMT R23, RZ, 0x7610, R23 ;  /* 0x00007610ff177816 */ /* 0x000fcc0000000017 */
[----:B------:R0:W2:Y:S01]  /*399d0*/  @!P1 LDG.E.U8 R23, desc[UR18][R24.64] ;  /* 0x0000001218179981 */ /* 0x0000a2000c1e1100 */
[----:B---3--:R-:W-:Y:S02]  /*399e0*/  IADD3 R26, P3, PT, R5, R26, RZ ;  /* 0x0000001a051a7210 */ /* 0x008fe40007f7e0ff */
[----:B0-----:R-:W-:-:S03]  /*399f0*/  PRMT R24, RZ, 0x7610, R24 ;  /* 0x00007610ff187816 */ /* 0x001fc60000000018 */
[----:B------:R-:W-:Y:S01]  /*39a00*/  IMAD.X R27, R6, 0x1, R27, P3 ;  /* 0x00000001061b7824 */ /* 0x000fe200018e061b */
[----:B------:R0:W-:Y:S01]  /*39a10*/  STL [R1+0x8d0], R26 ;  /* 0x0008d01a01007387 */ /* 0x0001e20000100800 */
[----:B------:R-:W-:-:S03]  /*39a20*/  PRMT R25, RZ, 0x7610, R25 ;  /* 0x00007610ff197816 */ /* 0x000fc60000000019 */
[----:B------:R1:W-:Y:S04]  /*39a30*/  STL [R1+0x8cc], R27 ;  /* 0x0008cc1b01007387 */ /* 0x0003e80000100800 */
[----:B------:R0:W3:Y:S04]  /*39a40*/  @!P1 LDG.E.U8 R24, desc[UR18][R26.64] ;  /* 0x000000121a189981 */ /* 0x0000e8000c1e1100 */
[----:B------:R-:W3:Y:S04]  /*39a50*/  LDL.LU R35, [R1+0x904] ;  /* 0x0009040001237983 */ /* 0x000ee80000300800 */
[----:B------:R-:W3:Y:S01]  /*39a60*/  LDL.LU R33, [R1+0x908] ;  /* 0x0009080001217983 */ /* 0x000ee20000300800 */
[----:B----4-:R-:W-:-:S05]  /*39a70*/  IADD3 R0, P3, PT, R5, R0, RZ ;  /* 0x0000000005007210 */ /* 0x010fca0007f7e0ff */
[----:B--2---:R-:W-:Y:S02]  /*39a80*/  IMAD.X R31, R6, 0x1, R31, P3 ;  /* 0x00000001061f7824 */ /* 0x004fe400018e061f */
[----:B0-----:R-:W-:Y:S02]  /*39a90*/  @!P1 IMAD.MOV.U32 R26, RZ, RZ, R0 ;  /* 0x000000ffff1a9224 */ /* 0x001fe400078e0000 */
[----:B-1----:R-:W-:Y:S01]  /*39aa0*/  @!P1 IMAD.MOV.U32 R27, RZ, RZ, R31 ;  /* 0x000000ffff1b9224 */ /* 0x002fe200078e001f */
[----:B------:R0:W-:Y:S01]  /*39ab0*/  STL [R1+0x8d8], R0 ;  /* 0x0008d80001007387 */ /* 0x0001e20000100800 */
[----:B------:R-:W-:-:S03]  /*39ac0*/  IADD3 R28, P3, PT, R5, R28, RZ ;  /* 0x0000001c051c7210 */ /* 0x000fc60007f7e0ff */
[----:B------:R-:W-:Y:S02]  /*39ad0*/  STL [R1+0x8d4], R31 ;  /* 0x0008d41f01007387 */ /* 0x000fe40000100800 */
[----:B------:R-:W-:Y:S02]  /*39ae0*/  IMAD.X R29, R6, 0x1, R29, P3 ;  /* 0x00000001061d7824 */ /* 0x000fe400018e061d */
[----:B------:R1:W2:Y:S04]  /*39af0*/  @!P1 LDG.E.U8 R25, desc[UR18][R26.64] ;  /* 0x000000121a199981 */ /* 0x0002a8000c1e1100 */
[----:B------:R-:W4:Y:S04]  /*39b00*/  LDL.LU R32, [R1+0x90c] ;  /* 0x00090c0001207983 */ /* 0x000f280000300800 */
[----:B0-----:R-:W2:Y:S01]  /*39b10*/  LDL.LU R0, [R1+0x910] ;  /* 0x0009100001007983 */ /* 0x001ea20000300800 */
[----:B-1----:R-:W-:-:S03]  /*39b20*/  PRMT R26, RZ, 0x7610, R26 ;  /* 0x00007610ff1a7816 */ /* 0x002fc6000000001a */
[----:B------:R-:W-:Y:S04]  /*39b30*/  STL [R1+0x8e0], R28 ;  /* 0x0008e01c01007387 */ /* 0x000fe80000100800 */
[----:B------:R0:W-:Y:S04]  /*39b40*/  STL [R1+0x8dc], R29 ;  /* 0x0008dc1d01007387 */ /* 0x0001e80000100800 */
[----:B------:R-:W4:Y:S04]  /*39b50*/  LDL.LU R34, [R1+0x914] ;  /* 0x0009140001227983 */ /* 0x000f280000300800 */
[----:B------:R0:W4:Y:S01]  /*39b60*/  @!P1 LDG.E.U8 R26, desc[UR18][R28.64] ;  /* 0x000000121c1a9981 */ /* 0x000122000c1e1100 */
[----:B------:R-:W-:-:S05]  /*39b70*/  IADD3 R3, P3, PT, R5, R3, RZ ;  /* 0x0000000305037210 */ /* 0x000fca0007f7e0ff */
[----:B------:R-:W-:Y:S01]  /*39b80*/  IMAD.X R4, R6, 0x1, R4, P3 ;  /* 0x0000000106047824 */ /* 0x000fe200018e0604 */
[----:B------:R-:W-:Y:S03]  /*39b90*/  STL [R1+0x8f8], R3 ;  /* 0x0008f80301007387 */ /* 0x000fe60000100800 */
[----:B0-----:R-:W-:Y:S01]  /*39ba0*/  @!P1 IMAD.MOV.U32 R29, RZ, RZ, R4 ;  /* 0x000000ffff1d9224 */ /* 0x001fe200078e0004 */
[----:B------:R0:W-:Y:S01]  /*39bb0*/  STL [R1+0x8f4], R4 ;  /* 0x0008f40401007387 */ /* 0x0001e20000100800 */
[----:B------:R-:W-:-:S03]  /*39bc0*/  @!P1 IMAD.MOV.U32 R28, RZ, RZ, R3 ;  /* 0x000000ffff1c9224 */ /* 0x000fc600078e0003 */
[----:B0-----:R-:W4:Y:S04]  /*39bd0*/  LDL.LU R4, [R1+0x918] ;  /* 0x0009180001047983 */ /* 0x001f280000300800 */
[----:B------:R-:W4:Y:S01]  /*39be0*/  LDL.LU R3, [R1+0x91c] ;  /* 0x00091c0001037983 */ /* 0x000f220000300800 */
[----:B------:R-:W-:-:S05]  /*39bf0*/  IADD3 R2, P3, PT, R5, R2, RZ ;  /* 0x0000000205027210 */ /* 0x000fca0007f7e0ff */
[----:B------:R-:W-:Y:S01]  /*39c00*/  IMAD.X R30, R6, 0x1, R30, P3 ;  /* 0x00000001061e7824 */ /* 0x000fe200018e061e */
[----:B------:R-:W-:Y:S03]  /*39c10*/  STL [R1+0x900], R2 ;  /* 0x0009000201007387 */ /* 0x000fe60000100800 */
[----:B------:R-:W-:Y:S01]  /*39c20*/  @!P1 IMAD.MOV.U32 R31, RZ, RZ, R30 ;  /* 0x000000ffff1f9224 */ /* 0x000fe200078e001e */
[----:B------:R0:W-:Y:S02]  /*39c30*/  STL [R1+0x8fc], R30 ;  /* 0x0008fc1e01007387 */ /* 0x0001e40000100800 */
[----:B0-----:R-:W-:Y:S02]  /*39c40*/  @!P1 IMAD.MOV.U32 R30, RZ, RZ, R2 ;  /* 0x000000ffff1e9224 */ /* 0x001fe400078e0002 */
[----:B------:R-:W4:Y:S01]  /*39c50*/  LDL.LU R2, [R1+0x920] ;  /* 0x0009200001027983 */ /* 0x000f220000300800 */
[----:B------:R-:W-:-:S06]  /*39c60*/  PRMT R27, RZ, 0x7610, R27 ;  /* 0x00007610ff1b7816 */ /* 0x000fcc000000001b */
[----:B------:R0:W4:Y:S01]  /*39c70*/  @!P1 LDG.E.U8 R27, desc[UR18][R28.64] ;  /* 0x000000121c1b9981 */ /* 0x000122000c1e1100 */
[----:B---3--:R-:W-:Y:S02]  /*39c80*/  IADD3 R33, P3, PT, R5, R33, RZ ;  /* 0x0000002105217210 */ /* 0x008fe40007f7e0ff */
[----:B0-----:R-:W-:-:S03]  /*39c90*/  PRMT R28, RZ, 0x7610, R28 ;  /* 0x00007610ff1c7816 */ /* 0x001fc6000000001c */
[----:B------:R-:W-:Y:S01]  /*39ca0*/  IMAD.X R35, R6, 0x1, R35, P3 ;  /* 0x0000000106237824 */ /* 0x000fe200018e0623 */
[----:B------:R0:W-:Y:S01]  /*39cb0*/  STL [R1+0x908], R33 ;  /* 0x0009082101007387 */ /* 0x0001e20000100800 */
[----:B------:R-:W-:-:S03]  /*39cc0*/  PRMT R29, RZ, 0x7610, R29 ;  /* 0x00007610ff1d7816 */ /* 0x000fc6000000001d */
[----:B------:R1:W3:Y:S04]  /*39cd0*/  @!P1 LDG.E.U8 R28, desc[UR18][R30.64] ;  /* 0x000000121e1c9981 */ /* 0x0002e8000c1e1100 */
[----:B------:R-:W-:Y:S04]  /*39ce0*/  STL [R1+0x904], R35 ;  /* 0x0009042301007387 */ /* 0x000fe80000100800 */
[----:B------:R-:W3:Y:S01]  /*39cf0*/  LDL.LU R39, [R1+0x934] ;  /* 0x0009340001277983 */ /* 0x000ee20000300800 */
[----:B-1----:R-:W-:Y:S02]  /*39d00*/  @!P1 IMAD.MOV.U32 R30, RZ, RZ, R33 ;  /* 0x000000ffff1e9224 */ /* 0x002fe400078e0021 */
[----:B------:R-:W-:Y:S01]  /*39d10*/  @!P1 IMAD.MOV.U32 R31, RZ, RZ, R35 ;  /* 0x000000ffff1f9224 */ /* 0x000fe200078e0023 */
[----:B------:R-:W3:Y:S04]  /*39d20*/  LDL.LU R37, [R1+0x938] ;  /* 0x0009380001257983 */ /* 0x000ee80000300800 */
[----:B------:R1:W3:Y:S02]  /*39d30*/  @!P1 LDG.E.U8 R29, desc[UR18][R30.64] ;  /* 0x000000121e1d9981 */ /* 0x0002e4000c1e1100 */
[----:B-1----:R-:W-:-:S02]  /*39d40*/  PRMT R30, RZ, 0x7610, R30 ;  /* 0x00007610ff1e7816 */ /* 0x002fc4000000001e */
[----:B--2---:R-:W-:-:S05]  /*39d50*/  IADD3 R0, P3, PT, R5, R0, RZ ;  /* 0x0000000005007210 */ /* 0x004fca0007f7e0ff */
[----:B----4-:R-:W-:Y:S01]  /*39d60*/  IMAD.X R32, R6, 0x1, R32, P3 ;  /* 0x0000000106207824 */ /* 0x010fe200018e0620 */
[----:B------:R-:W-:Y:S03]  /*39d70*/  STL [R1+0x910], R0 ;  /* 0x0009100001007387 */ /* 0x000fe60000100800 */
[----:B0-----:R-:W-:Y:S01]  /*39d80*/  @!P1 IMAD.MOV.U32 R33, RZ, RZ, R32 ;  /* 0x000000ffff219224 */ /* 0x001fe200078e0020 */
[----:B------:R0:W-:Y:S04]  /*39d90*/  STL [R1+0x90c], R32 ;  /* 0x00090c2001007387 */ /* 0x0001e80000100800 */
[----:B------:R-:W2:Y:S01]  /*39da0*/  LDL.LU R36, [R1+0x93c] ;  /* 0x00093c0001247983 */ /* 0x000ea20000300800 */
[----:B0-----:R-:W-:-:S03]  /*39db0*/  @!P1 IMAD.MOV.U32 R32, RZ, RZ, R0 ;  /* 0x000000ffff209224 */ /* 0x001fc600078e0000 */
[----:B------:R-:W4:Y:S04]  /*39dc0*/  LDL.LU R0, [R1+0x940] ;  /* 0x0009400001007983 */ /* 0x000f280000300800 */
[----:B------:R0:W2:Y:S01]  /*39dd0*/  @!P1 LDG.E.U8 R30, desc[UR18][R32.64] ;  /* 0x00000012201e9981 */ /* 0x0000a2000c1e1100 */
[----:B------:R-:W-:-:S05]  /*39de0*/  IADD3 R4, P3, PT, R5, R4, RZ ;  /* 0x0000000405047210 */ /* 0x000fca0007f7e0ff */
[----:B------:R-:W-:Y:S01]  /*39df0*/  IMAD.X R34, R6, 0x1, R34, P3 ;  /* 0x0000000106227824 */ /* 0x000fe200018e0622 */
[----:B------:R1:W-:Y:S01]  /*39e00*/  STL [R1+0x918], R4 ;  /* 0x0009180401007387 */ /* 0x0003e20000100800 */
[----:B0-----:R-:W-:-:S03]  /*39e10*/  @!P1 IMAD.MOV.U32 R32, RZ, RZ, R4 ;  /* 0x000000ffff209224 */ /* 0x001fc600078e0004 */
[----:B------:R0:W-:Y:S04]  /*39e20*/  STL [R1+0x914], R34 ;  /* 0x0009142201007387 */ /* 0x0001e80000100800 */
[----:B------:R-:W2:Y:S04]  /*39e30*/  LDL.LU R38, [R1+0x944] ;  /* 0x0009440001267983 */ /* 0x000ea80000300800 */
[----:B-1----:R-:W2:Y:S01]  /*39e40*/  LDL.LU R4, [R1+0x948] ;  /* 0x0009480001047983 */ /* 0x002ea20000300800 */
[----:B------:R-:W-:Y:S01]  /*39e50*/  @!P1 IMAD.MOV.U32 R33, RZ, RZ, R34 ;  /* 0x000000ffff219224 */ /* 0x000fe200078e0022 */
[----:B------:R-:W-:-:S05]  /*39e60*/  IADD3 R2, P3, PT, R5, R2, RZ ;  /* 0x0000000205027210 */ /* 0x000fca0007f7e0ff */
[----:B------:R-:W-:Y:S01]  /*39e70*/  IMAD.X R3, R6, 0x1, R3, P3 ;  /* 0x0000000106037824 */ /* 0x000fe200018e0603 */
[----:B------:R-:W-:Y:S01]  /*39e80*/  STL [R1+0x920], R2 ;  /* 0x0009200201007387 */ /* 0x000fe20000100800 */
[----:B0-----:R-:W-:Y:S02]  /*39e90*/  @!P1 IMAD.MOV.U32 R34, RZ, RZ, R2 ;  /* 0x000000ffff229224 */ /* 0x001fe400078e0002 */
[----:B------:R-:W-:Y:S01]  /*39ea0*/  @!P1 IMAD.MOV.U32 R35, RZ, RZ, R3 ;  /* 0x000000ffff239224 */ /* 0x000fe200078e0003 */
[----:B------:R0:W-:Y:S04]  /*39eb0*/  STL [R1+0x91c], R3 ;  /* 0x00091c0301007387 */ /* 0x0001e80000100800 */
[----:B0-----:R-:W2:Y:S04]  /*39ec0*/  LDL.LU R3, [R1+0x94c] ;  /* 0x00094c0001037983 */ /* 0x001ea80000300800 */
[----:B------:R-:W2:Y:S01]  /*39ed0*/  LDL.LU R2, [R1+0x950] ;  /* 0x0009500001027983 */ /* 0x000ea20000300800 */
[----:B------:R-:W-:-:S06]  /*39ee0*/  PRMT R31, RZ, 0x7610, R31 ;  /* 0x00007610ff1f7816 */ /* 0x000fcc000000001f */
[----:B------:R0:W2:Y:S01]  /*39ef0*/  @!P1 LDG.E.U8 R31, desc[UR18][R32.64] ;  /* 0x00000012201f9981 */ /* 0x0000a2000c1e1100 */
[----:B---3--:R-:W-:Y:S02]  /*39f00*/  IADD3 R37, P3, PT, R5, R37, RZ ;  /* 0x0000002505257210 */ /* 0x008fe40007f7e0ff */
[----:B0-----:R-:W-:-:S03]  /*39f10*/  PRMT R32, RZ, 0x7610, R32 ;  /* 0x00007610ff207816 */ /* 0x001fc60000000020 */
[----:B------:R-:W-:Y:S01]  /*39f20*/  IMAD.X R39, R6, 0x1, R39, P3 ;  /* 0x0000000106277824 */ /* 0x000fe200018e0627 */
[----:B------:R-:W-:Y:S02]  /*39f30*/  PRMT R33, RZ, 0x7610, R33 ;  /* 0x00007610ff217816 */ /* 0x000fe40000000021 */
[----:B------:R0:W3:Y:S04]  /*39f40*/  @!P1 LDG.E.U8 R32, desc[UR18][R34.64] ;  /* 0x0000001222209981 */ /* 0x0000e8000c1e1100 */
[----:B------:R1:W-:Y:S01]  /*39f50*/  STL [R1+0x938], R37 ;  /* 0x0009382501007387 */ /* 0x0003e20000100800 */
[----:B0-----:R-:W-:Y:S02]  /*39f60*/  @!P1 IMAD.MOV.U32 R34, RZ, RZ, R37 ;  /* 0x000000ffff229224 */ /* 0x001fe400078e0025 */
[----:B------:R-:W-:Y:S01]  /*39f70*/  @!P1 IMAD.MOV.U32 R35, RZ, RZ, R39 ;  /* 0x000000ffff239224 */ /* 0x000fe200078e0027 */
[----:B------:R-:W-:Y:S04]  /*39f80*/  STL [R1+0x934], R39 ;  /* 0x0009342701007387 */ /* 0x000fe80000100800 */
[----:B------:R-:W3:Y:S04]  /*39f90*/  LDL.LU R41, [R1+0x954] ;  /* 0x0009540001297983 */ /* 0x000ee80000300800 */
[----:B------:R0:W3:Y:S02]  /*39fa0*/  @!P1 LDG.E.U8 R33, desc[UR18][R34.64] ;  /* 0x0000001222219981 */ /* 0x0000e4000c1e1100 */
[----:B0-----:R-:W-:-:S02]  /*39fb0*/  PRMT R34, RZ, 0x7610, R34 ;  /* 0x00007610ff227816 */ /* 0x001fc40000000022 */
[----:B----4-:R-:W-:-:S05]  /*39fc0*/  IADD3 R0, P3, PT, R5, R0, RZ ;  /* 0x0000000005007210 */ /* 0x010fca0007f7e0ff */
[----:B--2---:R-:W-:Y:S01]  /*39fd0*/  IMAD.X R36, R6, 0x1, R36, P3 ;  /* 0x0000000106247824 */ /* 0x004fe200018e0624 */
[----:B------:R-:W-:Y:S03]  /*39fe0*/  STL [R1+0x940], R0 ;  /* 0x0009400001007387 */ /* 0x000fe60000100800 */
[----:B-1----:R-:W-:Y:S01]  /*39ff0*/  @!P1 IMAD.MOV.U32 R37, RZ, RZ, R36 ;  /* 0x000000ffff259224 */ /* 0x002fe200078e0024 */
[----:B------:R0:W-:Y:S02]  /*3a000*/  STL [R1+0x93c], R36 ;  /* 0x00093c2401007387 */ /* 0x0001e40000100800 */
[----:B0-----:R-:W-:Y:S02]  /*3a010*/  @!P1 IMAD.MOV.U32 R36, RZ, RZ, R0 ;  /* 0x000000ffff249224 */ /* 0x001fe400078e0000 */
[----:B------:R-:W2:Y:S04]  /*3a020*/  LDL.LU R0, [R1+0x958] ;  /* 0x0009580001007983 */ /* 0x000ea80000300800 */
[----:B------:R-:W4:Y:S04]  /*3a030*/  LDL.LU R40, [R1+0x95c] ;  /* 0x00095c0001287983 */ /* 0x000f280000300800 */
[----:B------:R0:W4:Y:S01]  /*3a040*/  @!P1 LDG.E.U8 R34, desc[UR18][R36.64] ;  /* 0x0000001224229981 */ /* 0x000122000c1e1100 */
[----:B------:R-:W-:-:S05]  /*3a050*/  IADD3 R4, P3, PT, R5, R4, RZ ;  /* 0x0000000405047210 */ /* 0x000fca0007f7e0ff */
[----:B------:R-:W-:Y:S01]  /*3a060*/  IMAD.X R38, R6, 0x1, R38, P3 ;  /* 0x0000000106267824 */ /* 0x000fe200018e0626 */
[----:B------:R1:W-:Y:S01]  /*3a070*/  STL [R1+0x948], R4 ;  /* 0x0009480401007387 */ /* 0x0003e20000100800 */
[----:B0-----:R-:W-:-:S03]  /*3a080*/  @!P1 IMAD.MOV.U32 R36, RZ, RZ, R4 ;  /* 0x000000ffff249224 */ /* 0x001fc600078e0004 */
[----:B------:R0:W-:Y:S04]  /*3a090*/  STL [R1+0x944], R38 ;  /* 0x0009442601007387 */ /* 0x0001e80000100800 */
[----:B-1----:R-:W4:Y:S01]  /*3a0a0*/  LDL.LU R4, [R1+0x960] ;  /* 0x0009600001047983 */ /* 0x002f220000300800 */
[----:B------:R-:W-:Y:S01]  /*3a0b0*/  @!P1 IMAD.MOV.U32 R37, RZ, RZ, R38 ;  /* 0x000000ffff259224 */ /* 0x000fe200078e0026 */
[----:B------:R-:W-:-:S05]  /*3a0c0*/  IADD3 R2, P3, PT, R5, R2, RZ ;  /* 0x0000000205027210 */ /* 0x000fca0007f7e0ff */
[----:B------:R-:W-:Y:S01]  /*3a0d0*/  IMAD.X R3, R6, 0x1, R3, P3 ;  /* 0x0000000106037824 */ /* 0x000fe200018e0603 */
[----:B------:R-:W-:Y:S01]  /*3a0e0*/  STL [R1+0x950], R2 ;  /* 0x0009500201007387 */ /* 0x000fe20000100800 */
[----:B0-----:R-:W-:Y:S02]  /*3a0f0*/  @!P1 IMAD.MOV.U32 R38, RZ, RZ, R2 ;  /* 0x000000ffff269224 */ /* 0x001fe400078e0002 */
[----:B------:R-:W-:Y:S01]  /*3a100*/  @!P1 IMAD.MOV.U32 R39, RZ, RZ, R3 ;  /* 0x000000ffff279224 */ /* 0x000fe200078e0003 */
[----:B------:R0:W-:Y:S04]  /*3a110*/  STL [R1+0x94c], R3 ;  /* 0x00094c0301007387 */ /* 0x0001e80000100800 */
[----:B0-----:R-:W4:Y:S04]  /*3a120*/  LDL.LU R3, [R1+0x974] ;  /* 0x0009740001037983 */ /* 0x001f280000300800 */
[----:B------:R-:W4:Y:S01]  /*3a130*/  LDL.LU R2, [R1+0x978] ;  /* 0x0009780001027983 */ /* 0x000f220000300800 */
[----:B------:R-:W-:-:S06]  /*3a140*/  PRMT R35, RZ, 0x7610, R35 ;  /* 0x00007610ff237816 */ /* 0x000fcc0000000023 */
[----:B------:R0:W4:Y:S02]  /*3a150*/  @!P1 LDG.E.U8 R35, desc[UR18][R36.64] ;  /* 0x0000001224239981 */ /* 0x000124000c1e1100 */
[----:B0-----:R-:W-:Y:S02]  /*3a160*/  PRMT R36, RZ, 0x7610, R36 ;  /* 0x00007610ff247816 */ /* 0x001fe40000000024 */
[----:B------:R-:W-:-:S04]  /*3a170*/  PRMT R37, RZ, 0x7610, R37 ;  /* 0x00007610ff257816 */ /* 0x000fc80000000025 */
[----:B------:R0:W4:Y:S01]  /*3a180*/  @!P1 LDG.E.U8 R36, desc[UR18][R38.64] ;  /* 0x0000001226249981 */ /* 0x000122000c1e1100 */
[----:B--2---:R-:W-:-:S05]  /*3a190*/  IADD3 R0, P3, PT, R5, R0, RZ ;  /* 0x0000000005007210 */ /* 0x004fca0007f7e0ff */
[----:B---3--:R-:W-:Y:S01]  /*3a1a0*/  IMAD.X R41, R6, 0x1, R41, P3 ;  /* 0x0000000106297824 */ /* 0x008fe200018e0629 */
[----:B------:R1:W-:Y:S01]  /*3a1b0*/  STL [R1+0x958], R0 ;  /* 0x0009580001007387 */ /* 0x0003e20000100800 */
[----:B0-----:R-:W-:-:S03]  /*3a1c0*/  @!P1 IMAD.MOV.U32 R38, RZ, RZ, R0 ;  /* 0x000000ffff269224 */ /* 0x001fc600078e0000 */
[----:B------:R0:W-:Y:S04]  /*3a1d0*/  STL [R1+0x954], R41 ;  /* 0x0009542901007387 */ /* 0x0001e80000100800 */
[----:B------:R-:W2:Y:S01]  /*3a1e0*/  LDL.LU R42, [R1+0x97c] ;  /* 0x00097c00012a7983 */ /* 0x000ea20000300800 */
[----:B------:R-:W-:-:S03]  /*3a1f0*/  @!P1 IMAD.MOV.U32 R39, RZ, RZ, R41 ;  /* 0x000000ffff279224 */ /* 0x000fc600078e0029 */
[----:B-1----:R-:W3:Y:S04]  /*3a200*/  LDL.LU R0, [R1+0x980] ;  /* 0x0009800001007983 */ /* 0x002ee80000300800 */
[----:B------:R1:W2:Y:S01]  /*3a210*/  @!P1 LDG.E.U8 R37, desc[UR18][R38.64] ;  /* 0x0000001226259981 */ /* 0x0002a2000c1e1100 */
[----:B----4-:R-:W-:-:S05]  /*3a220*/  IADD3 R4, P3, PT, R5, R4, RZ ;  /* 0x0000000405047210 */ /* 0x010fca0007f7e0ff */
[----:B------:R-:W-:Y:S01]  /*3a230*/  IMAD.X R40, R6, 0x1, R40, P3 ;  /* 0x0000000106287824 */ /* 0x000fe200018e0628 */
[----:B------:R-:W-:Y:S03]  /*3a240*/  STL [R1+0x960], R4 ;  /* 0x0009600401007387 */ /* 0x000fe60000100800 */
[----:B0-----:R-:W-:Y:S01]  /*3a250*/  @!P1 IMAD.MOV.U32 R41, RZ, RZ, R40 ;  /* 0x000000ffff299224 */ /* 0x001fe200078e0028 */
[----:B------:R0:W-:Y:S04]  /*3a260*/  STL [R1+0x95c], R40 ;  /* 0x00095c2801007387 */ /* 0x0001e80000100800 */
[----:B------:R-:W4:Y:S01]  /*3a270*/  LDL.LU R44, [R1+0x984] ;  /* 0x00098400012c7983 */ /* 0x000f220000300800 */
[----:B-1----:R-:W-:Y:S01]  /*3a280*/  PRMT R38, RZ, 0x7610, R38 ;  /* 0x00007610ff267816 */ /* 0x002fe20000000026 */
[----:B0-----:R-:W-:-:S02]  /*3a290*/  @!P1 IMAD.MOV.U32 R40, RZ, RZ, R4 ;  /* 0x000000ffff289224 */ /* 0x001fc400078e0004 */
[----:B------:R-:W4:Y:S04]  /*3a2a0*/  LDL.LU R4, [R1+0x988] ;  /* 0x0009880001047983 */ /* 0x000f280000300800 */
[----:B------:R0:W4:Y:S01]  /*3a2b0*/  @!P1 LDG.E.U8 R38, desc[UR18][R40.64] ;  /* 0x0000001228269981 */ /* 0x000122000c1e1100 */
        /* <DEDUP_REMOVED lines=11> */
[----:B---3--:R-:W-:-:S05]  /*3a370*/  IADD3 R0, P3, PT, R5, R0, RZ ;  /* 0x0000000005007210 */ /* 0x008fca0007f7e0ff */
[----:B--2---:R-:W-:Y:S01]  /*3a380*/  IMAD.X R42, R6, 0x1, R42, P3 ;  /* 0x00000001062a7824 */ /* 0x004fe200018e062a */
[----:B------:R-:W-:Y:S03]  /*3a390*/  STL [R1+0x980], R0 ;  /* 0x0009800001007387 */ /* 0x000fe60000100800 */
[----:B------:R-:W-:Y:S01]  /*3a3a0*/  @!P1 IMAD.MOV.U32 R43, RZ, RZ, R42 ;  /* 0x000000ffff2b9224 */ /* 0x000fe200078e002a */
[----:B------:R0:W-:Y:S04]  /*3a3b0*/  STL [R1+0x97c], R42 ;  /* 0x00097c2a01007387 */ /* 0x0001e80000100800 */
[----:B------:R-:W2:Y:S04]  /*3a3c0*/  LDL.LU R80, [R1+0x994] ;  /* 0x0009940001507983 */ /* 0x000ea80000300800 */
[----:B------:R-:W3:Y:S01]  /*3a3d0*/  LDL.LU R47, [R1+0x998] ;  /* 0x00099800012f7983 */ /* 0x000ee20000300800 */
[----:B0-----:R-:W-:-:S05]  /*3a3e0*/  @!P1 IMAD.MOV.U32 R42, RZ, RZ, R0 ;  /* 0x000000ffff2a9224 */ /* 0x001fca00078e0000 */
[----:B------:R0:W2:Y:S01]  /*3a3f0*/  @!P1 LDG.E.U8 R40, desc[UR18][R42.64] ;  /* 0x000000122a289981 */ /* 0x0000a2000c1e1100 */
[----:B----4-:R-:W-:-:S05]  /*3a400*/  IADD3 R4, P3, PT, R5, R4, RZ ;  /* 0x0000000405047210 */ /* 0x010fca0007f7e0ff */
[----:B------:R-:W-:Y:S01]  /*3a410*/  IMAD.X R44, R6, 0x1, R44, P3 ;  /* 0x00000001062c7824 */ /* 0x000fe200018e062c */
[----:B------:R1:W-:Y:S01]  /*3a420*/  STL [R1+0x988], R4 ;  /* 0x0009880401007387 */ /* 0x0003e20000100800 */
[----:B0-----:R-:W-:-:S03]  /*3a430*/  @!P1 IMAD.MOV.U32 R42, RZ, RZ, R4 ;  /* 0x000000ffff2a9224 */ /* 0x001fc600078e0004 */
[----:B------:R0:W-:Y:S04]  /*3a440*/  STL [R1+0x984], R44 ;  /* 0x0009842c01007387 */ /* 0x0001e80000100800 */
[----:B------:R-:W4:Y:S04]  /*3a450*/  LDL.LU R46, [R1+0x99c] ;  /* 0x00099c00012e7983 */ /* 0x000f280000300800 */
[----:B-1----:R-:W4:Y:S01]  /*3a460*/  LDL.LU R4, [R1+0x9a0] ;  /* 0x0009a00001047983 */ /* 0x002f220000300800 */
[----:B------:R-:W-:Y:S02]  /*3a470*/  IMAD.MOV.U32 R0, RZ, RZ, R45 ;  /* 0x000000ffff007224 */ /* 0x000fe400078e002d */
        /* <DEDUP_REMOVED lines=14> */
[----:B---3--:R-:W-:-:S05]  /*3a560*/  IADD3 R47, P3, PT, R5, R47, RZ ;  /* 0x0000002f052f7210 */ /* 0x008fca0007f7e0ff */
[----:B--2---:R-:W-:Y:S01]  /*3a570*/  IMAD.X R80, R6, 0x1, R80, P3 ;  /* 0x0000000106507824 */ /* 0x004fe200018e0650 */
[----:B------:R1:W-:Y:S04]  /*3a580*/  STL [R1+0x998], R47 ;  /* 0x0009982f01007387 */ /* 0x0003e80000100800 */
[----:B------:R2:W-:Y:S04]  /*3a590*/  STL [R1+0x994], R80 ;  /* 0x0009945001007387 */ /* 0x0005e80000100800 */
[----:B------:R-:W3:Y:S01]  /*3a5a0*/  LDL.LU R84, [R1+0x9bc] ;  /* 0x0009bc0001547983 */ /* 0x000ee20000300800 */
[----:B0-----:R-:W-:-:S03]  /*3a5b0*/  @!P1 IMAD.MOV.U32 R44, RZ, RZ, R47 ;  /* 0x000000ffff2c9224 */ /* 0x001fc600078e002f */
[----:B------:R-:W3:Y:S01]  /*3a5c0*/  LDL.LU R82, [R1+0x9c0] ;  /* 0x0009c00001527983 */ /* 0x000ee20000300800 */
[----:B------:R-:W-:-:S05]  /*3a5d0*/  @!P1 IMAD.MOV.U32 R45, RZ, RZ, R80 ;  /* 0x000000ffff2d9224 */ /* 0x000fca00078e0050 */
[----:B------:R0:W3:Y:S01]  /*3a5e0*/  @!P1 LDG.E.U8 R43, desc[UR18][R44.64] ;  /* 0x000000122c2b9981 */ /* 0x0000e2000c1e1100 */
[----:B----4-:R-:W-:-:S05]  /*3a5f0*/  IADD3 R4, P3, PT, R5, R4, RZ ;  /* 0x0000000405047210 */ /* 0x010fca0007f7e0ff */
[----:B------:R-:W-:Y:S01]  /*3a600*/  IMAD.X R46, R6, 0x1, R46, P3 ;  /* 0x00000001062e7824 */ /* 0x000fe200018e062e */
[----:B------:R-:W-:Y:S03]  /*3a610*/  STL [R1+0x9a0], R4 ;  /* 0x0009a00401007387 */ /* 0x000fe60000100800 */
[----:B-1----:R-:W-:Y:S01]  /*3a620*/  @!P1 IMAD.MOV.U32 R47, RZ, RZ, R46 ;  /* 0x000000ffff2f9224 */ /* 0x002fe200078e002e */
[----:B------:R1:W-:Y:S04]  /*3a630*/  STL [R1+0x99c], R46 ;  /* 0x00099c2e01007387 */ /* 0x0003e80000100800 */
[----:B--2---:R-:W2:Y:S01]  /*3a640*/  LDL.LU R80, [R1+0x9c4] ;  /* 0x0009c40001507983 */ /* 0x004ea20000300800 */
[----:B0-----:R-:W-:Y:S01]  /*3a650*/  PRMT R44, RZ, 0x7610, R44 ;  /* 0x00007610ff2c7816 */ /* 0x001fe2000000002c */
[----:B-1----:R-:W-:-:S02]  /*3a660*/  @!P1 IMAD.MOV.U32 R46, RZ, RZ, R4 ;  /* 0x000000ffff2e9224 */ /* 0x002fc400078e0004 */
[----:B------:R-:W4:Y:S04]  /*3a670*/  LDL.LU R4, [R1+0x9c8] ;  /* 0x0009c80001047983 */ /* 0x000f280000300800 */
[----:B------:R0:W2:Y:S01]  /*3a680*/  @!P1 LDG.E.U8 R44, desc[UR18][R46.64] ;  /* 0x000000122e2c9981 */ /* 0x0000a2000c1e1100 */
        /* <DEDUP_REMOVED lines=8> */
[----:B------:R-:W-:-:S02]  /*3a710*/  PRMT R45, RZ, 0x7610, R45 ;  /* 0x00007610ff2d7816 */ /* 0x000fc4000000002d */
[----:B------:R-:W-:-:S04]  /*3a720*/  PRMT R49, RZ, 0x7610, R49 ;  /* 0x00007610ff317816 */ /* 0x000fc80000000031 */
[----:B------:R0:W2:Y:S01]  /*3a730*/  @!P1 LDG.E.U8 R45, desc[UR18][R46.64] ;  /* 0x000000122e2d9981 */ /* 0x0000a2000c1e1100 */
[----:B------:R-:W-:Y:S02]  /*3a740*/  PRMT R51, RZ, 0x7610, R51 ;  /* 0x00007610ff337816 */ /* 0x000fe40000000033 */
[----:B---3--:R-:W-:-:S05]  /*3a750*/  IADD3 R82, P3, PT, R5, R82, RZ ;  /* 0x0000005205527210 */ /* 0x008fca0007f7e0ff */
[----:B------:R-:W-:Y:S01]  /*3a760*/  IMAD.X R84, R6, 0x1, R84, P3 ;  /* 0x0000000106547824 */ /* 0x000fe200018e0654 */
[----:B------:R-:W-:Y:S01]  /*3a770*/  STL [R1+0x9c0], R82 ;  /* 0x0009c05201007387 */ /* 0x000fe20000100800 */
[----:B0-----:R-:W-:Y:S02]  /*3a780*/  @!P1 IMAD.MOV.U32 R46, RZ, RZ, R82 ;  /* 0x000000ffff2e9224 */ /* 0x001fe400078e0052 */
[----:B------:R-:W-:Y:S01]  /*3a790*/  @!P1 IMAD.MOV.U32 R47, RZ, RZ, R84 ;  /* 0x000000ffff2f9224 */ /* 0x000fe200078e0054 */
[----:B------:R0:W-:Y:S04]  /*3a7a0*/  STL [R1+0x9bc], R84 ;  /* 0x0009bc5401007387 */ /* 0x0001e80000100800 */
[----:B------:R1:W3:Y:S04]  /*3a7b0*/  @!P1 LDG.E.U8 R49, desc[UR18][R46.64] ;  /* 0x000000122e319981 */ /* 0x0002e8000c1e1100 */
[----:B0-----:R-:W3:Y:S04]  /*3a7c0*/  LDL.LU R84, [R1+0x9d4] ;  /* 0x0009d40001547983 */ /* 0x001ee80000300800 */
[----:B------:R-:W3:Y:S01]  /*3a7d0*/  LDL.LU R82, [R1+0x9d8] ;  /* 0x0009d80001527983 */ /* 0x000ee20000300800 */
[----:B----4-:R-:W-:-:S05]  /*3a7e0*/  IADD3 R4, P3, PT, R5, R4, RZ ;  /* 0x0000000405047210 */ /* 0x010fca0007f7e0ff */
[----:B--2---:R-:W-:Y:S01]  /*3a7f0*/  IMAD.X R80, R6, 0x1, R80, P3 ;  /* 0x0000000106507824 */ /* 0x004fe200018e0650 */
[----:B------:R-:W-:Y:S01]  /*3a800*/  STL [R1+0x9c8], R4 ;  /* 0x0009c80401007387 */ /* 0x000fe20000100800 */
[----:B-1----:R-:W-:Y:S02]  /*3a810*/  @!P1 IMAD.MOV.U32 R46, RZ, RZ, R4 ;  /* 0x000000ffff2e9224 */ /* 0x002fe400078e0004 */
[----:B------:R-:W-:Y:S01]  /*3a820*/  @!P1 IMAD.MOV.U32 R47, RZ, RZ, R80 ;  /* 0x000000ffff2f9224 */ /* 0x000fe200078e0050 */
[----:B------:R0:W-:Y:S04]  /*3a830*/  STL [R1+0x9c4], R80 ;  /* 0x0009c45001007387 */ /* 0x0001e80000100800 */
[----:B------:R1:W2:Y:S04]  /*3a840*/  @!P1 LDG.E.U8 R51, desc[UR18][R46.64] ;  /* 0x000000122e339981 */ /* 0x0002a8000c1e1100 */
[----:B0-----:R-:W4:Y:S04]  /*3a850*/  LDL.LU R80, [R1+0x9dc] ;  /* 0x0009dc0001507983 */ /* 0x001f280000300800 */
[----:B------:R-:W2:Y:S01]  /*3a860*/  LDL.LU R4, [R1+0x9e0] ;  /* 0x0009e00001047983 */ /* 0x000ea20000300800 */
        /* <DEDUP_REMOVED lines=8> */
[----:B------:R-:W-:-:S02]  /*3a8f0*/  PRMT R53, RZ, 0x7610, R53 ;  /* 0x00007610ff357816 */ /* 0x000fc40000000035 */
[----:B------:R-:W-:-:S04]  /*3a900*/  PRMT R55, RZ, 0x7610, R55 ;  /* 0x00007610ff377816 */ /* 0x000fc80000000037 */
[----:B------:R0:W4:Y:S01]  /*3a910*/  @!P1 LDG.E.U8 R53, desc[UR18][R46.64] ;  /* 0x000000122e359981 */ /* 0x000122000c1e1100 */
        /* <DEDUP_REMOVED lines=10> */
[----:B--2---:R-:W-:-:S05]  /*3a9c0*/  IADD3 R4, P3, PT, R5, R4, RZ ;  /* 0x0000000405047210 */ /* 0x004fca0007f7e0ff */
[----:B----4-:R-:W-:Y:S01]  /*3a9d0*/  IMAD.X R80, R6, 0x1, R80, P3 ;  /* 0x0000000106507824 */ /* 0x010fe200018e0650 */
        /* <DEDUP_REMOVED lines=81> */
[----:B------:R-:W-:Y:S04]  /*3aef0*/  STL [R1+0xa40], R82 ;  /* 0x000a405201007387 */ /* 0x000fe80000100800 */
[----:B------:R1:W-:Y:S04]  /*3af00*/  STL [R1+0xa3c], R84 ;  /* 0x000a3c5401007387 */ /* 0x0003e80000100800 */
[----:B------:R-:W3:Y:S04]  /*3af10*/  LDL.LU R88, [R1+0xa44] ;  /* 0x000a440001587983 */ /* 0x000ee80000300800 */
[----:B------:R-:W3:Y:S01]  /*3af20*/  LDL.LU R86, [R1+0xa48] ;  /* 0x000a480001567983 */ /* 0x000ee20000300800 */
[----:B0-----:R-:W-:-:S02]  /*3af30*/  @!P1 IMAD.MOV.U32 R46, RZ, RZ, R82 ;  /* 0x000000ffff2e9224 */ /* 0x001fc400078e0052 */
[----:B------:R-:W-:-:S05]  /*3af40*/  @!P1 IMAD.MOV.U32 R47, RZ, RZ, R84 ;  /* 0x000000ffff2f9224 */ /* 0x000fca00078e0054 */
[----:B------:R0:W3:Y:S01]  /*3af50*/  @!P1 LDG.E.U8 R73, desc[UR18][R46.64] ;  /* 0x000000122e499981 */ /* 0x0000e2000c1e1100 */
[----:B--2---:R-:W-:-:S05]  /*3af60*/  IADD3 R4, P3, PT, R5, R4, RZ ;  /* 0x0000000405047210 */ /* 0x004fca0007f7e0ff */
[----:B----4-:R-:W-:Y:S01]  /*3af70*/  IMAD.X R80, R6, 0x1, R80, P3 ;  /* 0x0000000106507824 */ /* 0x010fe200018e0650 */
[----:B------:R-:W-:Y:S04]  /*3af80*/  STL [R1+0xa78], R4 ;  /* 0x000a780401007387 */ /* 0x000fe80000100800 */
[----:B------:R2:W-:Y:S04]  /*3af90*/  STL [R1+0xa74], R80 ;  /* 0x000a745001007387 */ /* 0x0005e80000100800 */
[----:B-1----:R-:W4:Y:S04]  /*3afa0*/  LDL.LU R84, [R1+0xa7c] ;  /* 0x000a7c0001547983 */ /* 0x002f280000300800 */
[----:B------:R-:W4:Y:S01]  /*3afb0*/  LDL.LU R82, [R1+0xa80] ;  /* 0x000a800001527983 */ /* 0x000f220000300800 */
[----:B0-----:R-:W-:-:S02]  /*3afc0*/  @!P1 IMAD.MOV.U32 R46, RZ, RZ, R4 ;  /* 0x000000ffff2e9224 */ /* 0x001fc400078e0004 */
[----:B------:R-:W-:Y:S02]  /*3afd0*/  @!P1 IMAD.MOV.U32 R47, RZ, RZ, R80 ;  /* 0x000000ffff2f9224 */ /* 0x000fe400078e0050 */
[----:B--2---:R-:W2:Y:S04]  /*3afe0*/  LDL.LU R80, [R1+0xa14] ;  /* 0x000a140001507983 */ /* 0x004ea80000300800 */
[----:B------:R-:W2:Y:S04]  /*3aff0*/  LDL.LU R4, [R1+0xa18] ;  /* 0x000a180001047983 */ /* 0x000ea80000300800 */
        /* <DEDUP_REMOVED lines=13> */
[----:B------:R-:W-:Y:S02]  /*3b0d0*/  PRMT R83, RZ, 0x7610, R83 ;  /* 0x00007610ff537816 */ /* 0x000fe40000000053 */
[----:B------:R-:W-:Y:S02]  /*3b0e0*/  PRMT R85, RZ, 0x7610, R85 ;  /* 0x00007610ff557816 */ /* 0x000fe40000000055 */
[----:B---3--:R-:W-:-:S05]  /*3b0f0*/  IADD3 R86, P3, PT, R5, R86, RZ ;  /* 0x0000005605567210 */ /* 0x008fca0007f7e0ff */
[----:B------:R-:W-:Y:S02]  /*3b100*/  IMAD.X R88, R6, 0x1, R88, P3 ;  /* 0x0000000106587824 */ /* 0x000fe400018e0658 */
[----:B0-----:R-:W-:Y:S02]  /*3b110*/  @!P1 IMAD.MOV.U32 R46, RZ, RZ, R86 ;  /* 0x000000ffff2e9224 */ /* 0x001fe400078e0056 */
[----:B------:R-:W-:-:S05]  /*3b120*/  @!P1 IMAD.MOV.U32 R47, RZ, RZ, R88 ;  /* 0x000000ffff2f9224 */ /* 0x000fca00078e0058 */
[----:B------:R0:W3:Y:S04]  /*3b130*/  @!P1 LDG.E.U8 R79, desc[UR18][R46.64] ;  /* 0x000000122e4f9981 */ /* 0x0000e8000c1e1100 */
[----:B------:R-:W-:Y:S04]  /*3b140*/  STL [R1+0xa48], R86 ;  /* 0x000a485601007387 */ /* 0x000fe80000100800 */
[----:B------:R-:W-:Y:S01]  /*3b150*/  STL [R1+0xa44], R88 ;  /* 0x000a445801007387 */ /* 0x000fe20000100800 */
[----:B----4-:R-:W-:-:S05]  /*3b160*/  IADD3 R82, P3, PT, R5, R82, RZ ;  /* 0x0000005205527210 */ /* 0x010fca0007f7e0ff */
[C---:B------:R-:W-:Y:S01]  /*3b170*/  IMAD.X R84, R6.reuse, 0x1, R84, P3 ;  /* 0x0000000106547824 */ /* 0x040fe200018e0654 */
[----:B--2---:R-:W-:Y:S01]  /*3b180*/  IADD3 R4, P3, PT, R5, R4, RZ ;  /* 0x0000000405047210 */ /* 0x004fe20007f7e0ff */
[----:B0-----:R-:W-:Y:S02]  /*3b190*/  @!P1 IMAD.MOV.U32 R46, RZ, RZ, R82 ;  /* 0x000000ffff2e9224 */ /* 0x001fe400078e0052 */
[----:B------:R-:W-:Y:S02]  /*3b1a0*/  @!P1 IMAD.MOV.U32 R47, RZ, RZ, R84 ;  /* 0x000000ffff2f9224 */ /* 0x000fe400078e0054 */
[----:B------:R-:W-:Y:S01]  /*3b1b0*/  IMAD.X R80, R6, 0x1, R80, P3 ;  /* 0x0000000106507824 */ /* 0x000fe200018e0650 */
[----:B------:R-:W-:Y:S04]  /*3b1c0*/  STL [R1+0xa80], R82 ;  /* 0x000a805201007387 */ /* 0x000fe80000100800 */
[----:B------:R0:W2:Y:S04]  /*3b1d0*/  @!P1 LDG.E.U8 R81, desc[UR18][R46.64] ;  /* 0x000000122e519981 */ /* 0x0000a8000c1e1100 */
[----:B------:R-:W-:Y:S01]  /*3b1e0*/  STL [R1+0xa7c], R84 ;  /* 0x000a7c5401007387 */ /* 0x000fe20000100800 */
[----:B0-----:R-:W-:-:S02]  /*3b1f0*/  @!P1 IMAD.MOV.U32 R46, RZ, RZ, R4 ;  /* 0x000000ffff2e9224 */ /* 0x001fc400078e0004 */
[----:B------:R-:W-:Y:S01]  /*3b200*/  @!P1 IMAD.MOV.U32 R47, RZ, RZ, R80 ;  /* 0x000000ffff2f9224 */ /* 0x000fe200078e0050 */
[----:B------:R-:W-:Y:S04]  /*3b210*/  STL [R1+0xa18], R4 ;  /* 0x000a180401007387 */ /* 0x000fe80000100800 */
[----:B------:R0:W-:Y:S04]  /*3b220*/  STL [R1+0xa14], R80 ;  /* 0x000a145001007387 */ /* 0x0001e80000100800 */
[----:B------:R1:W4:Y:S01]  /*3b230*/  @!P1 LDG.E.U8 R83, desc[UR18][R46.64] ;  /* 0x000000122e539981 */ /* 0x000322000c1e1100 */
[----:B0-----:R-:W-:Y:S01]  /*3b240*/  IMAD.MOV.U32 R80, RZ, RZ, R0 ;  /* 0x000000ffff507224 */ /* 0x001fe200078e0000 */
[----:B------:R-:W-:-:S05]  /*3b250*/  IADD3 R2, P3, PT, R5, R2, RZ ;  /* 0x0000000205027210 */ /* 0x000fca0007f7e0ff */
[----:B------:R-:W-:Y:S01]  /*3b260*/  IMAD.X R3, R6, 0x1, R3, P3 ;  /* 0x0000000106037824 */ /* 0x000fe200018e0603 */
[----:B------:R0:W-:Y:S01]  /*3b270*/  STL [R1+0xa50], R2 ;  /* 0x000a500201007387 */ /* 0x0001e20000100800 */
[----:B-1----:R-:W-:-:S03]  /*3b280*/  @!P1 IMAD.MOV.U32 R46, RZ, RZ, R2 ;  /* 0x000000ffff2e9224 */ /* 0x002fc600078e0002 */
[----:B------:R1:W-:Y:S01]  /*3b290*/  STL [R1+0xa4c], R3 ;  /* 0x000a4c0301007387 */ /* 0x0003e20000100800 */
[----:B------:R-:W-:-:S03]  /*3b2a0*/  @!P1 IMAD.MOV.U32 R47, RZ, RZ, R3 ;  /* 0x000000ffff2f9224 */ /* 0x000fc600078e0003 */
        /* <DEDUP_REMOVED lines=9> */
[----:B-1----:R-:W2:Y:S04]  /*3b340*/  LDL.LU R3, [R1+0x10] ;  /* 0x0000100001037983 */ /* 0x002ea80000300800 */
[----:B------:R0:W2:Y:S04]  /*3b350*/  @!P1 LDG.E.U8 R85, desc[UR18][R46.64] ;  /* 0x000000122e559981 */ /* 0x0000a8000c1e1100 */
[----:B------:R-:W2:Y:S04]  /*3b360*/  LDL.LU R46, [R1+0x31c] ;  /* 0x00031c00012e7983 */ /* 0x000ea80000300800 */
[----:B------:R-:W0:Y:S01]  /*3b370*/  LDL.LU R47, [R1+0x320] ;  /* 0x00032000012f7983 */ /* 0x000e220000300800 */
[----:B------:R-:W-:-:S02]  /*3b380*/  PRMT R87, RZ, 0x7610, R87 ;  /* 0x00007610ff577816 */ /* 0x000fc40000000057 */
[----:B0-----:R-:W-:-:S05]  /*3b390*/  IADD3 R47, P3, PT, R5, R47, RZ ;  /* 0x0000002f052f7210 */ /* 0x001fca0007f7e0ff */
[----:B--2---:R-:W-:Y:S01]  /*3b3a0*/  IMAD.X R46, R6, 0x1, R46, P3 ;  /* 0x00000001062e7824 */ /* 0x004fe200018e062e */
[----:B------:R0:W-:Y:S04]  /*3b3b0*/  STL [R1+0x320], R47 ;  /* 0x0003202f01007387 */ /* 0x0001e80000100800 */
[----:B------:R1:W-:Y:S01]  /*3b3c0*/  STL [R1+0x31c], R46 ;  /* 0x00031c2e01007387 */ /* 0x0003e20000100800 */
[----:B0-----:R-:W-:-:S04]  /*3b3d0*/  @!P1 LOP3.LUT R47, R47, R46, RZ, 0x3c, !PT ;  /* 0x0000002e2f2f9212 */ /* 0x001fc800078e3cff */
[----:B-1----:R-:W-:-:S04]  /*3b3e0*/  @!P1 LOP3.LUT R46, R47, R46, RZ, 0x3c, !PT ;  /* 0x0000002e2f2e9212 */ /* 0x002fc800078e3cff */
[----:B------:R-:W-:-:S05]  /*3b3f0*/  @!P1 LOP3.LUT R47, R47, R46, RZ, 0x3c, !PT ;  /* 0x0000002e2f2f9212 */ /* 0x000fca00078e3cff */
[----:B------:R0:W2:Y:S04]  /*3b400*/  @!P1 LDG.E.U8 R87, desc[UR18][R46.64] ;  /* 0x000000122e579981 */ /* 0x0000a8000c1e1100 */
[----:B------:R-:W2:Y:S04]  /*3b410*/  LDL.LU R46, [R1+0x304] ;  /* 0x00030400012e7983 */ /* 0x000ea80000300800 */
[----:B------:R-:W0:Y:S01]  /*3b420*/  LDL.LU R47, [R1+0x308] ;  /* 0x00030800012f7983 */ /* 0x000e220000300800 */
[----:B------:R-:W-:Y:S02]  /*3b430*/  PRMT R89, RZ, 0x7610, R89 ;  /* 0x00007610ff597816 */ /* 0x000fe40000000059 */
[----:B------:R-:W-:-:S02]  /*3b440*/  PRMT R91, RZ, 0x7610, R91 ;  /* 0x00007610ff5b7816 */ /* 0x000fc4000000005b */
[----:B0-----:R-:W-:-:S05]  /*3b450*/  IADD3 R47, P3, PT, R5, R47, RZ ;  /* 0x0000002f052f7210 */ /* 0x001fca0007f7e0ff */
[----:B--2---:R-:W-:Y:S01]  /*3b460*/  IMAD.X R46, R6, 0x1, R46, P3 ;  /* 0x00000001062e7824 */ /* 0x004fe200018e062e */
[----:B------:R0:W-:Y:S01]  /*3b470*/  STL [R1+0x308], R47 ;  /* 0x0003082f01007387 */ /* 0x0001e20000100800 */
[----:B------:R-:W-:-:S03]  /*3b480*/  IADD3 R0, P3, PT, R5, R0, RZ ;  /* 0x0000000005007210 */ /* 0x000fc60007f7e0ff */
[----:B------:R1:W-:Y:S01]  /*3b490*/  STL [R1+0x304], R46 ;  /* 0x0003042e01007387 */ /* 0x0003e20000100800 */
[----:B0-----:R-:W-:-:S04]  /*3b4a0*/  @!P1 LOP3.LUT R47, R47, R46, RZ, 0x3c, !PT ;  /* 0x0000002e2f2f9212 */ /* 0x001fc800078e3cff */
[----:B-1----:R-:W-:Y:S01]  /*3b4b0*/  @!P1 LOP3.LUT R46, R47, R46, RZ, 0x3c, !PT ;  /* 0x0000002e2f2e9212 */ /* 0x002fe200078e3cff */
[----:B------:R-:W-:-:S03]  /*3b4c0*/  IMAD.X R2, R6, 0x1, R2, P3 ;  /* 0x0000000106027824 */ /* 0x000fc600018e0602 */
[----:B------:R-:W-:-:S05]  /*3b4d0*/  @!P1 LOP3.LUT R47, R47, R46, RZ, 0x3c, !PT ;  /* 0x0000002e2f2f9212 */ /* 0x000fca00078e3cff */
[----:B------:R0:W2:Y:S04]  /*3b4e0*/  @!P1 LDG.E.U8 R89, desc[UR18][R46.64] ;  /* 0x000000122e599981 */ /* 0x0000a8000c1e1100 */
[----:B------:R1:W-:Y:S01]  /*3b4f0*/  STL [R1+0x318], R0 ;  /* 0x0003180001007387 */ /* 0x0003e20000100800 */
[----:B0-----:R-:W-:Y:S02]  /*3b500*/  @!P1 IMAD.MOV.U32 R46, RZ, RZ, R0 ;  /* 0x000000ffff2e9224 */ /* 0x001fe400078e0000 */
[----:B------:R-:W-:Y:S01]  /*3b510*/  @!P1 IMAD.MOV.U32 R47, RZ, RZ, R2 ;  /* 0x000000ffff2f9224 */ /* 0x000fe200078e0002 */
[----:B------:R0:W-:Y:S04]  /*3b520*/  STL [R1+0x314], R2 ;  /* 0x0003140201007387 */ /* 0x0001e80000100800 */
[----:B------:R0:W2:Y:S04]  /*3b530*/  @!P1 LDG.E.U8 R91, desc[UR18][R46.64] ;  /* 0x000000122e5b9981 */ /* 0x0000a8000c1e1100 */
[----:B------:R-:W2:Y:S04]  /*3b540*/  LDL.LU R46, [R1+0x30c] ;  /* 0x00030c00012e7983 */ /* 0x000ea80000300800 */
[----:B------:R-:W2:Y:S01]  /*3b550*/  LDL.LU R47, [R1+0x310] ;  /* 0x00031000012f7983 */ /* 0x000ea20000300800 */
[----:B-1----:R-:W1:Y:S01]  /*3b560*/  S2R R0, SR_TID.X ;  /* 0x0000000000007919 */ /* 0x002e620000002100 */
[----:B------:R-:W-:-:S02]  /*3b570*/  PRMT R93, RZ, 0x7610, R93 ;  /* 0x00007610ff5d7816 */ /* 0x000fc4000000005d */
[----:B-1----:R-:W-:-:S04]  /*3b580*/  LOP3.LUT R0, R0, 0x7f, RZ, 0xc0, !PT ;  /* 0x0000007f00007812 */ /* 0x002fc800078ec0ff */
[----:B0-----:R-:W-:-:S05]  /*3b590*/  LOP3.LUT R2, R0, 0x20, RZ, 0x3c, !PT ;  /* 0x0000002000027812 */ /* 0x001fca00078e3cff */
[----:B------:R-:W-:Y:S04]  /*3b5a0*/  STS.U8 [R2+UR9+0x9d00], R80 ;  /* 0x009d005002007988 */ /* 0x000fe80008000009 */
[----:B------:R-:W-:Y:S04]  /*3b5b0*/  STS.U8 [R2+UR9+0xa100], R82 ;  /* 0x00a1005202007988 */ /* 0x000fe80008000009 */
[----:B------:R-:W-:Y:S04]  /*3b5c0*/  STS.U8 [R2+UR9+0xa500], R84 ;  /* 0x00a5005402007988 */ /* 0x000fe80008000009 */
[----:B------:R-:W-:Y:S04]  /*3b5d0*/  STS.U8 [R2+UR9+0xa900], R86 ;  /* 0x00a9005602007988 */ /* 0x000fe80008000009 */
[----:B------:R-:W-:Y:S04]  /*3b5e0*/  STS.U8 [R2+UR9+0xad00], R88 ;  /* 0x00ad005802007988 */ /* 0x000fe80008000009 */
[----:B------:R-:W-:Y:S01]  /*3b5f0*/  STS.U8 [R2+UR9+0xb100], R90 ;  /* 0x00b1005a02007988 */ /* 0x000fe20008000009 */
[----:B--2---:R-:W-:-:S05]  /*3b600*/  IADD3 R47, P3, PT, R5, R47, RZ ;  /* 0x0000002f052f7210 */ /* 0x004fca0007f7e0ff */
[----:B------:R-:W-:Y:S01]  /*3b610*/  IMAD.X R46, R6, 0x1, R46, P3 ;  /* 0x00000001062e7824 */ /* 0x000fe200018e062e */
[----:B------:R0:W-:Y:S04]  /*3b620*/  STL [R1+0x310], R47 ;  /* 0x0003102f01007387 */ /* 0x0001e80000100800 */
[----:B------:R1:W-:Y:S01]  /*3b630*/  STL [R1+0x30c], R46 ;  /* 0x00030c2e01007387 */ /* 0x0003e20000100800 */
[----:B0-----:R-:W-:-:S04]  /*3b640*/  @!P1 LOP3.LUT R47, R47, R46, RZ, 0x3c, !PT ;  /* 0x0000002e2f2f9212 */ /* 0x001fc800078e3cff */
[----:B-1----:R-:W-:-:S04]  /*3b650*/  @!P1 LOP3.LUT R46, R47, R46, RZ, 0x3c, !PT ;  /* 0x0000002e2f2e9212 */ /* 0x002fc800078e3cff */
[----:B------:R-:W-:-:S05]  /*3b660*/  @!P1 LOP3.LUT R47, R47, R46, RZ, 0x3c, !PT ;  /* 0x0000002e2f2f9212 */ /* 0x000fca00078e3cff */
[----:B------:R0:W2:Y:S04]  /*3b670*/  @!P1 LDG.E.U8 R93, desc[UR18][R46.64] ;  /* 0x000000122e5d9981 */ /* 0x0000a8000c1e1100 */
[----:B------:R-:W2:Y:S04]  /*3b680*/  LDL.LU R46, [R1+0x58] ;  /* 0x00005800012e7983 */ /* 0x000ea80000300800 */
[----:B------:R-:W3:Y:S04]  /*3b690*/  LDL.LU R47, [R1+0x40] ;  /* 0x00004000012f7983 */ /* 0x000ee80000300800 */
[----:B------:R-:W4:Y:S04]  /*3b6a0*/  LDL.LU R80, [R1+0x1304] ;  /* 0x0013040001507983 */ /* 0x000f280000300800 */
[----:B------:R-:W4:Y:S04]  /*3b6b0*/  LDL.LU R82, [R1+0x1300] ;  /* 0x0013000001527983 */ /* 0x000f280000300800 */
[----:B------:R-:W4:Y:S04]  /*3b6c0*/  LDL.LU R84, [R1+0x12fc] ;  /* 0x0012fc0001547983 */ /* 0x000f280000300800 */
[----:B------:R-:W4:Y:S04]  /*3b6d0*/  LDL.LU R86, [R1+0x12f8] ;  /* 0x0012f80001567983 */ /* 0x000f280000300800 */
[----:B------:R-:W4:Y:S04]  /*3b6e0*/  LDL.LU R88, [R1+0x12f4] ;  /* 0x0012f40001587983 */ /* 0x000f280000300800 */
[----:B------:R-:W4:Y:S04]  /*3b6f0*/  LDL.LU R90, [R1+0x12f0] ;  /* 0x0012f000015a7983 */ /* 0x000f280000300800 */
[----:B------:R1:W-:Y:S04]  /*3b700*/  STS.U8 [R2+UR9+0xb500], R92 ;  /* 0x00b5005c02007988 */ /* 0x0003e80008000009 */
[----:B-1----:R-:W4:Y:S04]  /*3b710*/  LDL.LU R92, [R1+0x12ec] ;  /* 0x0012ec00015c7983 */ /* 0x002f280000300800 */
[----:B--2---:R-:W-:Y:S04]  /*3b720*/  STS.U8 [R2+UR9+0xb900], R46 ;  /* 0x00b9002e02007988 */ /* 0x004fe80008000009 */
[----:B---3--:R-:W-:Y:S04]  /*3b730*/  STS.U8 [R2+UR9+0xbd00], R47 ;  /* 0x00bd002f02007988 */ /* 0x008fe80008000009 */
[----:B------:R1:W-:Y:S04]  /*3b740*/  STS.U8 [R2+UR9+0xc100], R4 ;  /* 0x00c1000402007988 */ /* 0x0003e80008000009 */
[----:B------:R2:W-:Y:S04]  /*3b750*/  STS.U8 [R2+UR9+0xc500], R3 ;  /* 0x00c5000302007988 */ /* 0x0005e80008000009 */
[----:B-1----:R-:W3:Y:S04]  /*3b760*/  LDL.LU R4, [R1+0x18c] ;  /* 0x00018c0001047983 */ /* 0x002ee80000300800 */
[----:B--2---:R-:W2:Y:S04]  /*3b770*/  LDL.LU R3, [R1+0x178] ;  /* 0x0001780001037983 */ /* 0x004ea80000300800 */
[----:B------:R-:W2:Y:S04]  /*3b780*/  LDL.LU R46, [R1+0x24] ;  /* 0x00002400012e7983 */ /* 0x000ea80000300800 */
[----:B------:R-:W2:Y:S04]  /*3b790*/  LDL.LU R47, [R1+0xc] ;  /* 0x00000c00012f7983 */ /* 0x000ea80000300800 */
[----:B----4-:R1:W-:Y:S04]  /*3b7a0*/  STS.U8 [R2+UR9+0xc900], R90 ;  /* 0x00c9005a02007988 */ /* 0x0103e80008000009 */
[----:B------:R4:W-:Y:S04]  /*3b7b0*/  STS.U8 [R2+UR9+0xcd00], R78 ;  /* 0x00cd004e02007988 */ /* 0x0009e80008000009 */
[----:B------:R0:W-:Y:S04]  /*3b7c0*/  STS.U8 [R2+UR9+0xd100], R66 ;  /* 0x00d1004202007988 */ /* 0x0001e80008000009 */
[----:B-1----:R-:W2:Y:S04]  /*3b7d0*/  LDL.LU R90, [R1+0x3c] ;  /* 0x00003c00015a7983 */ /* 0x002ea80000300800 */
[----:B----4-:R-:W4:Y:S04]  /*3b7e0*/  LDL.LU R78, [R1+0x54] ;  /* 0x00005400014e7983 */ /* 0x010f280000300800 */
[----:B0-----:R-:W4:Y:S04]  /*3b7f0*/  LDL.LU R66, [R1+0x6c] ;  /* 0x00006c0001427983 */ /* 0x001f280000300800 */
[----:B------:R0:W-:Y:S04]  /*3b800*/  STS.U8 [R2+UR9+0xd500], R54 ;  /* 0x00d5003602007988 */ /* 0x0001e80008000009 */
[----:B------:R1:W-:Y:S04]  /*3b810*/  STS.U8 [R2+UR9+0xd900], R9 ;  /* 0x00d9000902007988 */ /* 0x0003e80008000009 */
[----:B------:R1:W-:Y:S04]  /*3b820*/  STS.U8 [R2+UR9+0xdd00], R15 ;  /* 0x00dd000f02007988 */ /* 0x0003e80008000009 */
[----:B0-----:R-:W4:Y:S04]  /*3b830*/  LDL.LU R54, [R1+0x84] ;  /* 0x0000840001367983 */ /* 0x001f280000300800 */
[----:B-1----:R-:W4:Y:S04]  /*3b840*/  LDL.LU R9, [R1+0x9c] ;  /* 0x00009c0001097983 */ /* 0x002f280000300800 */
[----:B------:R-:W4:Y:S04]  /*3b850*/  LDL.LU R15, [R1+0xb4] ;  /* 0x0000b400010f7983 */ /* 0x000f280000300800 */
        /* <DEDUP_REMOVED lines=14> */
[----:B0-----:R-:W4:Y:S04]  /*3b940*/  LDL.LU R61, [R1+0x150] ;  /* 0x00015000013d7983 */ /* 0x001f280000300800 */
[----:B-1----:R-:W4:Y:S04]  /*3b950*/  LDL.LU R2, [R1+0x12e8] ;  /* 0x0012e80001027983 */ /* 0x002f280000300800 */
[----:B------:R-:W4:Y:S01]  /*3b960*/  LDL.LU R63, [R1+0x164] ;  /* 0x00016400013f7983 */ /* 0x000f220000300800 */
[----:B------:R-:W-:-:S05]  /*3b970*/  LOP3.LUT R0, R0, 0x30, RZ, 0x3c, !PT ;  /* 0x0000003000007812 */ /* 0x000fca00078e3cff */
[----:B---3--:R0:W-:Y:S04]  /*3b980*/  STS.U8 [R0+UR9+0x8180], R4 ;  /* 0x0081800400007988 */ /* 0x0081e80008000009 */
[----:B--2---:R1:W-:Y:S04]  /*3b990*/  STS.U8 [R0+UR9+0x8580], R3 ;  /* 0x0085800300007988 */ /* 0x0043e80008000009 */
[----:B0-----:R-:W2:Y:S04]  /*3b9a0*/  LDL.LU R4, [R1+0x12e4] ;  /* 0x0012e40001047983 */ /* 0x001ea80000300800 */
[----:B-1----:R-:W3:Y:S04]  /*3b9b0*/  LDL.LU R3, [R1+0x12e0] ;  /* 0x0012e00001037983 */ /* 0x002ee80000300800 */
[----:B----4-:R0:W-:Y:S04]  /*3b9c0*/  STS.U8 [R0+UR9+0x8980], R63 ;  /* 0x0089803f00007988 */ /* 0x0101e80008000009 */
[----:B------:R1:W-:Y:S04]  /*3b9d0*/  STS.U8 [R0+UR9+0x8d80], R61 ;  /* 0x008d803d00007988 */ /* 0x0003e80008000009 */
[----:B------:R4:W-:Y:S04]  /*3b9e0*/  STS.U8 [R0+UR9+0x9180], R59 ;  /* 0x0091803b00007988 */ /* 0x0009e80008000009 */
[----:B0-----:R-:W2:Y:S04]  /*3b9f0*/  LDL.LU R63, [R1+0x174] ;  /* 0x00017400013f7983 */ /* 0x001ea80000300800 */
[----:B-1----:R-:W2:Y:S04]  /*3ba00*/  LDL.LU R61, [R1+0x160] ;  /* 0x00016000013d7983 */ /* 0x002ea80000300800 */
[----:B------:R0:W-:Y:S04]  /*3ba10*/  STS.U8 [R0+UR9+0x9580], R45 ;  /* 0x0095802d00007988 */ /* 0x0001e80008000009 */
[----:B----4-:R-:W4:Y:S04]  /*3ba20*/  LDL.LU R59, [R1+0x14c] ;  /* 0x00014c00013b7983 */ /* 0x010f280000300800 */
        /* <DEDUP_REMOVED lines=28> */
[----:B------:R0:W-:Y:S02]  /*3bbf0*/  STS.U8 [R0+UR9+0xd180], R64 ;  /* 0x00d1804000007988 */ /* 0x0001e40008000009 */
[----:B0-----:R-:W0:Y:S01]  /*3bc00*/  S2R R64, SR_TID.X ;  /* 0x0000000000407919 */ /* 0x001e220000002100 */
[----:B------:R-:W1:Y:S01]  /*3bc10*/  S2R R76, SR_TID.X ;  /* 0x00000000004c7919 */ /* 0x000e620000002100 */
[----:B------:R-:W3:Y:S01]  /*3bc20*/  LDL.LU R0, [R1+0x12dc] ;  /* 0x0012dc0001007983 */ /* 0x000ee20000300800 */
[----:B0-----:R-:W-:-:S04]  /*3bc30*/  LOP3.LUT R64, R64, 0x7f, RZ, 0xc0, !PT ;  /* 0x0000007f40407812 */ /* 0x001fc800078ec0ff */
[----:B------:R-:W-:-:S05]  /*3bc40*/  LOP3.LUT R64, R64, 0x30, RZ, 0x3c, !PT ;  /* 0x0000003040407812 */ /* 0x000fca00078e3cff */
[----:B------:R0:W-:Y:S02]  /*3bc50*/  STS.U8 [R64+UR9+0xd580], R52 ;  /* 0x00d5803440007988 */ /* 0x0001e40008000009 */
[----:B0-----:R-:W0:Y:S01]  /*3bc60*/  S2R R64, SR_TID.X ;  /* 0x0000000000407919 */ /* 0x001e220000002100 */
[----:B-1----:R-:W-:-:S04]  /*3bc70*/  LOP3.LUT R76, R76, 0x7f, RZ, 0xc0, !PT ;  /* 0x0000007f4c4c7812 */ /* 0x002fc800078ec0ff */
[----:B------:R-:W-:-:S05]  /*3bc80*/  LOP3.LUT R52, R76, 0x30, RZ, 0x3c, !PT ;  /* 0x000000304c347812 */ /* 0x000fca00078e3cff */
        /* <DEDUP_REMOVED lines=12> */
[----:B--2---:R-:W-:Y:S04]  /*3bd50*/  STS.U8 [R76+UR9+0x8200], R88 ;  /* 0x008200584c007988 */ /* 0x004fe80008000009 */
[----:B------:R-:W-:Y:S04]  /*3bd60*/  STS.U8 [R76+UR9+0x8600], R63 ;  /* 0x0086003f4c007988 */ /* 0x000fe80008000009 */
[----:B------:R-:W-:Y:S04]  /*3bd70*/  STS.U8 [R76+UR9+0x8a00], R61 ;  /* 0x008a003d4c007988 */ /* 0x000fe80008000009 */
[----:B----4-:R-:W-:Y:S04]  /*3bd80*/  STS.U8 [R76+UR9+0x8e00], R59 ;  /* 0x008e003b4c007988 */ /* 0x010fe80008000009 */
        /* <DEDUP_REMOVED lines=13> */
[----:B---3--:R0:W-:Y:S04]  /*3be60*/  STS.U8 [R76+UR9+0xc600], R3 ;  /* 0x00c600034c007988 */ /* 0x0081e80008000009 */
        /* <DEDUP_REMOVED lines=91> */
[----:B------:R0:W-:Y:S04]  /*3c420*/  STS.U8 [R61+UR9+0x9700], R33 ;  /* 0x009700213d007988 */ /* 0x0001e80008000009 */
        /* <DEDUP_REMOVED lines=8> */
[----:B------:R-:W2:Y:S04]  /*3c4b0*/  LDL.LU R21, [R1+0x118] ;  /* 0x0001180001157983 */ /* 0x000ea80000300800 */
        /* <DEDUP_REMOVED lines=10> */
[----:B------:R-:W2:Y:S04]  /*3c560*/  LDL.LU R90, [R1+0x8c] ;  /* 0x00008c00015a7983 */ /* 0x000ea80000300800 */
[----:B------:R-:W-:Y:S04]  /*3c570*/  STS.U8 [R61+UR9+0xbf00], R63 ;  /* 0x00bf003f3d007988 */ /* 0x000fe80008000009 */
[----:B0-----:R-:W2:Y:S04]  /*3c580*/  LDL.LU R46, [R1+0x74] ;  /* 0x00007400012e7983 */ /* 0x001ea80000300800 */
[----:B------:R0:W-:Y:S04]  /*3c590*/  STS.U8 [R61+UR9+0xc300], R3 ;  /* 0x00c300033d007988 */ /* 0x0001e80008000009 */
[----:B------:R1:W-:Y:S04]  /*3c5a0*/  STS.U8 [R61+UR9+0xc700], R2 ;  /* 0x00c700023d007988 */ /* 0x0003e80008000009 */
[----:B0-----:R-:W2:Y:S04]  /*3c5b0*/  LDL.LU R3, [R1+0x12d0] ;  /* 0x0012d00001037983 */ /* 0x001ea80000300800 */
[----:B-1----:R-:W2:Y:S04]  /*3c5c0*/  LDL.LU R2, [R1+0x12cc] ;  /* 0x0012cc0001027983 */ /* 0x002ea80000300800 */
        /* <DEDUP_REMOVED lines=29> */
[----:B------:R1:W-:Y:S04]  /*3c7a0*/  STS.U8 [R47+UR9+0xbb80], R3 ;  /* 0x00bb80032f007988 */ /* 0x0003e80008000009 */
[----:B------:R2:W-:Y:S04]  /*3c7b0*/  STS.U8 [R47+UR9+0xbf80], R4 ;  /* 0x00bf80042f007988 */ /* 0x0005e80008000009 */
[----:B0-----:R0:W5:Y:S04]  /*3c7c0*/  LDL.LU R2, [R1+0x12c8] ;  /* 0x0012c80001027983 */ /* 0x0011680000300800 */
[----:B-1----:R0:W5:Y:S04]  /*3c7d0*/  LDL.LU R3, [R1+0x12c4] ;  /* 0x0012c40001037983 */ /* 0x0021680000300800 */
[----:B--2---:R0:W5:Y:S04]  /*3c7e0*/  LDL.LU R4, [R1+0x12c0] ;  /* 0x0012c00001047983 */ /* 0x0041680000300800 */
[----:B------:R1:W-:Y:S04]  /*3c7f0*/  STS.U8 [R47+UR9+0xc380], R0 ;  /* 0x00c380002f007988 */ /* 0x0003e80008000009 */
[----:B-1----:R0:W5:Y:S04]  /*3c800*/  LDL.LU R0, [R1+0x12bc] ;  /* 0x0012bc0001007983 */ /* 0x0021680000300800 */
        /* <DEDUP_REMOVED lines=16> */
[----:B-1----:R-:W1:Y:S01]  /*3c910*/  FENCE.VIEW.ASYNC.S ;  /* 0x00000000000073c6 */ /* 0x002e620000000000 */
[----:B------:R-:W-:Y:S01]  /*3c920*/  ULEA UR6, UR11, UR9, 0x3 ;  /* 0x000000090b067291 */ /* 0x000fe2000f8e18ff */
[----:B------:R-:W-:-:S03]  /*3c930*/  UMOV UR4, UR5 ;  /* 0x0000000500047c82 */ /* 0x000fc60008000000 */
[----:B------:R-:W-:Y:S01]  /*3c940*/  UIADD3 UR6, UPT, UPT, UR6, 0x18000, URZ ;  /* 0x0001800006067890 */ /* 0x000fe2000fffe0ff */
[----:B-1----:R-:W-:Y:S06]  /*3c950*/  BAR.SYNC.DEFER_BLOCKING 0x0 ;  /* 0x0000000000007b1d */ /* 0x002fec0000010000 */
[----:B0-----:R-:W-:Y:S05]  /*3c960*/  @P0 BRA `(.L_x_9) ;  /* 0x0000000000480947 */ /* 0x001fea0003800000 */
[----:B------:R-:W-:Y:S01]  /*3c970*/  UMOV UR13, 0x40004040 ;  /* 0x40004040000d7882 */ /* 0x000fe20000000000 */
[----:B------:R-:W-:Y:S01]  /*3c980*/  UMOV UR15, 0x40004040 ;  /* 0x40004040000f7882 */ /* 0x000fe20000000000 */
[----:B------:R-:W-:Y:S01]  /*3c990*/  UMOV UR16, 0x0 ;  /* 0x0000000000107882 */ /* 0x000fe20000000000 */
[----:B------:R-:W-:Y:S01]  /*3c9a0*/  UMOV UR17, 0x8408490 ;  /* 0x0840849000117882 */ /* 0x000fe20000000000 */
[----:B------:R-:W-:Y:S01]  /*3c9b0*/  UMOV UR32, 0x0 ;  /* 0x0000000000207882 */ /* 0x000fe20000000000 */
[----:B------:R-:W-:Y:S01]  /*3c9c0*/  UMOV UR33, 0x8408490 ;  /* 0x0840849000217882 */ /* 0x000fe20000000000 */
[----:B------:R-:W-:Y:S01]  /*3c9d0*/  UMOV UR34, 0x0 ;  /* 0x0000000000227882 */ /* 0x000fe20000000000 */
[----:B------:R-:W-:Y:S01]  /*3c9e0*/  UMOV UR35, 0x8408490 ;  /* 0x0840849000237882 */ /* 0x000fe20000000000 */
[----:B------:R-:W-:Y:S01]  /*3c9f0*/  UMOV UR7, URZ ;  /* 0x000000ff00077c82 */ /* 0x000fe20008000000 */
[----:B------:R0:W-:Y:S01]  /*3ca00*/  UTCQMMA gdesc[UR12], gdesc[UR14], tmem[UR8], tmem[UR16], idesc[UR17], UPT ;  /* 0x00ff100e0c0075ea */ /* 0x0001e2000b800308 */
        /* <DEDUP_REMOVED lines=8> */
.L_x_9:
[----:B------:R-:W2:Y:S04]  /*3ca90*/  LDL R8, [R1+0xdd4] ;  /* 0x000dd40001087983 */ /* 0x000ea80000100800 */
[----:B------:R-:W2:Y:S01]  /*3caa0*/  LDL.LU R7, [R1+0xdcc] ;  /* 0x000dcc0001077983 */ /* 0x000ea20000300800 */
[----:B------:R-:W-:-:S04]  /*3cab0*/  UIADD3 UR11, UPT, UPT, UR11, 0x1, URZ ;  /* 0x000000010b0b7890 */ /* 0x000fc8000fffe0ff */
[----:B------:R-:W-:-:S04]  /*3cac0*/  UISETP.GT.AND UP1, UPT, UR11, 0x1, UPT ;  /* 0x000000010b00788c */ /* 0x000fc8000bf24270 */
[----:B0-----:R-:W-:Y:S02]  /*3cad0*/  USEL UR5, URZ, 0x1, !UP1 ;  /* 0x00000001ff057887 */ /* 0x001fe4000c800000 */
[----:B------:R-:W-:Y:S02]  /*3cae0*/  USEL UR11, UR11, URZ, !UP1 ;  /* 0x000000ff0b0b7287 */ /* 0x000fe4000c800000 */
[----:B------:R-:W-:Y:S01]  /*3caf0*/  ULOP3.LUT UR5, UR4, UR5, URZ, 0x3c, !UPT ;  /* 0x0000000504057292 */ /* 0x000fe2000f8e3cff */
[----:B--2---:R-:W-:Y:S02]  /*3cb00*/  ISETP.NE.U32.AND P1, PT, R7, R8, PT ;  /* 0x000000080700720c */ /* 0x004fe40003f25070 */
[----:B------:R-:W2:Y:S01]  /*3cb10*/  LDL.LU R8, [R1+0xdd0] ;  /* 0x000dd00001087983 */ /* 0x000ea20000300800 */
[----:B------:R-:W-:-:S03]  /*3cb20*/  IMAD.U32 R7, RZ, RZ, UR4 ;  /* 0x00000004ff077e24 */ /* 0x000fc6000f8e00ff */
[----:B--2---:R0:W-:Y:S07]  /*3cb30*/  STL [R1+0xdcc], R8 ;  /* 0x000dcc0801007387 */ /* 0x0041ee0000100800 */
[----:B------:R-:W-:Y:S05]  /*3cb40*/  @P1 BRA `(.L_x_10) ;  /* 0xfffffeac00081947 */ /* 0x000fea000383ffff */
.L_x_7:
[----:B------:R-:W2:Y:S01]  /*3cb50*/  LDL.LU R9, [R1+0xf04] ;  /* 0x000f040001097983 */ /* 0x000ea20000300800 */
[----:B------:R-:W1:Y:S01]  /*3cb60*/  LDCU UR5, c[0x0][0x3b8] ;  /* 0x00007700ff0577ac */ /* 0x000e620008000800 */
[----:B------:R-:W3:Y:S02]  /*3cb70*/  LDC R12, c[0x0][0x3a0] ;  /* 0x0000e800ff0c7b82 */ /* 0x000ee40000000800 */
[----:B------:R-:W4:Y:S01]  /*3cb80*/  LDL.LU R11, [R1+0xdd8] ;  /* 0x000dd800010b7983 */ /* 0x000f220000300800 */
[----:B------:R-:W2:Y:S03]  /*3cb90*/  LDCU.128 UR12, c[0x0][0x390] ;  /* 0x00007200ff0c77ac */ /* 0x000ea60008000c00 */
[----:B------:R-:W4:Y:S01]  /*3cba0*/  LDL.LU R10, [R1+0xf44] ;  /* 0x000f4400010a7983 */ /* 0x000f220000300800 */
[----:B------:R-:W4:Y:S01]  /*3cbb0*/  LDCU UR20, c[0x0][0x39c] ;  /* 0x00007380ff1477ac */ /* 0x000f220008000800 */
[----:B------:R-:W0:Y:S01]  /*3cbc0*/  LDCU UR11, c[0x0][0x39c] ;  /* 0x00007380ff0b77ac */ /* 0x000e220008000800 */
[----:B------:R-:W0:Y:S02]  /*3cbd0*/  LDCU UR7, c[0x0][0x3b4] ;  /* 0x00007680ff0777ac */ /* 0x000e240008000800 */
[----:B01---5:R-:W-:Y:S01]  /*3cbe0*/  IMAD R8, R0, UR5, RZ ;  /* 0x0000000500087c24 */ /* 0x023fe2000f8e02ff */
[----:B------:R-:W0:Y:S03]  /*3cbf0*/  LDCU UR16, c[0x0][0x39c] ;  /* 0x00007380ff1077ac */ /* 0x000e260008000800 */
[----:B------:R-:W-:Y:S01]  /*3cc00*/  VIADD R7, R8, UR5 ;  /* 0x0000000508077c36 */ /* 0x000fe20008000000 */
[----:B------:R-:W1:Y:S01]  /*3cc10*/  LDCU UR17, c[0x0][0x39c] ;  /* 0x00007380ff1177ac */ /* 0x000e620008000800 */
[----:B---3--:R-:W-:-:S02]  /*3cc20*/  VIADD R12, R12, 0x7f ;  /* 0x0000007f0c0c7836 */ /* 0x008fc40000000000 */
[----:B------:R-:W-:-:S03]  /*3cc30*/  VIADD R6, R7, UR5 ;  /* 0x0000000507067c36 */ /* 0x000fc60008000000 */
[----:B------:R-:W-:Y:S01]  /*3cc40*/  ISETP.GE.AND P4, PT, R12, 0x80, PT ;  /* 0x000000800c00780c */ /* 0x000fe20003f86270 */
[----:B------:R-:W-:-:S04]  /*3cc50*/  VIADD R5, R6, UR5 ;  /* 0x0000000506057c36 */ /* 0x000fc80008000000 */
[----:B------:R-:W-:-:S04]  /*3cc60*/  VIADD R4, R5, UR5 ;  /* 0x0000000505047c36 */ /* 0x000fc80008000000 */
[----:B------:R-:W-:-:S04]  /*3cc70*/  VIADD R79, R4, UR5 ;  /* 0x00000005044f7c36 */ /* 0x000fc80008000000 */
[----:B------:R-:W-:-:S04]  /*3cc80*/  VIADD R81, R79, UR5 ;  /* 0x000000054f517c36 */ /* 0x000fc80008000000 */
[----:B------:R-:W-:-:S04]  /*3cc90*/  VIADD R3, R81, UR5 ;  /* 0x0000000551037c36 */ /* 0x000fc80008000000 */
[----:B------:R-:W-:-:S04]  /*3cca0*/  VIADD R88, R3, UR5 ;  /* 0x0000000503587c36 */ /* 0x000fc80008000000 */
[----:B------:R-:W-:-:S04]  /*3ccb0*/  VIADD R91, R88, UR5 ;  /* 0x00000005585b7c36 */ /* 0x000fc80008000000 */
[----:B------:R-:W-:Y:S01]  /*3ccc0*/  VIADD R84, R91, UR5 ;  /* 0x000000055b547c36 */ /* 0x000fe20008000000 */
[C---:B--2---:R-:W-:Y:S01]  /*3ccd0*/  ISETP.GE.AND P1, PT, R9.reuse, UR14, PT ;  /* 0x0000000e09007c0c */ /* 0x044fe2000bf26270 */
[----:B------:R-:W-:Y:S01]  /*3cce0*/  IMAD R9, R9, UR7, RZ ;  /* 0x0000000709097c24 */ /* 0x000fe2000f8e02ff */
[----:B------:R-:W2:Y:S02]  /*3ccf0*/  LDCU UR14, c[0x0][0x39c] ;  /* 0x00007380ff0e77ac */ /* 0x000ea40008000800 */
[----:B----4-:R-:W-:Y:S02]  /*3cd00*/  ISETP.LT.AND P6, PT, R11, UR20, !P1 ;  /* 0x000000140b007c0c */ /* 0x010fe4000cfc1270 */
[----:B------:R-:W-:Y:S02]  /*3cd10*/  IADD3 R2, P0, PT, R9, UR12, RZ ;  /* 0x0000000c09027c10 */ /* 0x000fe4000ff1e0ff */
[----:B------:R-:W-:Y:S02]  /*3cd20*/  ISETP.LT.AND P5, PT, R10, UR11, !P1 ;  /* 0x0000000b0a007c0c */ /* 0x000fe4000cfa1270 */
[----:B------:R-:W-:-:S02]  /*3cd30*/  P2R R10, PR, RZ, 0x40 ;  /* 0x00000040ff0a7803 */ /* 0x000fc40000000000 */
[----:B------:R-:W-:Y:S02]  /*3cd40*/  ISETP.LT.AND P3, PT, R0, UR15, !P1 ;  /* 0x0000000f00007c0c */ /* 0x000fe4000cf61270 */
[----:B------:R-:W-:Y:S01]  /*3cd50*/  LEA.HI.X.SX32 R0, R9, UR13, 0x1, P0 ;  /* 0x0000000d09007c11 */ /* 0x000fe200080f0eff */
[----:B------:R3:W-:Y:S01]  /*3cd60*/  STL [R1+0x350], R10 ;  /* 0x0003500a01007387 */ /* 0x0007e20000100800 */
[----:B01----:R-:W-:Y:S09]  /*3cd70*/  @!P4 BRA `(.L_x_11) ;  /* 0x000000000010c947 */ /* 0x003ff20003800000 */
[----:B------:R-:W-:-:S06]  /*3cd80*/  USHF.L.U32 UR4, UR4, 0x1f, URZ ;  /* 0x0000001f04047899 */ /* 0x000fcc00080006ff */
[----:B------:R-:W-:-:S04]  /*3cd90*/  IMAD.U32 R9, RZ, RZ, UR4 ;  /* 0x00000004ff097e24 */ /* 0x000fc8000f8e00ff */
[----:B------:R-:W0:Y:S02]  /*3cda0*/  SYNCS.PHASECHK.TRANS64.TRYWAIT P0, [UR6], R9 ;  /* 0x00000009ff0075a7 */ /* 0x000e240008001106 */
[----:B0-----:R-:W-:Y:S05]  /*3cdb0*/  @!P0 BRA `(.L_x_12) ;  /* 0x000000a000c48947 */ /* 0x001fea0003800000 */
.L_x_11:
[----:B------:R-:W-:Y:S01]  /*3cdc0*/  BAR.SYNC.DEFER_BLOCKING 0x0 ;  /* 0x0000000000007b1d */ /* 0x000fe20000010000 */
[CC--:B------:R-:W-:Y:S01]  /*3cdd0*/  IADD3 R70, P0, PT, R7.reuse, R2.reuse, RZ ;  /* 0x0000000207467210 */ /* 0x0c0fe20007f1e0ff */
[----:B------:R-:W-:Y:S01]  /*3cde0*/  VIADD R90, R84, UR5 ;  /* 0x00000005545a7c36 */ /* 0x000fe20008000000 */
[----:B------:R-:W-:Y:S02]  /*3cdf0*/  IADD3 R68, P4, PT, R8, R2, RZ ;  /* 0x0000000208447210 */ /* 0x000fe40007f9e0ff */
[----:B------:R-:W-:Y:S01]  /*3ce00*/  LEA.HI.X.SX32 R71, R7, R0, 0x1, P0 ;  /* 0x0000000007477211 */ /* 0x000fe200000f0eff */
[----:B------:R-:W-:Y:S01]  /*3ce10*/  VIADD R87, R90, UR5 ;  /* 0x000000055a577c36 */ /* 0x000fe20008000000 */
[----:B------:R-:W-:Y:S01]  /*3ce20*/  IADD3 R74, P0, PT, R5, R2, RZ ;  /* 0x00000002054a7210 */ /* 0x000fe20007f1e0ff */
[----:B------:R-:W-:Y:S01]  /*3ce30*/  IMAD.MOV.U32 R93, RZ, RZ, R91 ;  /* 0x000000ffff5d7224 */ /* 0x000fe200078e005b */
[-C--:B------:R-:W-:Y:S01]  /*3ce40*/  LEA.HI.X.SX32 R69, R8, R0.reuse, 0x1, P4 ;  /* 0x0000000008457211 */ /* 0x080fe200020f0eff */
[----:B------:R-:W-:Y:S01]  /*3ce50*/  VIADD R82, R87, UR5 ;  /* 0x0000000557527c36 */ /* 0x000fe20008000000 */
[----:B------:R-:W-:Y:S01]  /*3ce60*/  LEA.HI.X.SX32 R75, R5, R0, 0x1, P0 ;  /* 0x00000000054b7211 */ /* 0x000fe200000f0eff */
[----:B------:R-:W0:Y:S01]  /*3ce70*/  LDCU UR4, c[0x0][0x39c] ;  /* 0x00007380ff0477ac */ /* 0x000e220008000800 */
[CC--:B------:R-:W-:Y:S01]  /*3ce80*/  IADD3 R78, P0, PT, R79.reuse, R2.reuse, RZ ;  /* 0x000000024f4e7210 */ /* 0x0c0fe20007f1e0ff */
[----:B------:R-:W-:Y:S01]  /*3ce90*/  STL.64 [R1+0x13a8], R68 ;  /* 0x0013a84401007387 */ /* 0x000fe20000100a00 */
[----:B------:R-:W-:Y:S01]  /*3cea0*/  VIADD R86, R82, UR5 ;  /* 0x0000000552567c36 */ /* 0x000fe20008000000 */
[----:B------:R-:W-:Y:S01]  /*3ceb0*/  IADD3 R72, P4, PT, R6, R2, RZ ;  /* 0x0000000206487210 */ /* 0x000fe20007f9e0ff */
[----:B------:R-:W1:Y:S01]  /*3cec0*/  LDCU UR6, c[0x0][0x39c] ;  /* 0x00007380ff0677ac */ /* 0x000e620008000800 */
[----:B------:R4:W-:Y:S01]  /*3ced0*/  STL.64 [R1+0x13b0], R70 ;  /* 0x0013b04601007387 */ /* 0x0009e20000100a00 */
[-C--:B------:R-:W-:Y:S01]  /*3cee0*/  LEA.HI.X.SX32 R79, R79, R0.reuse, 0x1, P0 ;  /* 0x000000004f4f7211 */ /* 0x080fe200000f0eff */
[----:B------:R-:W-:Y:S01]  /*3cef0*/  VIADD R89, R86, UR5 ;  /* 0x0000000556597c36 */ /* 0x000fe20008000000 */
[----:B------:R-:W-:Y:S01]  /*3cf00*/  LEA.HI.X.SX32 R73, R6, R0, 0x1, P4 ;  /* 0x0000000006497211 */ /* 0x000fe200020f0eff */
[----:B------:R-:W5:Y:S01]  /*3cf10*/  LDCU UR7, c[0x0][0x39c] ;  /* 0x00007380ff0777ac */ /* 0x000f620008000800 */
[C---:B------:R-:W-:Y:S01]  /*3cf20*/  IADD3 R76, P4, PT, R4.reuse, R2, RZ ;  /* 0x00000002044c7210 */ /* 0x040fe20007f9e0ff */
[----:B------:R-:W3:Y:S02]  /*3cf30*/  @!P2 SYNCS.CCTL.IV [UR9+0x18000] ;  /* 0x01800000ff00a9b1 */ /* 0x000ee40008000009 */
[----:B---3--:R-:W-:Y:S01]  /*3cf40*/  BAR.SYNC.DEFER_BLOCKING 0x0 ;  /* 0x0000000000007b1d */ /* 0x008fe20000010000 */
[----:B------:R-:W-:Y:S01]  /*3cf50*/  VIADD R83, R89, UR5 ;  /* 0x0000000559537c36 */ /* 0x000fe20008000000 */
[----:B------:R-:W-:-:S02]  /*3cf60*/  LEA.HI.X.SX32 R77, R4, R0, 0x1, P4 ;  /* 0x00000000044d7211 */ /* 0x000fc400020f0eff */
[----:B----4-:R-:W-:Y:S01]  /*3cf70*/  IADD3 R70, P0, PT, R3, R2, RZ ;  /* 0x0000000203467210 */ /* 0x010fe20007f1e0ff */
[----:B------:R-:W-:Y:S01]  /*3cf80*/  VIADD R85, R83, UR5 ;  /* 0x0000000553557c36 */ /* 0x000fe20008000000 */
[----:B------:R-:W3:Y:S02]  /*3cf90*/  LDTM.x64 R4, tmem[UR10] ;  /* 0x0000000a000479ee */ /* 0x000ee40008340000 */
[----:B------:R-:W-:Y:S01]  /*3cfa0*/  LEA.HI.X.SX32 R71, R3, R0, 0x1, P0 ;  /* 0x0000000003477211 */ /* 0x000fe200000f0eff */
[----:B------:R-:W-:-:S04]  /*3cfb0*/  VIADD R92, R85, UR5 ;  /* 0x00000005555c7c36 */ /* 0x000fc80008000000 */
[----:B------:R4:W-:Y:S01]  /*3cfc0*/  STL.64 [R1+0x200], R70 ;  /* 0x0002004601007387 */ /* 0x0009e20000100a00 */
[----:B------:R-:W-:Y:S01]  /*3cfd0*/  VIADD R3, R92, UR5 ;  /* 0x000000055c037c36 */ /* 0x000fe20008000000 */
[----:B------:R-:W2:Y:S01]  /*3cfe0*/  @!P2 SYNCS.CCTL.IV [UR9+0x18008] ;  /* 0x01800800ff00a9b1 */ /* 0x000ea20008000009 */
[-C--:B------:R-:W-:Y:S01]  /*3cff0*/  IADD3 R80, P2, PT, R81, R2.reuse, RZ ;  /* 0x0000000251507210 */ /* 0x080fe20007f5e0ff */
[----:B------:R-:W0:Y:S01]  /*3d000*/  LDCU UR9, c[0x0][0x39c] ;  /* 0x00007380ff0977ac */ /* 0x000e220008000800 */
[----:B----4-:R-:W-:Y:S02]  /*3d010*/  IADD3 R70, P0, PT, R91, R2, RZ ;  /* 0x000000025b467210 */ /* 0x010fe40007f1e0ff */
[----:B------:R-:W-:Y:S02]  /*3d020*/  LEA.HI.X.SX32 R81, R81, R0, 0x1, P2 ;  /* 0x0000000051517211 */ /* 0x000fe400010f0eff */
[----:B------:R-:W-:Y:S02]  /*3d030*/  IADD3 R68, P2, PT, R88, R2, RZ ;  /* 0x0000000258447210 */ /* 0x000fe40007f5e0ff */
[----:B------:R-:W-:-:S02]  /*3d040*/  LEA.HI.X.SX32 R71, R91, R0, 0x1, P0 ;  /* 0x000000005b477211 */ /* 0x000fc400000f0eff */
[----:B------:R-:W-:Y:S01]  /*3d050*/  LEA.HI.X.SX32 R69, R88, R0, 0x1, P2 ;  /* 0x0000000058457211 */ /* 0x000fe200010f0eff */
[----:B------:R-:W-:-:S04]  /*3d060*/  VIADD R88, R3, UR5 ;  /* 0x0000000503587c36 */ /* 0x000fc80008000000 */
[----:B------:R4:W-:Y:S04]  /*3d070*/  STL.64 [R1+0x208], R68 ;  /* 0x0002084401007387 */ /* 0x0009e80000100a00 */
[----:B------:R0:W-:Y:S01]  /*3d080*/  STL.64 [R1+0x280], R70 ;  /* 0x0002804601007387 */ /* 0x0001e20000100a00 */
[----:B----4-:R-:W-:-:S04]  /*3d090*/  IADD3 R68, P2, PT, R84, R2, RZ ;  /* 0x0000000254447210 */ /* 0x010fc80007f5e0ff */
[----:B------:R-:W-:Y:S01]  /*3d0a0*/  LEA.HI.X.SX32 R69, R84, R0, 0x1, P2 ;  /* 0x0000000054457211 */ /* 0x000fe200010f0eff */
[----:B------:R-:W-:Y:S01]  /*3d0b0*/  VIADD R84, R88, UR5 ;  /* 0x0000000558547c36 */ /* 0x000fe20008000000 */
[----:B0-----:R-:W-:-:S03]  /*3d0c0*/  IADD3 R70, P0, PT, R90, R2, RZ ;  /* 0x000000025a467210 */ /* 0x001fc60007f1e0ff */
[----:B------:R0:W-:Y:S01]  /*3d0d0*/  STL.64 [R1+0x2a0], R68 ;  /* 0x0002a04401007387 */ /* 0x0001e20000100a00 */
[----:B------:R-:W-:-:S05]  /*3d0e0*/  LEA.HI.X.SX32 R71, R90, R0, 0x1, P0 ;  /* 0x000000005a477211 */ /* 0x000fca00000f0eff */
[----:B------:R4:W-:Y:S01]  /*3d0f0*/  STL.64 [R1+0x2c0], R70 ;  /* 0x0002c04601007387 */ /* 0x0009e20000100a00 */
[----:B0-----:R-:W-:-:S04]  /*3d100*/  IADD3 R68, P2, PT, R87, R2, RZ ;  /* 0x0000000257447210 */ /* 0x001fc80007f5e0ff */
[----:B------:R-:W-:Y:S01]  /*3d110*/  LEA.HI.X.SX32 R69, R87, R0, 0x1, P2 ;  /* 0x0000000057457211 */ /* 0x000fe200010f0eff */
[----:B------:R-:W-:Y:S01]  /*3d120*/  VIADD R87, R84, UR5 ;  /* 0x0000000554577c36 */ /* 0x000fe20008000000 */
[----:B----4-:R-:W-:-:S03]  /*3d130*/  IADD3 R70, P0, PT, R82, R2, RZ ;  /* 0x0000000252467210 */ /* 0x010fc60007f1e0ff */
[----:B------:R0:W-:Y:S01]  /*3d140*/  STL.64 [R1+0x2d0], R68 ;  /* 0x0002d04401007387 */ /* 0x0001e20000100a00 */
[----:B------:R-:W-:Y:S01]  /*3d150*/  LEA.HI.X.SX32 R71, R82, R0, 0x1, P0 ;  /* 0x0000000052477211 */ /* 0x000fe200000f0eff */
[----:B------:R-:W-:-:S04]  /*3d160*/  VIADD R82, R87, UR5 ;  /* 0x0000000557527c36 */ /* 0x000fc80008000000 */
[----:B------:R4:W-:Y:S01]  /*3d170*/  STL.64 [R1+0x2f0], R70 ;  /* 0x0002f04601007387 */ /* 0x0009e20000100a00 */
[----:B0-----:R-:W-:-:S04]  /*3d180*/  IADD3 R68, P2, PT, R86, R2, RZ ;  /* 0x0000000256447210 */ /* 0x001fc80007f5e0ff */
[----:B------:R-:W-:Y:S01]  /*3d190*/  LEA.HI.X.SX32 R69, R86, R0, 0x1, P2 ;  /* 0x0000000056457211 */ /* 0x000fe200010f0eff */
[----:B------:R-:W-:Y:S01]  /*3d1a0*/  VIADD R86, R82, UR5 ;  /* 0x0000000552567c36 */ /* 0x000fe20008000000 */
[----:B----4-:R-:W-:-:S03]  /*3d1b0*/  IADD3 R70, P0, PT, R89, R2, RZ ;  /* 0x0000000259467210 */ /* 0x010fc60007f1e0ff */
[----:B------:R0:W-:Y:S01]  /*3d1c0*/  STL.64 [R1+0x310], R68 ;  /* 0x0003104401007387 */ /* 0x0001e20000100a00 */
[----:B------:R-:W-:-:S05]  /*3d1d0*/  LEA.HI.X.SX32 R71, R89, R0, 0x1, P0 ;  /* 0x0000000059477211 */ /* 0x000fca00000f0eff */
[----:B------:R4:W-:Y:S01]  /*3d1e0*/  STL.64 [R1+0x330], R70 ;  /* 0x0003304601007387 */ /* 0x0009e20000100a00 */
[----:B0-----:R-:W-:-:S04]  /*3d1f0*/  IADD3 R68, P2, PT, R83, R2, RZ ;  /* 0x0000000253447210 */ /* 0x001fc80007f5e0ff */
[----:B------:R-:W-:Y:S02]  /*3d200*/  LEA.HI.X.SX32 R69, R83, R0, 0x1, P2 ;  /* 0x0000000053457211 */ /* 0x000fe400010f0eff */
[----:B----4-:R-:W-:-:S03]  /*3d210*/  IADD3 R70, P0, PT, R85, R2, RZ ;  /* 0x0000000255467210 */ /* 0x010fc60007f1e0ff */
[----:B------:R0:W-:Y:S01]  /*3d220*/  STL.64 [R1+0x340], R68 ;  /* 0x0003404401007387 */ /* 0x0001e20000100a00 */
[----:B------:R-:W-:Y:S02]  /*3d230*/  LEA.HI.X.SX32 R71, R85, R0, 0x1, P0 ;  /* 0x0000000055477211 */ /* 0x000fe400000f0eff */
[----:B------:R-:W-:-:S03]  /*3d240*/  IADD3 R90, P0, PT, R3, R2, RZ ;  /* 0x00000002035a7210 */ /* 0x000fc60007f1e0ff */
[----:B------:R4:W-:Y:S01]  /*3d250*/  STL.64 [R1+0x348], R70 ;  /* 0x0003484601007387 */ /* 0x0009e20000100a00 */
[----:B0-----:R-:W-:-:S04]  /*3d260*/  IADD3 R68, P2, PT, R92, R2, RZ ;  /* 0x000000025c447210 */ /* 0x001fc80007f5e0ff */
[-C--:B------:R-:W-:Y:S01]  /*3d270*/  LEA.HI.X.SX32 R69, R92, R0.reuse, 0x1, P2 ;  /* 0x000000005c457211 */ /* 0x080fe200010f0eff */
[----:B----4-:R-:W4:Y:S01]  /*3d280*/  LDL.LU.64 R70, [R1+0x13b0] ;  /* 0x0013b00001467983 */ /* 0x010f220000300a00 */
[----:B------:R-:W-:Y:S02]  /*3d290*/  IMAD.MOV.U32 R92, RZ, RZ, R90 ;  /* 0x000000ffff5c7224 */ /* 0x000fe400078e005a */
[----:B------:R-:W-:Y:S01]  /*3d2a0*/  VIADD R83, R86, UR5 ;  /* 0x0000000556537c36 */ /* 0x000fe20008000000 */
[----:B------:R0:W-:Y:S01]  /*3d2b0*/  STL.64 [R1+0x338], R68 ;  /* 0x0003384401007387 */ /* 0x0001e20000100a00 */
[----:B------:R-:W-:Y:S02]  /*3d2c0*/  LEA.HI.X.SX32 R93, R3, R0, 0x1, P0 ;  /* 0x00000000035d7211 */ /* 0x000fe400000f0eff */
[----:B------:R-:W-:Y:S01]  /*3d2d0*/  IADD3 R92, P0, PT, R84, R2, RZ ;  /* 0x00000002545c7210 */ /* 0x000fe20007f1e0ff */
[----:B0-----:R-:W2:Y:S01]  /*3d2e0*/  LDL.LU.64 R68, [R1+0x13a8] ;  /* 0x0013a80001447983 */ /* 0x001ea20000300a00 */
[----:B------:R-:W-:-:S03]  /*3d2f0*/  VIADD R85, R83, UR5 ;  /* 0x0000000553557c36 */ /* 0x000fc60008000000 */
[----:B------:R0:W-:Y:S01]  /*3d300*/  STL [R1+0x328], R90 ;  /* 0x0003285a01007387 */ /* 0x0001e20000100800 */
[----:B------:R-:W-:-:S03]  /*3d310*/  VIADD R3, R85, UR5 ;  /* 0x0000000555037c36 */ /* 0x000fc60008000000 */
[----:B------:R1:W-:Y:S01]  /*3d320*/  STL [R1+0x32c], R93 ;  /* 0x00032c5d01007387 */ /* 0x0003e20000100800 */
[----:B0-----:R-:W-:-:S04]  /*3d330*/  IADD3 R90, P2, PT, R88, R2, RZ ;  /* 0x00000002585a7210 */ /* 0x001fc80007f5e0ff */
[-C--:B------:R-:W-:Y:S02]  /*3d340*/  LEA.HI.X.SX32 R91, R88, R0.reuse, 0x1, P2 ;  /* 0x00000000585b7211 */ /* 0x080fe400010f0eff */
[----:B-1----:R-:W-:Y:S01]  /*3d350*/  LEA.HI.X.SX32 R93, R84, R0, 0x1, P0 ;  /* 0x00000000545d7211 */ /* 0x002fe200000f0eff */
[----:B------:R-:W-:Y:S01]  /*3d360*/  VIADD R84, R3, UR5 ;  /* 0x0000000503547c36 */ /* 0x000fe20008000000 */
[C---:B------:R-:W-:Y:S01]  /*3d370*/  IADD3 R88, P0, PT, R82.reuse, R2, RZ ;  /* 0x0000000252587210 */ /* 0x040fe20007f1e0ff */
[----:B------:R0:W-:Y:S03]  /*3d380*/  STL.64 [R1+0x320], R90 ;  /* 0x0003205a01007387 */ /* 0x0001e60000100a00 */
[----:B------:R-:W-:Y:S01]  /*3d390*/  LEA.HI.X.SX32 R89, R82, R0, 0x1, P0 ;  /* 0x0000000052597211 */ /* 0x000fe200000f0eff */
[----:B------:R-:W-:Y:S01]  /*3d3a0*/  STL.64 [R1+0x318], R92 ;  /* 0x0003185c01007387 */ /* 0x000fe20000100a00 */
[----:B------:R-:W-:Y:S01]  /*3d3b0*/  VIADD R82, R84, UR5 ;  /* 0x0000000554527c36 */ /* 0x000fe20008000000 */
[----:B0-----:R-:W-:-:S04]  /*3d3c0*/  IADD3 R90, P2, PT, R87, R2, RZ ;  /* 0x00000002575a7210 */ /* 0x001fc80007f5e0ff */
[----:B------:R-:W-:-:S05]  /*3d3d0*/  LEA.HI.X.SX32 R91, R87, R0, 0x1, P2 ;  /* 0x00000000575b7211 */ /* 0x000fca00010f0eff */
[----:B------:R0:W-:Y:S04]  /*3d3e0*/  STL.64 [R1+0x308], R90 ;  /* 0x0003085a01007387 */ /* 0x0001e80000100a00 */
[----:B------:R1:W-:Y:S01]  /*3d3f0*/  STL.64 [R1+0x300], R88 ;  /* 0x0003005801007387 */ /* 0x0003e20000100a00 */
[CC--:B0-----:R-:W-:Y:S02]  /*3d400*/  IADD3 R90, P2, PT, R86.reuse, R2.reuse, RZ ;  /* 0x00000002565a7210 */ /* 0x0c1fe40007f5e0ff */
[C---:B-1----:R-:W-:Y:S02]  /*3d410*/  IADD3 R88, P0, PT, R83.reuse, R2, RZ ;  /* 0x0000000253587210 */ /* 0x042fe40007f1e0ff */
[-C--:B------:R-:W-:Y:S01]  /*3d420*/  LEA.HI.X.SX32 R91, R86, R0.reuse, 0x1, P2 ;  /* 0x00000000565b7211 */ /* 0x080fe200010f0eff */
[----:B------:R-:W-:Y:S01]  /*3d430*/  VIADD R86, R82, UR5 ;  /* 0x0000000552567c36 */ /* 0x000fe20008000000 */
[----:B------:R-:W-:-:S03]  /*3d440*/  LEA.HI.X.SX32 R89, R83, R0, 0x1, P0 ;  /* 0x0000000053597211 */ /* 0x000fc600000f0eff */
[----:B------:R0:W-:Y:S01]  /*3d450*/  STL.64 [R1+0x2f8], R90 ;  /* 0x0002f85a01007387 */ /* 0x0001e20000100a00 */
[----:B------:R-:W-:-:S03]  /*3d460*/  VIADD R83, R86, UR5 ;  /* 0x0000000556537c36 */ /* 0x000fc60008000000 */
[----:B------:R1:W-:Y:S01]  /*3d470*/  STL.64 [R1+0x2e8], R88 ;  /* 0x0002e85801007387 */ /* 0x0003e20000100a00 */
[-C--:B0-----:R-:W-:Y:S02]  /*3d480*/  IADD3 R90, P2, PT, R85, R2.reuse, RZ ;  /* 0x00000002555a7210 */ /* 0x081fe40007f5e0ff */
[----:B-1----:R-:W-:Y:S02]  /*3d490*/  IADD3 R88, P0, PT, R3, R2, RZ ;  /* 0x0000000203587210 */ /* 0x002fe40007f1e0ff */
[-C--:B------:R-:W-:Y:S02]  /*3d4a0*/  LEA.HI.X.SX32 R91, R85, R0.reuse, 0x1, P2 ;  /* 0x00000000555b7211 */ /* 0x080fe400010f0eff */
[----:B------:R-:W-:Y:S02]  /*3d4b0*/  LEA.HI.X.SX32 R89, R3, R0, 0x1, P0 ;  /* 0x0000000003597211 */ /* 0x000fe400000f0eff */
[-C--:B------:R-:W-:Y:S01]  /*3d4c0*/  IADD3 R92, P2, PT, R84, R2.reuse, RZ ;  /* 0x00000002545c7210 */ /* 0x080fe20007f5e0ff */
[----:B------:R-:W-:Y:S04]  /*3d4d0*/  STL.64 [R1+0x2e0], R90 ;  /* 0x0002e05a01007387 */ /* 0x000fe80000100a00 */
[----:B------:R0:W-:Y:S04]  /*3d4e0*/  STL.64 [R1+0x2d8], R88 ;  /* 0x0002d85801007387 */ /* 0x0001e80000100a00 */
[----:B0-----:R-:W2:Y:S04]  /*3d4f0*/  LDL.LU R89, [R1+0xf50] ;  /* 0x000f500001597983 */ /* 0x001ea80000300800 */
[----:B------:R-:W4:Y:S04]  /*3d500*/  LDL.LU R88, [R1+0xf4c] ;  /* 0x000f4c0001587983 */ /* 0x000f280000300800 */
[----:B------:R-:W5:Y:S01]  /*3d510*/  LDL.LU R85, [R1+0xf48] ;  /* 0x000f480001557983 */ /* 0x000f620000300800 */
[----:B------:R-:W-:Y:S01]  /*3d520*/  IADD3 R90, P0, PT, R82, R2, RZ ;  /* 0x00000002525a7210 */ /* 0x000fe20007f1e0ff */
[----:B------:R-:W-:Y:S01]  /*3d530*/  VIADD R3, R83, UR5 ;  /* 0x0000000553037c36 */ /* 0x000fe20008000000 */
[----:B------:R-:W-:-:S02]  /*3d540*/  LEA.HI.X.SX32 R93, R84, R0, 0x1, P2 ;  /* 0x00000000545d7211 */ /* 0x000fc400010f0eff */
[----:B------:R-:W-:Y:S01]  /*3d550*/  LEA.HI.X.SX32 R91, R82, R0, 0x1, P0 ;  /* 0x00000000525b7211 */ /* 0x000fe200000f0eff */
[----:B------:R-:W-:Y:S02]  /*3d560*/  VIADD R82, R3, UR5 ;  /* 0x0000000503527c36 */ /* 0x000fe40008000000 */
[----:B------:R0:W-:Y:S02]  /*3d570*/  STL.64 [R1+0x2c8], R92 ;  /* 0x0002c85c01007387 */ /* 0x0001e40000100a00 */
[----:B------:R-:W-:Y:S02]  /*3d580*/  VIADD R84, R82, UR5 ;  /* 0x0000000552547c36 */ /* 0x000fe40008000000 */
[----:B------:R1:W-:Y:S01]  /*3d590*/  STL.64 [R1+0x2b8], R90 ;  /* 0x0002b85a01007387 */ /* 0x0003e20000100a00 */
[-C--:B0-----:R-:W-:Y:S02]  /*3d5a0*/  IADD3 R92, P2, PT, R86, R2.reuse, RZ ;  /* 0x00000002565c7210 */ /* 0x081fe40007f5e0ff */
[----:B-1----:R-:W-:-:S02]  /*3d5b0*/  IADD3 R90, P0, PT, R83, R2, RZ ;  /* 0x00000002535a7210 */ /* 0x002fc40007f1e0ff */
[-C--:B------:R-:W-:Y:S02]  /*3d5c0*/  LEA.HI.X.SX32 R93, R86, R0.reuse, 0x1, P2 ;  /* 0x00000000565d7211 */ /* 0x080fe400010f0eff */
[----:B------:R-:W-:Y:S02]  /*3d5d0*/  LEA.HI.X.SX32 R91, R83, R0, 0x1, P0 ;  /* 0x00000000535b7211 */ /* 0x000fe400000f0eff */
[C---:B------:R-:W-:Y:S01]  /*3d5e0*/  IADD3 R86, P4, PT, R84.reuse, R2, RZ ;  /* 0x0000000254567210 */ /* 0x040fe20007f9e0ff */
[----:B------:R0:W-:Y:S01]  /*3d5f0*/  STL.64 [R1+0x2b0], R92 ;  /* 0x0002b05c01007387 */ /* 0x0001e20000100a00 */
[----:B---3--:R-:W-:Y:S02]  /*3d600*/  F2FP.SATFINITE.E5M2.F32.PACK_AB_MERGE_C R83, R7, R6, RZ ;  /* 0x000000060753723e */ /* 0x008fe400048060ff */
[----:B------:R-:W-:Y:S01]  /*3d610*/  LEA.HI.X.SX32 R87, R84, R0, 0x1, P4 ;  /* 0x0000000054577211 */ /* 0x000fe200020f0eff */
[----:B------:R1:W-:Y:S01]  /*3d620*/  STL.64 [R1+0x2a8], R90 ;  /* 0x0002a85a01007387 */ /* 0x0003e20000100a00 */
[----:B0-----:R-:W-:-:S02]  /*3d630*/  IADD3 R92, P2, PT, R3, R2, RZ ;  /* 0x00000002035c7210 */ /* 0x001fc40007f5e0ff */
[C---:B-1----:R-:W-:Y:S02]  /*3d640*/  IADD3 R90, P0, PT, R82.reuse, R2, RZ ;  /* 0x00000002525a7210 */ /* 0x042fe40007f1e0ff */
[-C--:B------:R-:W-:Y:S02]  /*3d650*/  LEA.HI.X.SX32 R93, R3, R0.reuse, 0x1, P2 ;  /* 0x00000000035d7211 */ /* 0x080fe400010f0eff */
[----:B------:R-:W-:Y:S02]  /*3d660*/  LEA.HI.X.SX32 R91, R82, R0, 0x1, P0 ;  /* 0x00000000525b7211 */ /* 0x000fe400000f0eff */
[----:B------:R-:W-:Y:S01]  /*3d670*/  F2FP.SATFINITE.E5M2.F32.PACK_AB_MERGE_C R3, R15, R14, RZ ;  /* 0x0000000e0f03723e */ /* 0x000fe200048060ff */
[----:B------:R-:W-:Y:S01]  /*3d680*/  STL.64 [R1+0x298], R92 ;  /* 0x0002985c01007387 */ /* 0x000fe20000100a00 */
[----:B------:R-:W-:Y:S02]  /*3d690*/  F2FP.SATFINITE.E5M2.F32.PACK_AB_MERGE_C R82, R5, R4, RZ ;  /* 0x000000040552723e */ /* 0x000fe400048060ff */
[----:B------:R-:W-:Y:S01]  /*3d6a0*/  F2FP.SATFINITE.E5M2.F32.PACK_AB_MERGE_C R5, R17, R16, RZ ;  /* 0x000000101105723e */ /* 0x000fe200048060ff */
[----:B------:R-:W-:Y:S01]  /*3d6b0*/  STL.64 [R1+0x290], R90 ;  /* 0x0002905a01007387 */ /* 0x000fe20000100a00 */
[----:B------:R-:W-:-:S03]  /*3d6c0*/  F2FP.SATFINITE.E5M2.F32.PACK_AB_MERGE_C R4, R19, R18, RZ ;  /* 0x000000121304723e */ /* 0x000fc600048060ff */
[----:B------:R0:W-:Y:S04]  /*3d6d0*/  STL.64 [R1+0x288], R86 ;  /* 0x0002885601007387 */ /* 0x0001e80000100a00 */
[----:B------:R1:W-:Y:S04]  /*3d6e0*/  STL [R1+0x354], R3 ;  /* 0x0003540301007387 */ /* 0x0003e80000100800 */
[----:B------:R3:W-:Y:S04]  /*3d6f0*/  STL [R1+0x358], R5 ;  /* 0x0003580501007387 */ /* 0x0007e80000100800 */
[----:B------:R3:W-:Y:S01]  /*3d700*/  STL [R1+0x35c], R4 ;  /* 0x00035c0401007387 */ /* 0x0007e20000100800 */
[----:B0-----:R-:W-:-:S02]  /*3d710*/  F2FP.SATFINITE.E5M2.F32.PACK_AB_MERGE_C R86, R11, R10, RZ ;  /* 0x0000000a0b56723e */ /* 0x001fc400048060ff */
[----:B-1----:R-:W-:Y:S02]  /*3d720*/  F2FP.SATFINITE.E5M2.F32.PACK_AB_MERGE_C R3, R21, R20, RZ ;  /* 0x000000141503723e */ /* 0x002fe400048060ff */
[----:B------:R-:W-:Y:S02]  /*3d730*/  F2FP.SATFINITE.E5M2.F32.PACK_AB_MERGE_C R87, R13, R12, RZ ;  /* 0x0000000c0d57723e */ /* 0x000fe400048060ff */
[----:B---3--:R-:W-:Y:S01]  /*3d740*/  F2FP.SATFINITE.E5M2.F32.PACK_AB_MERGE_C R5, R23, R22, RZ ;  /* 0x000000161705723e */ /* 0x008fe200048060ff */
[----:B------:R0:W-:Y:S01]  /*3d750*/  STL [R1+0x360], R3 ;  /* 0x0003600301007387 */ /* 0x0001e20000100800 */
[----:B------:R-:W-:-:S03]  /*3d760*/  F2FP.SATFINITE.E5M2.F32.PACK_AB_MERGE_C R4, R25, R24, RZ ;  /* 0x000000181904723e */ /* 0x000fc600048060ff */
[----:B------:R1:W-:Y:S04]  /*3d770*/  STL [R1+0x364], R5 ;  /* 0x0003640501007387 */ /* 0x0003e80000100800 */
[----:B------:R3:W-:Y:S01]  /*3d780*/  STL [R1+0x368], R4 ;  /* 0x0003680401007387 */ /* 0x0007e20000100800 */
[----:B0-----:R-:W-:Y:S02]  /*3d790*/  F2FP.SATFINITE.E5M2.F32.PACK_AB_MERGE_C R3, R27, R26, RZ ;  /* 0x0000001a1b03723e */ /* 0x001fe400048060ff */
[----:B-1----:R-:W-:-:S03]  /*3d7a0*/  F2FP.SATFINITE.E5M2.F32.PACK_AB_MERGE_C R5, R29, R28, RZ ;  /* 0x0000001c1d05723e */ /* 0x002fc600048060ff */
[----:B------:R0:W-:Y:S01]  /*3d7b0*/  STL [R1+0x36c], R3 ;  /* 0x00036c0301007387 */ /* 0x0001e20000100800 */
[----:B---3--:R-:W-:-:S03]  /*3d7c0*/  F2FP.SATFINITE.E5M2.F32.PACK_AB_MERGE_C R4, R31, R30, RZ ;  /* 0x0000001e1f04723e */ /* 0x008fc600048060ff */
        /* <DEDUP_REMOVED lines=18> */
[----:B------:R1:W-:Y:S01]  /*3d8f0*/  STL [R1+0x394], R5 ;  /* 0x0003940501007387 */ /* 0x0003e20000100800 */
[----:B0-----:R-:W-:Y:S02]  /*3d900*/  F2FP.SATFINITE.E5M2.F32.PACK_AB_MERGE_C R3, R49, R48, RZ ;  /* 0x000000303103723e */ /* 0x001fe400048060ff */
[----:B-1----:R-:W-:-:S03]  /*3d910*/  F2FP.SATFINITE.E5M2.F32.PACK_AB_MERGE_C R5, R53, R52, RZ ;  /* 0x000000343505723e */ /* 0x002fc600048060ff */
[----:B------:R0:W-:Y:S04]  /*3d920*/  STL [R1+0x398], R3 ;  /* 0x0003980301007387 */ /* 0x0001e80000100800 */
[----:B------:R1:W-:Y:S04]  /*3d930*/  STL [R1+0x39c], R4 ;  /* 0x00039c0401007387 */ /* 0x0003e80000100800 */
[----:B------:R3:W-:Y:S01]  /*3d940*/  STL [R1+0x3a0], R5 ;  /* 0x0003a00501007387 */ /* 0x0007e20000100800 */
[----:B0-----:R-:W-:Y:S02]  /*3d950*/  F2FP.SATFINITE.E5M2.F32.PACK_AB_MERGE_C R3, R55, R54, RZ ;  /* 0x000000363703723e */ /* 0x001fe400048060ff */
[----:B-1----:R-:W-:-:S03]  /*3d960*/  F2FP.SATFINITE.E5M2.F32.PACK_AB_MERGE_C R4, R57, R56, RZ ;  /* 0x000000383904723e */ /* 0x002fc600048060ff */
[----:B------:R0:W-:Y:S01]  /*3d970*/  STL [R1+0x3a4], R3 ;  /* 0x0003a40301007387 */ /* 0x0001e20000100800 */
[----:B---3--:R-:W-:-:S03]  /*3d980*/  F2FP.SATFINITE.E5M2.F32.PACK_AB_MERGE_C R5, R59, R58, RZ ;  /* 0x0000003a3b05723e */ /* 0x008fc600048060ff */
[----:B------:R1:W-:Y:S04]  /*3d990*/  STL [R1+0x3a8], R4 ;  /* 0x0003a80401007387 */ /* 0x0003e80000100800 */
[----:B------:R-:W-:Y:S01]  /*3d9a0*/  STL [R1+0x3ac], R5 ;  /* 0x0003ac0501007387 */ /* 0x000fe20000100800 */
[----:B0-----:R-:W-:Y:S02]  /*3d9b0*/  F2FP.SATFINITE.E5M2.F32.PACK_AB_MERGE_C R3, R61, R60, RZ ;  /* 0x0000003c3d03723e */ /* 0x001fe400048060ff */
[----:B-1----:R-:W-:-:S03]  /*3d9c0*/  F2FP.SATFINITE.E5M2.F32.PACK_AB_MERGE_C R4, R63, R62, RZ ;  /* 0x0000003e3f04723e */ /* 0x002fc600048060ff */
[----:B------:R0:W-:Y:S04]  /*3d9d0*/  STL [R1+0x3b0], R3 ;  /* 0x0003b00301007387 */ /* 0x0001e80000100800 */
[----:B------:R1:W-:Y:S01]  /*3d9e0*/  STL [R1+0x3b4], R4 ;  /* 0x0003b40401007387 */ /* 0x0003e20000100800 */
[----:B0-----:R-:W-:Y:S02]  /*3d9f0*/  F2FP.SATFINITE.E5M2.F32.PACK_AB_MERGE_C R3, R67, R66, RZ ;  /* 0x000000424303723e */ /* 0x001fe400048060ff */
[----:B--2---:R-:W-:Y:S02]  /*3da00*/  ISETP.LT.AND P2, PT, R89, UR16, !P1 ;  /* 0x0000001059007c0c */ /* 0x004fe4000cf41270 */
[----:B----4-:R-:W-:Y:S02]  /*3da10*/  ISETP.LT.AND P0, PT, R88, UR17, !P1 ;  /* 0x0000001158007c0c */ /* 0x010fe4000cf01270 */
[----:B------:R-:W-:-:S02]  /*3da20*/  F2FP.SATFINITE.E5M2.F32.PACK_AB_MERGE_C R88, R65, R64, RZ ;  /* 0x000000404158723e */ /* 0x000fc400048060ff */
[----:B-----5:R-:W-:Y:S02]  /*3da30*/  ISETP.LT.AND P4, PT, R85, UR14, !P1 ;  /* 0x0000000e55007c0c */ /* 0x020fe4000cf81270 */
[----:B------:R-:W-:Y:S01]  /*3da40*/  F2FP.SATFINITE.E5M2.F32.PACK_AB_MERGE_C R85, R9, R8, RZ ;  /* 0x000000080955723e */ /* 0x000fe200048060ff */
[----:B------:R-:W-:Y:S01]  /*3da50*/  STL [R1+0x3bc], R88 ;  /* 0x0003bc5801007387 */ /* 0x000fe20000100800 */
[----:B-1----:R-:W0:Y:S03]  /*3da60*/  LDTM.x64 R4, tmem[UR10+0x40] ;  /* 0x0000400a000479ee */ /* 0x002e260008340000 */
[----:B0-----:R-:W-:Y:S04]  /*3da70*/  STL.64 [R1+0x100], R4 ;  /* 0x0001000401007387 */ /* 0x001fe80000100a00 */
[----:B------:R0:W-:Y:S04]  /*3da80*/  STL [R1+0x3b8], R3 ;  /* 0x0003b80301007387 */ /* 0x0001e80000100800 */
[----:B------:R-:W-:Y:S04]  /*3da90*/  STL.64 [R1+0x108], R6 ;  /* 0x0001080601007387 */ /* 0x000fe80000100a00 */
        /* <DEDUP_REMOVED lines=29> */
[----:B------:R1:W-:Y:S04]  /*3dc70*/  STL.64 [R1+0x1f8], R66 ;  /* 0x0001f84201007387 */ /* 0x0003e80000100a00 */
[----:B0-----:R-:W2:Y:S04]  /*3dc80*/  LDL.LU R3, [R1+0xe0c] ;  /* 0x000e0c0001037983 */ /* 0x001ea80000300800 */
[----:B------:R-:W3:Y:S01]  /*3dc90*/  LDL.LU R89, [R1+0xf54] ;  /* 0x000f540001597983 */ /* 0x000ee20000300800 */
[----:B-1----:R-:W0:Y:S03]  /*3dca0*/  LDTM.x64 R4, tmem[UR10+0x80] ;  /* 0x0000800a000479ee */ /* 0x002e260008340000 */
[----:B0-----:R-:W-:Y:S04]  /*3dcb0*/  STL.64 [R1], R4 ;  /* 0x0000000401007387 */ /* 0x001fe80000100a00 */
        /* <DEDUP_REMOVED lines=31> */
[----:B------:R-:W4:Y:S01]  /*3deb0*/  LDL.LU R88, [R1+0xf58] ;  /* 0x000f580001587983 */ /* 0x000f220000300800 */
[----:B0-----:R-:W0:Y:S01]  /*3dec0*/  LDTM.x64 R4, tmem[UR10+0xc0] ;  /* 0x0000c00a000479ee */ /* 0x001e220008340000 */
[----:B------:R-:W-:Y:S01]  /*3ded0*/  NOP ;  /* 0x0000000000007918 */ /* 0x000fe20000000000 */
[----:B------:R-:W1:Y:S01]  /*3dee0*/  LDCU UR10, c[0x0][0x39c] ;  /* 0x00007380ff0a77ac */ /* 0x000e620008000800 */
[----:B0-----:R0:W-:Y:S04]  /*3def0*/  STL.64 [R1+0x13a0], R14 ;  /* 0x0013a00e01007387 */ /* 0x0011e80000100a00 */
[----:B------:R5:W-:Y:S04]  /*3df00*/  STL.64 [R1+0x1398], R16 ;  /* 0x0013981001007387 */ /* 0x000be80000100a00 */
[----:B------:R-:W-:Y:S04]  /*3df10*/  STL.64 [R1+0x1390], R18 ;  /* 0x0013901201007387 */ /* 0x000fe80000100a00 */
[----:B------:R-:W-:Y:S04]  /*3df20*/  STL.64 [R1+0x1388], R20 ;  /* 0x0013881401007387 */ /* 0x000fe80000100a00 */
[----:B------:R-:W-:Y:S04]  /*3df30*/  STL [R1+0x1380], R23 ;  /* 0x0013801701007387 */ /* 0x000fe80000100800 */
[----:B------:R-:W-:Y:S04]  /*3df40*/  STL.64 [R1+0x1378], R24 ;  /* 0x0013781801007387 */ /* 0x000fe80000100a00 */
[----:B------:R-:W-:Y:S04]  /*3df50*/  STL.64 [R1+0x1370], R26 ;  /* 0x0013701a01007387 */ /* 0x000fe80000100a00 */
[----:B------:R-:W-:Y:S04]  /*3df60*/  STL.64 [R1+0x1368], R28 ;  /* 0x0013681c01007387 */ /* 0x000fe80000100a00 */
[----:B------:R-:W-:Y:S04]  /*3df70*/  STL [R1+0x1360], R44 ;  /* 0x0013602c01007387 */ /* 0x000fe80000100800 */
[----:B------:R-:W-:Y:S04]  /*3df80*/  STL.64 [R1+0x1358], R30 ;  /* 0x0013581e01007387 */ /* 0x000fe80000100a00 */
[----:B------:R-:W-:Y:S04]  /*3df90*/  STL.64 [R1+0x1350], R32 ;  /* 0x0013502001007387 */ /* 0x000fe80000100a00 */
[----:B------:R-:W-:Y:S04]  /*3dfa0*/  STL.64 [R1+0x1348], R34 ;  /* 0x0013482201007387 */ /* 0x000fe80000100a00 */
[----:B------:R-:W-:Y:S04]  /*3dfb0*/  STL.64 [R1+0x1340], R36 ;  /* 0x0013402401007387 */ /* 0x000fe80000100a00 */
[----:B------:R-:W-:Y:S04]  /*3dfc0*/  STL.64 [R1+0x1338], R38 ;  /* 0x0013382601007387 */ /* 0x000fe80000100a00 */
[----:B------:R-:W-:Y:S04]  /*3dfd0*/  STL.64 [R1+0x1330], R40 ;  /* 0x0013302801007387 */ /* 0x000fe80000100a00 */
[----:B------:R-:W-:Y:S04]  /*3dfe0*/  STL.64 [R1+0x1328], R42 ;  /* 0x0013282a01007387 */ /* 0x000fe80000100a00 */
[----:B------:R-:W-:Y:S04]  /*3dff0*/  STL [R1+0x1320], R45 ;  /* 0x0013202d01007387 */ /* 0x000fe80000100800 */
[----:B------:R-:W-:Y:S04]  /*3e000*/  STL.64 [R1+0x1318], R46 ;  /* 0x0013182e01007387 */ /* 0x000fe80000100a00 */
[----:B------:R-:W-:Y:S04]  /*3e010*/  STL.64 [R1+0x1310], R48 ;  /* 0x0013103001007387 */ /* 0x000fe80000100a00 */
[----:B------:R-:W-:Y:S04]  /*3e020*/  STL [R1+0x1308], R54 ;  /* 0x0013083601007387 */ /* 0x000fe80000100800 */
[----:B------:R-:W-:Y:S04]  /*3e030*/  STL.64 [R1+0x1300], R50 ;  /* 0x0013003201007387 */ /* 0x000fe80000100a00 */
[----:B------:R-:W-:Y:S04]  /*3e040*/  STL.64 [R1+0x12f8], R52 ;  /* 0x0012f83401007387 */ /* 0x000fe80000100a00 */
[----:B------:R-:W-:Y:S04]  /*3e050*/  STL [R1+0x12f4], R55 ;  /* 0x0012f43701007387 */ /* 0x000fe80000100800 */
[----:B------:R-:W-:Y:S04]  /*3e060*/  STL [R1+0x12f0], R58 ;  /* 0x0012f03a01007387 */ /* 0x000fe80000100800 */
[----:B------:R-:W-:Y:S04]  /*3e070*/  STL.64 [R1+0x12e8], R56 ;  /* 0x0012e83801007387 */ /* 0x000fe80000100a00 */
[----:B------:R-:W-:Y:S04]  /*3e080*/  STL [R1+0x12e0], R59 ;  /* 0x0012e03b01007387 */ /* 0x000fe80000100800 */
[----:B------:R-:W-:Y:S04]  /*3e090*/  STL.64 [R1+0x12d8], R60 ;  /* 0x0012d83c01007387 */ /* 0x000fe80000100a00 */
[----:B------:R-:W-:Y:S04]  /*3e0a0*/  STL [R1+0x12d4], R62 ;  /* 0x0012d43e01007387 */ /* 0x000fe80000100800 */
[----:B------:R-:W-:Y:S04]  /*3e0b0*/  STL [R1+0x12d0], R63 ;  /* 0x0012d03f01007387 */ /* 0x000fe80000100800 */
[----:B------:R-:W-:Y:S04]  /*3e0c0*/  STL.64 [R1+0x12c8], R64 ;  /* 0x0012c84001007387 */ /* 0x000fe80000100a00 */
[----:B------:R-:W-:Y:S04]  /*3e0d0*/  STL [R1+0x12c0], R66 ;  /* 0x0012c04201007387 */ /* 0x000fe80000100800 */
[----:B------:R-:W-:Y:S04]  /*3e0e0*/  STL [R1+0x12bc], R67 ;  /* 0x0012bc4301007387 */ /* 0x000fe80000100800 */
[----:B0-----:R-:W4:Y:S04]  /*3e0f0*/  LDL.LU R14, [R1+0xf5c] ;  /* 0x000f5c00010e7983 */ /* 0x001f280000300800 */
[----:B------:R-:W4:Y:S04]  /*3e100*/  LDL.LU R15, [R1+0xf60] ;  /* 0x000f6000010f7983 */ /* 0x000f280000300800 */
[----:B------:R0:W-:Y:S01]  /*3e110*/  @P3 STG.E.U8 desc[UR18][R68.64], R82 ;  /* 0x0000005244003986 */ /* 0x0001e2000c101112 */
[----:B--2---:R-:W-:Y:S01]  /*3e120*/  ISETP.LT.AND P3, PT, R3, UR4, !P1 ;  /* 0x0000000403007c0c */ /* 0x004fe2000cf61270 */
[----:B------:R-:W3:Y:S02]  /*3e130*/  LDCU UR4, c[0x0][0x39c] ;  /* 0x00007380ff0477ac */ /* 0x000ee40008000800 */
[----:B-----5:R-:W2:Y:S01]  /*3e140*/  LDL.LU R16, [R1+0xf64] ;  /* 0x000f640001107983 */ /* 0x020ea20000300800 */
[----:B0-----:R-:W-:-:S04]  /*3e150*/  PRMT R68, R82, 0x9910, RZ ;  /* 0x0000991052447816 */ /* 0x001fc800000000ff */
[----:B------:R-:W-:-:S05]  /*3e160*/  SHF.R.S32.HI R68, RZ, 0x8, R68 ;  /* 0x00000008ff447819 */ /* 0x000fca0000011444 */
[----:B------:R0:W-:Y:S01]  /*3e170*/  @P5 STG.E.U8 desc[UR18][R70.64], R68 ;  /* 0x0000004446005986 */ /* 0x0001e2000c101112 */
[----:B---3--:R-:W-:Y:S01]  /*3e180*/  ISETP.LT.AND P5, PT, R89, UR4, !P1 ;  /* 0x0000000459007c0c */ /* 0x008fe2000cfa1270 */
[----:B------:R-:W4:Y:S02]  /*3e190*/  LDCU UR4, c[0x0][0x39c] ;  /* 0x00007380ff0477ac */ /* 0x000f240008000800 */
[----:B------:R-:W-:Y:S01]  /*3e1a0*/  @P2 STG.E.U8 desc[UR18][R72.64], R83 ;  /* 0x0000005348002986 */ /* 0x000fe2000c101112 */
[----:B0-----:R-:W-:-:S04]  /*3e1b0*/  PRMT R68, R83, 0x9910, RZ ;  /* 0x0000991053447816 */ /* 0x001fc800000000ff */
[----:B------:R-:W-:-:S05]  /*3e1c0*/  SHF.R.S32.HI R68, RZ, 0x8, R68 ;  /* 0x00000008ff447819 */ /* 0x000fca0000011444 */
[----:B------:R0:W-:Y:S01]  /*3e1d0*/  @P0 STG.E.U8 desc[UR18][R74.64], R68 ;  /* 0x000000444a000986 */ /* 0x0001e2000c101112 */
[----:B----4-:R-:W-:Y:S01]  /*3e1e0*/  ISETP.LT.AND P2, PT, R88, UR4, !P1 ;  /* 0x0000000458007c0c */ /* 0x010fe2000cf41270 */
[----:B------:R-:W3:Y:S02]  /*3e1f0*/  LDCU UR4, c[0x0][0x39c] ;  /* 0x00007380ff0477ac */ /* 0x000ee40008000800 */
[----:B---3--:R-:W-:Y:S01]  /*3e200*/  ISETP.LT.AND P0, PT, R14, UR4, !P1 ;  /* 0x000000040e007c0c */ /* 0x008fe2000cf01270 */
[----:B------:R-:W3:Y:S01]  /*3e210*/  LDCU UR4, c[0x0][0x39c] ;  /* 0x00007380ff0477ac */ /* 0x000ee20008000800 */
[----:B------:R-:W4:Y:S04]  /*3e220*/  LDL.LU R14, [R1+0xf68] ;  /* 0x000f6800010e7983 */ /* 0x000f280000300800 */
[----:B------:R-:W-:Y:S04]  /*3e230*/  @P4 STG.E.U8 desc[UR18][R76.64], R85 ;  /* 0x000000554c004986 */ /* 0x000fe8000c101112 */
[----:B------:R-:W5:Y:S01]  /*3e240*/  LDL.LU.64 R88, [R1+0x200] ;  /* 0x0002000001587983 */ /* 0x000f620000300a00 */
[----:B---3--:R-:W-:Y:S01]  /*3e250*/  ISETP.LT.AND P4, PT, R15, UR4, !P1 ;  /* 0x000000040f007c0c */ /* 0x008fe2000cf81270 */
[----:B------:R-:W2:Y:S02]  /*3e260*/  LDCU UR4, c[0x0][0x39c] ;  /* 0x00007380ff0477ac */ /* 0x000ea40008000800 */
[----:B------:R-:W3:Y:S01]  /*3e270*/  LDL.LU R15, [R1+0xf6c] ;  /* 0x000f6c00010f7983 */ /* 0x000ee20000300800 */
[----:B0-----:R-:W-:-:S03]  /*3e280*/  PRMT R68, R85, 0x9910, RZ ;  /* 0x0000991055447816 */ /* 0x001fc600000000ff */
[----:B------:R-:W3:Y:S01]  /*3e290*/  LDL.LU.64 R92, [R1+0x208] ;  /* 0x00020800015c7983 */ /* 0x000ee20000300a00 */
[----:B------:R-:W-:-:S03]  /*3e2a0*/  SHF.R.S32.HI R68, RZ, 0x8, R68 ;  /* 0x00000008ff447819 */ /* 0x000fc60000011444 */
[----:B------:R-:W3:Y:S04]  /*3e2b0*/  LDL.LU R17, [R1+0xf70] ;  /* 0x000f700001117983 */ /* 0x000ee80000300800 */
[----:B------:R0:W-:Y:S04]  /*3e2c0*/  @P3 STG.E.U8 desc[UR18][R78.64], R68 ;  /* 0x000000444e003986 */ /* 0x0001e8000c101112 */
[----:B------:R-:W3:Y:S01]  /*3e2d0*/  LDL.LU.64 R90, [R1+0x280] ;  /* 0x00028000015a7983 */ /* 0x000ee20000300a00 */
[----:B--2---:R-:W-:Y:S01]  /*3e2e0*/  ISETP.LT.AND P3, PT, R16, UR4, !P1 ;  /* 0x0000000410007c0c */ /* 0x004fe2000cf61270 */
[----:B------:R-:W4:Y:S02]  /*3e2f0*/  LDCU UR4, c[0x0][0x39c] ;  /* 0x00007380ff0477ac */ /* 0x000f240008000800 */
[----:B------:R-:W-:Y:S01]  /*3e300*/  @P5 STG.E.U8 desc[UR18][R80.64], R86 ;  /* 0x0000005650005986 */ /* 0x000fe2000c101112 */
[----:B0-----:R-:W-:-:S04]  /*3e310*/  PRMT R68, R86, 0x9910, RZ ;  /* 0x0000991056447816 */ /* 0x001fc800000000ff */
[----:B------:R-:W-:Y:S02]  /*3e320*/  SHF.R.S32.HI R68, RZ, 0x8, R68 ;  /* 0x00000008ff447819 */ /* 0x000fe40000011444 */
[----:B----4-:R-:W-:Y:S01]  /*3e330*/  ISETP.LT.AND P5, PT, R14, UR4, !P1 ;  /* 0x000000040e007c0c */ /* 0x010fe2000cfa1270 */
[----:B------:R-:W3:Y:S01]  /*3e340*/  LDCU UR4, c[0x0][0x39c] ;  /* 0x00007380ff0477ac */ /* 0x000ee20008000800 */
[----:B------:R-:W2:Y:S04]  /*3e350*/  LDL.LU R14, [R1+0xf74] ;  /* 0x000f7400010e7983 */ /* 0x000ea80000300800 */
[----:B-----5:R0:W-:Y:S01]  /*3e360*/  @P2 STG.E.U8 desc[UR18][R88.64], R68 ;  /* 0x0000004458002986 */ /* 0x0201e2000c101112 */
[----:B---3--:R-:W-:-:S03]  /*3e370*/  ISETP.LT.AND P2, PT, R15, UR4, !P1 ;  /* 0x000000040f007c0c */ /* 0x008fc6000cf41270 */
[----:B0-----:R-:W3:Y:S01]  /*3e380*/  LDL.LU.64 R88, [R1+0x2a0] ;  /* 0x0002a00001587983 */ /* 0x001ee20000300a00 */
[----:B------:R-:W0:Y:S03]  /*3e390*/  LDCU UR4, c[0x0][0x39c] ;  /* 0x00007380ff0477ac */ /* 0x000e260008000800 */
[----:B------:R-:W4:Y:S04]  /*3e3a0*/  LDL.LU R16, [R1+0xf78] ;  /* 0x000f780001107983 */ /* 0x000f280000300800 */
[----:B------:R-:W3:Y:S04]  /*3e3b0*/  LDL.LU R15, [R1+0x354] ;  /* 0x00035400010f7983 */ /* 0x000ee80000300800 */
[----:B------:R-:W-:Y:S04]  /*3e3c0*/  @P0 STG.E.U8 desc[UR18][R92.64], R87 ;  /* 0x000000575c000986 */ /* 0x000fe8000c101112 */
[----:B------:R-:W5:Y:S01]  /*3e3d0*/  LDL.LU.64 R18, [R1+0x2c0] ;  /* 0x0002c00001127983 */ /* 0x000f620000300a00 */
[----:B0-----:R-:W-:Y:S01]  /*3e3e0*/  ISETP.LT.AND P0, PT, R17, UR4, !P1 ;  /* 0x0000000411007c0c */ /* 0x001fe2000cf01270 */
[----:B------:R-:W2:Y:S02]  /*3e3f0*/  LDCU UR4, c[0x0][0x39c] ;  /* 0x00007380ff0477ac */ /* 0x000ea40008000800 */
[----:B------:R-:W5:Y:S01]  /*3e400*/  LDL.LU R17, [R1+0xf7c] ;  /* 0x000f7c0001117983 */ /* 0x000f620000300800 */
[----:B------:R-:W-:-:S03]  /*3e410*/  PRMT R68, R87, 0x9910, RZ ;  /* 0x0000991057447816 */ /* 0x000fc600000000ff */
[----:B------:R-:W5:Y:S01]  /*3e420*/  LDL.LU.64 R24, [R1+0x2d0] ;  /* 0x0002d00001187983 */ /* 0x000f620000300a00 */
[----:B------:R-:W-:-:S03]  /*3e430*/  SHF.R.S32.HI R68, RZ, 0x8, R68 ;  /* 0x00000008ff447819 */ /* 0x000fc60000011444 */
[----:B------:R-:W5:Y:S04]  /*3e440*/  LDL.LU R23, [R1+0xf80] ;  /* 0x000f800001177983 */ /* 0x000f680000300800 */
[----:B------:R0:W-:Y:S01]  /*3e450*/  @P4 STG.E.U8 desc[UR18][R90.64], R68 ;  /* 0x000000445a004986 */ /* 0x0001e2000c101112 */
[----:B--2---:R-:W-:Y:S01]  /*3e460*/  ISETP.LT.AND P4, PT, R14, UR4, !P1 ;  /* 0x000000040e007c0c */ /* 0x004fe2000cf81270 */
[----:B------:R-:W4:Y:S02]  /*3e470*/  LDCU UR4, c[0x0][0x39c] ;  /* 0x00007380ff0477ac */ /* 0x000f240008000800 */
[----:B------:R-:W2:Y:S04]  /*3e480*/  LDL.LU R14, [R1+0x358] ;  /* 0x00035800010e7983 */ /* 0x000ea80000300800 */
[----:B------:R-:W2:Y:S04]  /*3e490*/  LDL.LU.64 R20, [R1+0x2f0] ;  /* 0x0002f00001147983 */ /* 0x000ea80000300a00 */
[----:B---3--:R3:W-:Y:S01]  /*3e4a0*/  @P3 STG.E.U8 desc[UR18][R88.64], R15 ;  /* 0x0000000f58003986 */ /* 0x0087e2000c101112 */
[----:B----4-:R-:W-:Y:S01]  /*3e4b0*/  ISETP.LT.AND P3, PT, R16, UR4, !P1 ;  /* 0x0000000410007c0c */ /* 0x010fe2000cf61270 */
[----:B------:R-:W4:Y:S02]  /*3e4c0*/  LDCU UR4, c[0x0][0x39c] ;  /* 0x00007380ff0477ac */ /* 0x000f240008000800 */
[----:B------:R-:W2:Y:S01]  /*3e4d0*/  LDL.LU R16, [R1+0xf88] ;  /* 0x000f880001107983 */ /* 0x000ea20000300800 */
[----:B0-----:R-:W-:-:S04]  /*3e4e0*/  PRMT R68, R15, 0x9910, RZ ;  /* 0x000099100f447816 */ /* 0x001fc800000000ff */
[----:B------:R-:W-:Y:S01]  /*3e4f0*/  SHF.R.S32.HI R68, RZ, 0x8, R68 ;  /* 0x00000008ff447819 */ /* 0x000fe20000011444 */
[----:B---3--:R-:W3:Y:S04]  /*3e500*/  LDL.LU R15, [R1+0x35c] ;  /* 0x00035c00010f7983 */ /* 0x008ee80000300800 */
[----:B-----5:R0:W-:Y:S01]  /*3e510*/  @P5 STG.E.U8 desc[UR18][R18.64], R68 ;  /* 0x0000004412005986 */ /* 0x0201e2000c101112 */
[----:B----4-:R-:W-:Y:S01]  /*3e520*/  ISETP.LT.AND P5, PT, R17, UR4, !P1 ;  /* 0x0000000411007c0c */ /* 0x010fe2000cfa1270 */
[----:B------:R-:W4:Y:S02]  /*3e530*/  LDCU UR4, c[0x0][0x39c] ;  /* 0x00007380ff0477ac */ /* 0x000f240008000800 */
[----:B0-----:R-:W5:Y:S04]  /*3e540*/  LDL.LU.64 R18, [R1+0x310] ;  /* 0x0003100001127983 */ /* 0x001f680000300a00 */
[----:B------:R-:W5:Y:S04]  /*3e550*/  LDL.LU R17, [R1+0xf8c] ;  /* 0x000f8c0001117983 */ /* 0x000f680000300800 */
[----:B------:R-:W5:Y:S04]  /*3e560*/  LDL.LU.64 R26, [R1+0x330] ;  /* 0x00033000011a7983 */ /* 0x000f680000300a00 */
[----:B--2---:R0:W-:Y:S01]  /*3e570*/  @P2 STG.E.U8 desc[UR18][R24.64], R14 ;  /* 0x0000000e18002986 */ /* 0x0041e2000c101112 */
[----:B------:R-:W-:-:S03]  /*3e580*/  PRMT R68, R14, 0x9910, RZ ;  /* 0x000099100e447816 */ /* 0x000fc600000000ff */
[----:B0-----:R-:W2:Y:S01]  /*3e590*/  LDL.LU R14, [R1+0xf90] ;  /* 0x000f9000010e7983 */ /* 0x001ea20000300800 */
[----:B----4-:R-:W-:Y:S01]  /*3e5a0*/  ISETP.LT.AND P2, PT, R23, UR4, !P1 ;  /* 0x0000000417007c0c */ /* 0x010fe2000cf41270 */
[----:B------:R-:W0:Y:S01]  /*3e5b0*/  LDCU UR4, c[0x0][0x39c] ;  /* 0x00007380ff0477ac */ /* 0x000e220008000800 */
[----:B------:R-:W-:Y:S01]  /*3e5c0*/  SHF.R.S32.HI R68, RZ, 0x8, R68 ;  /* 0x00000008ff447819 */ /* 0x000fe20000011444 */
[----:B------:R-:W4:Y:S04]  /*3e5d0*/  LDL.LU.64 R24, [R1+0x340] ;  /* 0x0003400001187983 */ /* 0x000f280000300a00 */
[----:B------:R0:W-:Y:S02]  /*3e5e0*/  @P0 STG.E.U8 desc[UR18][R20.64], R68 ;  /* 0x0000004414000986 */ /* 0x0001e4000c101112 */
[----:B0-----:R-:W-:-:S02]  /*3e5f0*/  ISETP.LT.AND P0, PT, R16, UR4, !P1 ;  /* 0x0000000410007c0c */ /* 0x001fc4000cf01270 */
[----:B------:R-:W4:Y:S01]  /*3e600*/  LDL.LU R21, [R1+0x360] ;  /* 0x0003600001157983 */ /* 0x000f220000300800 */
[----:B------:R-:W0:Y:S03]  /*3e610*/  LDCU UR4, c[0x0][0x39c] ;  /* 0x00007380ff0477ac */ /* 0x000e260008000800 */
[----:B------:R-:W4:Y:S04]  /*3e620*/  LDL.LU R16, [R1+0xf94] ;  /* 0x000f940001107983 */ /* 0x000f280000300800 */
[----:B------:R-:W4:Y:S01]  /*3e630*/  LDL.LU R20, [R1+0x350] ;  /* 0x0003500001147983 */ /* 0x000f220000300800 */
[----:B------:R-:W-:Y:S01]  /*3e640*/  VIADD R3, R84, UR5 ;  /* 0x0000000554037c36 */ /* 0x000fe20008000000 */
[----:B---3--:R-:W-:-:S02]  /*3e650*/  PRMT R68, R15, 0x9910, RZ ;  /* 0x000099100f447816 */ /* 0x008fc400000000ff */
[----:B------:R-:W3:Y:S04]  /*3e660*/  LDL.LU.64 R54, [R1+0x348] ;  /* 0x0003480001367983 */ /* 0x000ee80000300a00 */
[----:B-----5:R5:W-:Y:S01]  /*3e670*/  @P4 STG.E.U8 desc[UR18][R18.64], R15 ;  /* 0x0000000f12004986 */ /* 0x020be2000c101112 */
[----:B0-----:R-:W-:Y:S01]  /*3e680*/  ISETP.LT.AND P4, PT, R17, UR4, !P1 ;  /* 0x0000000411007c0c */ /* 0x001fe2000cf81270 */
[----:B------:R-:W2:Y:S01]  /*3e690*/  LDCU UR4, c[0x0][0x39c] ;  /* 0x00007380ff0477ac */ /* 0x000ea20008000800 */
[C---:B------:R-:W-:Y:S01]  /*3e6a0*/  IADD3 R28, P6, PT, R3.reuse, R2, RZ ;  /* 0x00000002031c7210 */ /* 0x040fe20007fde0ff */
[----:B------:R-:W3:Y:S01]  /*3e6b0*/  LDL.LU R17, [R1+0x364] ;  /* 0x0003640001117983 */ /* 0x000ee20000300800 */
[----:B------:R-:W-:Y:S02]  /*3e6c0*/  SHF.R.S32.HI R68, RZ, 0x8, R68 ;  /* 0x00000008ff447819 */ /* 0x000fe40000011444 */
[C---:B------:R-:W-:Y:S01]  /*3e6d0*/  LEA.HI.X.SX32 R29, R3.reuse, R0, 0x1, P6 ;  /* 0x00000000031d7211 */ /* 0x040fe200030f0eff */
[----:B------:R-:W-:Y:S01]  /*3e6e0*/  VIADD R3, R3, UR5 ;  /* 0x0000000503037c36 */ /* 0x000fe20008000000 */
[----:B-----5:R-:W5:Y:S04]  /*3e6f0*/  LDL.LU.64 R18, [R1+0x338] ;  /* 0x0003380001127983 */ /* 0x020f680000300a00 */
[----:B------:R0:W-:Y:S01]  /*3e700*/  @P3 STG.E.U8 desc[UR18][R26.64], R68 ;  /* 0x000000441a003986 */ /* 0x0001e2000c101112 */
[----:B------:R-:W-:-:S03]  /*3e710*/  IADD3 R30, P6, PT, R3, R2, RZ ;  /* 0x00000002031e7210 */ /* 0x000fc60007fde0ff */
[----:B------:R-:W3:Y:S04]  /*3e720*/  LDL.LU.64 R44, [R1+0x328] ;  /* 0x00032800012c7983 */ /* 0x000ee80000300a00 */
[----:B------:R-:W3:Y:S01]  /*3e730*/  LDL.LU R15, [R1+0x368] ;  /* 0x00036800010f7983 */ /* 0x000ee20000300800 */
[C---:B------:R-:W-:Y:S01]  /*3e740*/  LEA.HI.X.SX32 R31, R3.reuse, R0, 0x1, P6 ;  /* 0x00000000031f7211 */ /* 0x040fe200030f0eff */
[----:B------:R-:W-:-:S05]  /*3e750*/  VIADD R3, R3, UR5 ;  /* 0x0000000503037c36 */ /* 0x000fca0008000000 */
[----:B------:R-:W-:-:S04]  /*3e760*/  IADD3 R32, P6, PT, R3, R2, RZ ;  /* 0x0000000203207210 */ /* 0x000fc80007fde0ff */
        /* <DEDUP_REMOVED lines=31> */
[----:B------:R-:W-:Y:S01]  /*3e960*/  VIADD R3, R3, UR5 ;  /* 0x0000000503037c36 */ /* 0x000fe20008000000 */
[----:B--2---:R-:W-:Y:S01]  /*3e970*/  ISETP.LT.AND P3, PT, R14, UR4, !P1 ;  /* 0x000000040e007c0c */ /* 0x004fe2000cf61270 */
[----:B------:R-:W2:Y:S01]  /*3e980*/  LDCU UR4, c[0x0][0x39c] ;  /* 0x00007380ff0477ac */ /* 0x000ea20008000800 */
[----:B------:R-:W5:Y:S02]  /*3e990*/  LDL.LU R14, [R1+0xf9c] ;  /* 0x000f9c00010e7983 */ /* 0x000f640000300800 */
[C---:B------:R-:W-:Y:S02]  /*3e9a0*/  IADD3 R56, P6, PT, R3.reuse, R2, RZ ;  /* 0x0000000203387210 */ /* 0x040fe40007fde0ff */
[----:B0-----:R-:W5:Y:S02]  /*3e9b0*/  LDL.LU.64 R26, [R1+0x320] ;  /* 0x00032000011a7983 */ /* 0x001f640000300a00 */
        /* <DEDUP_REMOVED lines=26> */
[----:B----4-:R0:W-:Y:S04]  /*3eb60*/  @P5 STG.E.U8 desc[UR18][R24.64], R21 ;  /* 0x0000001518005986 */ /* 0x0101e8000c101112 */
[C---:B------:R-:W-:Y:S02]  /*3eb70*/  IADD3 R80, P6, PT, R3.reuse, R2, RZ ;  /* 0x0000000203507210 */ /* 0x040fe40007fde0ff */
[----:B--2---:R-:W-:Y:S01]  /*3eb80*/  ISETP.LT.AND P5, PT, R16, UR4, !P1 ;  /* 0x0000000410007c0c */ /* 0x004fe2000cfa1270 */
[----:B------:R-:W5:Y:S01]  /*3eb90*/  LDCU UR4, c[0x0][0x39c] ;  /* 0x00007380ff0477ac */ /* 0x000f620008000800 */
[C---:B------:R-:W-:Y:S01]  /*3eba0*/  LEA.HI.X.SX32 R81, R3.reuse, R0, 0x1, P6 ;  /* 0x0000000003517211 */ /* 0x040fe200030f0eff */
[----:B------:R-:W-:Y:S01]  /*3ebb0*/  VIADD R3, R3, UR5 ;  /* 0x0000000503037c36 */ /* 0x000fe20008000000 */
[----:B------:R-:W2:Y:S04]  /*3ebc0*/  LDL.LU R16, [R1+0xf98] ;  /* 0x000f980001107983 */ /* 0x000ea80000300800 */
[C---:B------:R-:W-:Y:S01]  /*3ebd0*/  IADD3 R78, P6, PT, R3.reuse, R2, RZ ;  /* 0x00000002034e7210 */ /* 0x040fe20007fde0ff */
[----:B------:R-:W4:Y:S03]  /*3ebe0*/  LDL.LU.64 R58, [R1+0x318] ;  /* 0x00031800013a7983 */ /* 0x000f260000300a00 */
        /* <DEDUP_REMOVED lines=15> */
[----:B------:R-:W-:Y:S02]  /*3ece0*/  LEA.HI.X.SX32 R69, R3, R0, 0x1, P6 ;  /* 0x0000000003457211 */ /* 0x000fe400030f0eff */
[----:B------:R-:W-:Y:S02]  /*3ecf0*/  ISETP.NE.AND P6, PT, R20, RZ, PT ;  /* 0x000000ff1400720c */ /* 0x000fe40003fc5270 */
[----:B------:R-:W-:Y:S02]  /*3ed00*/  PRMT R20, R21, 0x9910, RZ ;  /* 0x0000991015147816 */ /* 0x000fe400000000ff */
[----:B0-----:R-:W4:Y:S02]  /*3ed10*/  LDL.LU R21, [R1+0x36c] ;  /* 0x00036c0001157983 */ /* 0x001f240000300800 */
[----:B------:R-:W-:Y:S02]  /*3ed20*/  SHF.R.S32.HI R23, RZ, 0x8, R20 ;  /* 0x00000008ff177819 */ /* 0x000fe40000011414 */
[----:B------:R-:W4:Y:S04]  /*3ed30*/  LDL.LU R20, [R1+0xfa4] ;  /* 0x000fa40001147983 */ /* 0x000f280000300800 */
[----:B---3--:R0:W-:Y:S04]  /*3ed40*/  @P2 STG.E.U8 desc[UR18][R54.64], R23 ;  /* 0x0000001736002986 */ /* 0x0081e8000c101112 */
[----:B------:R-:W3:Y:S01]  /*3ed50*/  LDL.LU.64 R24, [R1+0x308] ;  /* 0x0003080001187983 */ /* 0x000ee20000300a00 */
[----:B-----5:R-:W-:Y:S01]  /*3ed60*/  ISETP.LT.AND P2, PT, R14, UR4, !P1 ;  /* 0x000000040e007c0c */ /* 0x020fe2000cf41270 */
[----:B------:R-:W2:Y:S02]  /*3ed70*/  LDCU UR4, c[0x0][0x39c] ;  /* 0x00007380ff0477ac */ /* 0x000ea40008000800 */
[----:B------:R-:W5:Y:S04]  /*3ed80*/  LDL.LU R14, [R1+0xfa0] ;  /* 0x000fa000010e7983 */ /* 0x000f680000300800 */
[----:B------:R1:W-:Y:S04]  /*3ed90*/  @P0 STG.E.U8 desc[UR18][R18.64], R17 ;  /* 0x0000001112000986 */ /* 0x0003e8000c101112 */
[----:B0-----:R-:W3:Y:S01]  /*3eda0*/  LDL.LU.64 R54, [R1+0x300] ;  /* 0x0003000001367983 */ /* 0x001ee20000300a00 */
[----:B--2---:R-:W-:Y:S01]  /*3edb0*/  ISETP.LT.AND P0, PT, R16, UR4, !P1 ;  /* 0x0000000410007c0c */ /* 0x004fe2000cf01270 */
[----:B------:R-:W4:Y:S01]  /*3edc0*/  LDCU UR4, c[0x0][0x39c] ;  /* 0x00007380ff0477ac */ /* 0x000f220008000800 */
[----:B------:R-:W-:-:S02]  /*3edd0*/  PRMT R16, R17, 0x9910, RZ ;  /* 0x0000991011107816 */ /* 0x000fc400000000ff */
[----:B-1----:R-:W2:Y:S02]  /*3ede0*/  LDL.LU R17, [R1+0x370] ;  /* 0x0003700001117983 */ /* 0x002ea40000300800 */
[----:B------:R-:W-:Y:S02]  /*3edf0*/  SHF.R.S32.HI R23, RZ, 0x8, R16 ;  /* 0x00000008ff177819 */ /* 0x000fe40000011410 */
[----:B------:R-:W2:Y:S04]  /*3ee00*/  LDL.LU R16, [R1+0xfac] ;  /* 0x000fac0001107983 */ /* 0x000ea80000300800 */
[----:B------:R0:W-:Y:S04]  /*3ee10*/  @P4 STG.E.U8 desc[UR18][R44.64], R23 ;  /* 0x000000172c004986 */ /* 0x0001e8000c101112 */
[----:B------:R-:W2:Y:S04]  /*3ee20*/  LDL.LU.64 R18, [R1+0x2f8] ;  /* 0x0002f80001127983 */ /* 0x000ea80000300a00 */
[----:B0-----:R-:W2:Y:S04]  /*3ee30*/  LDL.LU R23, [R1+0xfa8] ;  /* 0x000fa80001177983 */ /* 0x001ea80000300800 */
[----:B------:R0:W-:Y:S01]  /*3ee40*/  @P3 STG.E.U8 desc[UR18][R26.64], R15 ;  /* 0x0000000f1a003986 */ /* 0x0001e2000c101112 */
[----:B----4-:R-:W-:Y:S01]  /*3ee50*/  ISETP.LT.AND P4, PT, R20, UR4, !P1 ;  /* 0x0000000414007c0c */ /* 0x010fe2000cf81270 */
[----:B------:R-:W5:Y:S01]  /*3ee60*/  LDCU UR4, c[0x0][0x39c] ;  /* 0x00007380ff0477ac */ /* 0x000f620008000800 */
[----:B------:R-:W-:-:S05]  /*3ee70*/  PRMT R20, R15, 0x9910, RZ ;  /* 0x000099100f147816 */ /* 0x000fca00000000ff */
[----:B0-----:R-:W-:Y:S01]  /*3ee80*/  IMAD.MOV.U32 R26, RZ, RZ, R20 ;  /* 0x000000ffff1a7224 */ /* 0x001fe200078e0014 */
[----:B-----5:R-:W-:Y:S01]  /*3ee90*/  ISETP.LT.AND P3, PT, R14, UR4, !P1 ;  /* 0x000000040e007c0c */ /* 0x020fe2000cf61270 */
[----:B------:R-:W2:Y:S01]  /*3eea0*/  LDCU UR4, c[0x0][0x39c] ;  /* 0x00007380ff0477ac */ /* 0x000ea20008000800 */
[----:B------:R-:W4:Y:S04]  /*3eeb0*/  LDL.LU.64 R14, [R1+0x2e8] ;  /* 0x0002e800010e7983 */ /* 0x000f280000300a00 */
[----:B------:R-:W5:Y:S04]  /*3eec0*/  LDL.LU R44, [R1+0x374] ;  /* 0x00037400012c7983 */ /* 0x000f680000300800 */
[----:B------:R-:W4:Y:S01]  /*3eed0*/  LDL.LU R20, [R1+0xfb4] ;  /* 0x000fb40001147983 */ /* 0x000f220000300800 */
[----:B------:R-:W-:-:S03]  /*3eee0*/  SHF.R.S32.HI R26, RZ, 0x8, R26 ;  /* 0x00000008ff1a7819 */ /* 0x000fc6000001141a */
[----:B------:R-:W5:Y:S04]  /*3eef0*/  LDL.LU.64 R62, [R1+0x2e0] ;  /* 0x0002e000013e7983 */ /* 0x000f680000300a00 */
[----:B------:R-:W-:Y:S04]  /*3ef00*/  @P5 STG.E.U8 desc[UR18][R58.64], R26 ;  /* 0x0000001a3a005986 */ /* 0x000fe8000c101112 */
[----:B---3--:R0:W-:Y:S02]  /*3ef10*/  @P2 STG.E.U8 desc[UR18][R24.64], R21 ;  /* 0x0000001518002986 */ /* 0x0081e4000c101112 */
[----:B0-----:R-:W-:-:S04]  /*3ef20*/  PRMT R21, R21, 0x9910, RZ ;  /* 0x0000991015157816 */ /* 0x001fc800000000ff */
[----:B------:R-:W-:Y:S02]  /*3ef30*/  SHF.R.S32.HI R26, RZ, 0x8, R21 ;  /* 0x00000008ff1a7819 */ /* 0x000fe40000011415 */
[----:B--2---:R-:W-:Y:S01]  /*3ef40*/  ISETP.LT.AND P5, PT, R16, UR4, !P1 ;  /* 0x0000000410007c0c */ /* 0x004fe2000cfa1270 */
[----:B------:R-:W0:Y:S01]  /*3ef50*/  LDCU UR4, c[0x0][0x39c] ;  /* 0x00007380ff0477ac */ /* 0x000e220008000800 */
[----:B------:R-:W2:Y:S04]  /*3ef60*/  LDL.LU R16, [R1+0xfb0] ;  /* 0x000fb00001107983 */ /* 0x000ea80000300800 */
[----:B------:R-:W3:Y:S01]  /*3ef70*/  LDL.LU.64 R58, [R1+0x2d8] ;  /* 0x0002d800013a7983 */ /* 0x000ee20000300a00 */
[----:B0-----:R-:W-:Y:S01]  /*3ef80*/  ISETP.LT.AND P2, PT, R23, UR4, !P1 ;  /* 0x0000000417007c0c */ /* 0x001fe2000cf41270 */
[----:B------:R-:W4:Y:S02]  /*3ef90*/  LDCU UR4, c[0x0][0x39c] ;  /* 0x00007380ff0477ac */ /* 0x000f240008000800 */
[----:B------:R-:W3:Y:S04]  /*3efa0*/  LDL.LU R23, [R1+0x378] ;  /* 0x0003780001177983 */ /* 0x000ee80000300800 */
[----:B------:R-:W3:Y:S04]  /*3efb0*/  LDL.LU R21, [R1+0xfbc] ;  /* 0x000fbc0001157983 */ /* 0x000ee80000300800 */
[----:B------:R-:W-:Y:S04]  /*3efc0*/  @P0 STG.E.U8 desc[UR18][R54.64], R26 ;  /* 0x0000001a36000986 */ /* 0x000fe8000c101112 */
[----:B------:R-:W3:Y:S01]  /*3efd0*/  LDL.LU.64 R24, [R1+0x2c8] ;  /* 0x0002c80001187983 */ /* 0x000ee20000300a00 */
[----:B----4-:R-:W-:Y:S01]  /*3efe0*/  ISETP.LT.AND P0, PT, R20, UR4, !P1 ;  /* 0x0000000414007c0c */ /* 0x010fe2000cf01270 */
[----:B------:R-:W2:Y:S02]  /*3eff0*/  LDCU UR4, c[0x0][0x39c] ;  /* 0x00007380ff0477ac */ /* 0x000ea40008000800 */
[----:B------:R-:W4:Y:S04]  /*3f000*/  LDL.LU R20, [R1+0xfb8] ;  /* 0x000fb80001147983 */ /* 0x000f280000300800 */
[----:B------:R0:W-:Y:S01]  /*3f010*/  @P4 STG.E.U8 desc[UR18][R18.64], R17 ;  /* 0x0000001112004986 */ /* 0x0001e2000c101112 */
[----:B--2---:R-:W-:Y:S01]  /*3f020*/  ISETP.LT.AND P4, PT, R16, UR4, !P1 ;  /* 0x0000000410007c0c */ /* 0x004fe2000cf81270 */
[----:B------:R-:W3:Y:S01]  /*3f030*/  LDCU UR4, c[0x0][0x39c] ;  /* 0x00007380ff0477ac */ /* 0x000ee20008000800 */
[----:B------:R-:W-:-:S05]  /*3f040*/  PRMT R16, R17, 0x9910, RZ ;  /* 0x0000991011107816 */ /* 0x000fca00000000ff */
[----:B0-----:R-:W-:Y:S02]  /*3f050*/  IMAD.MOV.U32 R18, RZ, RZ, R16 ;  /* 0x000000ffff127224 */ /* 0x001fe400078e0010 */
[----:B------:R-:W2:Y:S04]  /*3f060*/  LDL.LU.64 R16, [R1+0x2b8] ;  /* 0x0002b80001107983 */ /* 0x000ea80000300a00 */
[----:B------:R-:W2:Y:S04]  /*3f070*/  LDL.LU R54, [R1+0x37c] ;  /* 0x00037c0001367983 */ /* 0x000ea80000300800 */
[----:B------:R-:W2:Y:S01]  /*3f080*/  LDL.LU R27, [R1+0xfd4] ;  /* 0x000fd400011b7983 */ /* 0x000ea20000300800 */
[----:B------:R-:W-:-:S03]  /*3f090*/  SHF.R.S32.HI R26, RZ, 0x8, R18 ;  /* 0x00000008ff1a7819 */ /* 0x000fc60000011412 */
[----:B------:R-:W2:Y:S04]  /*3f0a0*/  LDL.LU.64 R18, [R1+0x2b0] ;  /* 0x0002b00001127983 */ /* 0x000ea80000300a00 */
[----:B------:R0:W-:Y:S04]  /*3f0b0*/  @P3 STG.E.U8 desc[UR18][R14.64], R26 ;  /* 0x0000001a0e003986 */ /* 0x0001e8000c101112 */
[----:B0-----:R-:W2:Y:S04]  /*3f0c0*/  LDL.LU.64 R14, [R1+0x13a0] ;  /* 0x0013a000010e7983 */ /* 0x001ea80000300a00 */
[----:B------:R-:W2:Y:S01]  /*3f0d0*/  LDL.LU R26, [R1+0xfd0] ;  /* 0x000fd000011a7983 */ /* 0x000ea20000300800 */
[----:B---3--:R-:W-:Y:S01]  /*3f0e0*/  ISETP.LT.AND P3, PT, R21, UR4, !P1 ;  /* 0x0000000415007c0c */ /* 0x008fe2000cf61270 */
[----:B------:R-:W4:Y:S02]  /*3f0f0*/  LDCU UR4, c[0x0][0x39c] ;  /* 0x00007380ff0477ac */ /* 0x000f240008000800 */
[----:B-----5:R0:W-:Y:S02]  /*3f100*/  @P5 STG.E.U8 desc[UR18][R62.64], R44 ;  /* 0x0000002c3e005986 */ /* 0x0201e4000c101112 */
[----:B0-----:R-:W-:-:S04]  /*3f110*/  PRMT R44, R44, 0x9910, RZ ;  /* 0x000099102c2c7816 */ /* 0x001fc800000000ff */
[----:B------:R-:W-:-:S05]  /*3f120*/  SHF.R.S32.HI R44, RZ, 0x8, R44 ;  /* 0x00000008ff2c7819 */ /* 0x000fca000001142c */
[----:B------:R0:W-:Y:S01]  /*3f130*/  @P2 STG.E.U8 desc[UR18][R58.64], R44 ;  /* 0x0000002c3a002986 */ /* 0x0001e2000c101112 */
[----:B----4-:R-:W-:Y:S01]  /*3f140*/  ISETP.LT.AND P5, PT, R20, UR4, !P1 ;  /* 0x0000000414007c0c */ /* 0x010fe2000cfa1270 */
[----:B------:R-:W2:Y:S02]  /*3f150*/  LDCU UR4, c[0x0][0x39c] ;  /* 0x00007380ff0477ac */ /* 0x000ea40008000800 */
[----:B------:R-:W3:Y:S04]  /*3f160*/  LDL.LU.64 R20, [R1+0x2a8] ;  /* 0x0002a80001147983 */ /* 0x000ee80000300a00 */
[----:B------:R-:W4:Y:S04]  /*3f170*/  LDL.LU R45, [R1+0x380] ;  /* 0x00038000012d7983 */ /* 0x000f280000300800 */
[----:B------:R-:W4:Y:S04]  /*3f180*/  LDL.LU.64 R62, [R1+0x298] ;  /* 0x00029800013e7983 */ /* 0x000f280000300a00 */
[----:B------:R-:W5:Y:S04]  /*3f190*/  LDL.LU R55, [R1+0x1024] ;  /* 0x0010240001377983 */ /* 0x000f680000300800 */
[----:B0-----:R-:W3:Y:S01]  /*3f1a0*/  LDL.LU R58, [R1+0xfe4] ;  /* 0x000fe400013a7983 */ /* 0x001ee20000300800 */
[----:B------:R-:W-:-:S03]  /*3f1b0*/  PRMT R59, R23, 0x9910, RZ ;  /* 0x00009910173b7816 */ /* 0x000fc600000000ff */
[----:B------:R0:W-:Y:S04]  /*3f1c0*/  @P0 STG.E.U8 desc[UR18][R24.64], R23 ;  /* 0x0000001718000986 */ /* 0x0001e8000c101112 */
[----:B0-----:R-:W4:Y:S04]  /*3f1d0*/  LDL.LU.64 R24, [R1+0x290] ;  /* 0x0002900001187983 */ /* 0x001f280000300a00 */
[----:B------:R-:W4:Y:S01]  /*3f1e0*/  LDL.LU R44, [R1+0x384] ;  /* 0x00038400012c7983 */ /* 0x000f220000300800 */
[----:B------:R-:W-:Y:S02]  /*3f1f0*/  SHF.R.S32.HI R59, RZ, 0x8, R59 ;  /* 0x00000008ff3b7819 */ /* 0x000fe4000001143b */
[----:B--2---:R-:W-:Y:S01]  /*3f200*/  ISETP.LT.AND P2, PT, R27, UR4, !P1 ;  /* 0x000000041b007c0c */ /* 0x004fe2000cf41270 */
[----:B------:R-:W0:Y:S02]  /*3f210*/  LDCU UR4, c[0x0][0x39c] ;  /* 0x00007380ff0477ac */ /* 0x000e240008000800 */
[----:B------:R1:W-:Y:S01]  /*3f220*/  @P4 STG.E.U8 desc[UR18][R16.64], R59 ;  /* 0x0000003b10004986 */ /* 0x0003e2000c101112 */
[----:B0-----:R-:W-:Y:S01]  /*3f230*/  ISETP.LT.AND P0, PT, R26, UR4, !P1 ;  /* 0x000000041a007c0c */ /* 0x001fe2000cf01270 */
[----:B------:R-:W5:Y:S02]  /*3f240*/  LDCU UR4, c[0x0][0x39c] ;  /* 0x00007380ff0477ac */ /* 0x000f640008000800 */
[----:B------:R-:W2:Y:S04]  /*3f250*/  LDL.LU.64 R26, [R1+0x288] ;  /* 0x00028800011a7983 */ /* 0x000ea80000300a00 */
[----:B------:R-:W2:Y:S04]  /*3f260*/  LDL.LU R23, [R1+0x1074] ;  /* 0x0010740001177983 */ /* 0x000ea80000300800 */
[----:B-1----:R-:W2:Y:S04]  /*3f270*/  LDL.LU.64 R16, [R1+0x1398] ;  /* 0x0013980001107983 */ /* 0x002ea80000300a00 */
[----:B------:R-:W2:Y:S04]  /*3f280*/  LDL.LU R59, [R1+0x1048] ;  /* 0x00104800013b7983 */ /* 0x000ea80000300800 */
[----:B------:R0:W-:Y:S04]  /*3f290*/  @P3 STG.E.U8 desc[UR18][R18.64], R54 ;  /* 0x0000003612003986 */ /* 0x0001e8000c101112 */
[----:B0-----:R-:W2:Y:S01]  /*3f2a0*/  LDL.LU.64 R18, [R1+0x1390] ;  /* 0x0013900001127983 */ /* 0x001ea20000300a00 */
[----:B------:R-:W-:-:S04]  /*3f2b0*/  PRMT R54, R54, 0x9910, RZ ;  /* 0x0000991036367816 */ /* 0x000fc800000000ff */
[----:B------:R-:W-:Y:S02]  /*3f2c0*/  SHF.R.S32.HI R54, RZ, 0x8, R54 ;  /* 0x00000008ff367819 */ /* 0x000fe40000011436 */
[----:B-----5:R-:W-:Y:S01]  /*3f2d0*/  ISETP.LT.AND P4, PT, R55, UR4, !P1 ;  /* 0x0000000437007c0c */ /* 0x020fe2000cf81270 */
[----:B------:R-:W3:Y:S01]  /*3f2e0*/  LDCU UR4, c[0x0][0x39c] ;  /* 0x00007380ff0477ac */ /* 0x000ee20008000800 */
[----:B------:R-:W5:Y:S01]  /*3f2f0*/  LDL.LU R55, [R1+0x388] ;  /* 0x0003880001377983 */ /* 0x000f620000300800 */
[----:B---3--:R-:W-:-:S03]  /*3f300*/  ISETP.LT.AND P3, PT, R58, UR4, !P1 ;  /* 0x000000043a007c0c */ /* 0x008fc6000cf61270 */
[----:B------:R0:W-:Y:S01]  /*3f310*/  @P5 STG.E.U8 desc[UR18][R20.64], R54 ;  /* 0x0000003614005986 */ /* 0x0001e2000c101112 */
[----:B------:R-:W2:Y:S03]  /*3f320*/  LDCU UR4, c[0x0][0x39c] ;  /* 0x00007380ff0477ac */ /* 0x000ea60008000800 */
[----:B------:R-:W3:Y:S04]  /*3f330*/  LDL.LU R58, [R1+0x108c] ;  /* 0x00108c00013a7983 */ /* 0x000ee80000300800 */
[----:B0-----:R-:W5:Y:S04]  /*3f340*/  LDL.LU.64 R20, [R1+0x1388] ;  /* 0x0013880001147983 */ /* 0x001f680000300a00 */
[----:B------:R-:W5:Y:S04]  /*3f350*/  LDL.LU R54, [R1+0x1084] ;  /* 0x0010840001367983 */ /* 0x000f680000300800 */
[----:B----4-:R0:W-:Y:S02]  /*3f360*/  @P2 STG.E.U8 desc[UR18][R62.64], R45 ;  /* 0x0000002d3e002986 */ /* 0x0101e4000c101112 */
[----:B0-----:R-:W-:-:S04]  /*3f370*/  PRMT R45, R45, 0x9910, RZ ;  /* 0x000099102d2d7816 */ /* 0x001fc800000000ff */
[----:B------:R-:W-:Y:S02]  /*3f380*/  SHF.R.S32.HI R63, RZ, 0x8, R45 ;  /* 0x00000008ff3f7819 */ /* 0x000fe4000001142d */
[----:B--2---:R-:W-:Y:S01]  /*3f390*/  ISETP.LT.AND P5, PT, R23, UR4, !P1 ;  /* 0x0000000417007c0c */ /* 0x004fe2000cfa1270 */
[----:B------:R-:W0:Y:S01]  /*3f3a0*/  LDCU UR4, c[0x0][0x39c] ;  /* 0x00007380ff0477ac */ /* 0x000e220008000800 */
[----:B------:R-:W2:Y:S04]  /*3f3b0*/  LDL.LU R23, [R1+0x1380] ;  /* 0x0013800001177983 */ /* 0x000ea80000300800 */
[----:B------:R-:W4:Y:S01]  /*3f3c0*/  LDL.LU R62, [R1+0x38c] ;  /* 0x00038c00013e7983 */ /* 0x000f220000300800 */
[----:B0-----:R-:W-:Y:S01]  /*3f3d0*/  ISETP.LT.AND P2, PT, R59, UR4, !P1 ;  /* 0x000000043b007c0c */ /* 0x001fe2000cf41270 */
[----:B------:R-:W3:Y:S02]  /*3f3e0*/  LDCU UR4, c[0x0][0x39c] ;  /* 0x00007380ff0477ac */ /* 0x000ee40008000800 */
[----:B------:R-:W2:Y:S04]  /*3f3f0*/  LDL.LU R59, [R1+0x10e0] ;  /* 0x0010e000013b7983 */ /* 0x000ea80000300800 */
[----:B------:R-:W4:Y:S04]  /*3f400*/  LDL.LU R45, [R1+0x10d8] ;  /* 0x0010d800012d7983 */ /* 0x000f280000300800 */
[----:B------:R0:W-:Y:S04]  /*3f410*/  @P0 STG.E.U8 desc[UR18][R24.64], R63 ;  /* 0x0000003f18000986 */ /* 0x0001e8000c101112 */
[----:B------:R1:W-:Y:S04]  /*3f420*/  @P4 STG.E.U8 desc[UR18][R26.64], R44 ;  /* 0x0000002c1a004986 */ /* 0x0003e8000c101112 */
[----:B0-----:R-:W4:Y:S04]  /*3f430*/  LDL.LU.64 R24, [R1+0x1378] ;  /* 0x0013780001187983 */ /* 0x001f280000300a00 */
[----:B-1----:R-:W4:Y:S01]  /*3f440*/  LDL.LU.64 R26, [R1+0x1370] ;  /* 0x00137000011a7983 */ /* 0x002f220000300a00 */
[----:B---3--:R-:W-:Y:S01]  /*3f450*/  ISETP.LT.AND P0, PT, R58, UR4, !P1 ;  /* 0x000000043a007c0c */ /* 0x008fe2000cf01270 */
[----:B------:R-:W5:Y:S02]  /*3f460*/  LDCU UR4, c[0x0][0x39c] ;  /* 0x00007380ff0477ac */ /* 0x000f640008000800 */
[----:B------:R-:W3:Y:S04]  /*3f470*/  LDL.LU R58, [R1+0x390] ;  /* 0x00039000013a7983 */ /* 0x000ee80000300800 */
[----:B------:R-:W3:Y:S01]  /*3f480*/  LDL.LU R63, [R1+0x1128] ;  /* 0x00112800013f7983 */ /* 0x000ee20000300800 */
[----:B-----5:R-:W-:Y:S01]  /*3f490*/  ISETP.LT.AND P4, PT, R54, UR4, !P1 ;  /* 0x0000000436007c0c */ /* 0x020fe2000cf81270 */
[----:B------:R-:W2:Y:S02]  /*3f4a0*/  LDCU UR4, c[0x0][0x39c] ;  /* 0x00007380ff0477ac */ /* 0x000ea40008000800 */
[----:B------:R-:W5:Y:S01]  /*3f4b0*/  LDL.LU R54, [R1+0x1124] ;  /* 0x0011240001367983 */ /* 0x000f620000300800 */
[----:B------:R-:W-:-:S04]  /*3f4c0*/  PRMT R44, R44, 0x9910, RZ ;  /* 0x000099102c2c7816 */ /* 0x000fc800000000ff */
[----:B------:R-:W-:-:S05]  /*3f4d0*/  SHF.R.S32.HI R44, RZ, 0x8, R44 ;  /* 0x00000008ff2c7819 */ /* 0x000fca000001142c */
[----:B------:R0:W-:Y:S04]  /*3f4e0*/  @P3 STG.E.U8 desc[UR18][R28.64], R44 ;  /* 0x0000002c1c003986 */ /* 0x0001e8000c101112 */
[----:B------:R1:W-:Y:S04]  /*3f4f0*/  @P5 STG.E.U8 desc[UR18][R30.64], R55 ;  /* 0x000000371e005986 */ /* 0x0003e8000c101112 */
[----:B0-----:R-:W5:Y:S04]  /*3f500*/  LDL.LU.64 R28, [R1+0x1368] ;  /* 0x00136800011c7983 */ /* 0x001f680000300a00 */
[----:B------:R-:W5:Y:S04]  /*3f510*/  LDL.LU R44, [R1+0x1360] ;  /* 0x00136000012c7983 */ /* 0x000f680000300800 */
[----:B-1----:R-:W5:Y:S01]  /*3f520*/  LDL.LU.64 R30, [R1+0x1358] ;  /* 0x00135800011e7983 */ /* 0x002f620000300a00 */
[----:B--2---:R-:W-:Y:S01]  /*3f530*/  ISETP.LT.AND P3, PT, R59, UR4, !P1 ;  /* 0x000000043b007c0c */ /* 0x004fe2000cf61270 */
[----:B------:R-:W4:Y:S01]  /*3f540*/  LDCU UR4, c[0x0][0x39c] ;  /* 0x00007380ff0477ac */ /* 0x000f220008000800 */
[----:B------:R-:W-:-:S02]  /*3f550*/  PRMT R59, R55, 0x9910, RZ ;  /* 0x00009910373b7816 */ /* 0x000fc400000000ff */
[----:B----4-:R-:W-:Y:S01]  /*3f560*/  ISETP.LT.AND P5, PT, R45, UR4, !P1 ;  /* 0x000000042d007c0c */ /* 0x010fe2000cfa1270 */
[----:B------:R-:W3:Y:S01]  /*3f570*/  LDCU UR4, c[0x0][0x39c] ;  /* 0x00007380ff0477ac */ /* 0x000ee20008000800 */
[----:B------:R-:W2:Y:S04]  /*3f580*/  LDL.LU R45, [R1+0x394] ;  /* 0x00039400012d7983 */ /* 0x000ea80000300800 */
[----:B------:R-:W4:Y:S01]  /*3f590*/  LDL.LU R55, [R1+0x1104] ;  /* 0x0011040001377983 */ /* 0x000f220000300800 */
[----:B------:R-:W-:-:S05]  /*3f5a0*/  SHF.R.S32.HI R59, RZ, 0x8, R59 ;  /* 0x00000008ff3b7819 */ /* 0x000fca000001143b */
[----:B------:R0:W-:Y:S04]  /*3f5b0*/  @P2 STG.E.U8 desc[UR18][R32.64], R59 ;  /* 0x0000003b20002986 */ /* 0x0001e8000c101112 */
[----:B0-----:R-:W2:Y:S04]  /*3f5c0*/  LDL.LU.64 R32, [R1+0x1350] ;  /* 0x0013500001207983 */ /* 0x001ea80000300a00 */
[----:B------:R-:W2:Y:S04]  /*3f5d0*/  LDL.LU R59, [R1+0x1100] ;  /* 0x00110000013b7983 */ /* 0x000ea80000300800 */
[----:B------:R0:W-:Y:S04]  /*3f5e0*/  @P0 STG.E.U8 desc[UR18][R34.64], R62 ;  /* 0x0000003e22000986 */ /* 0x0001e8000c101112 */
[----:B0-----:R-:W2:Y:S01]  /*3f5f0*/  LDL.LU.64 R34, [R1+0x1348] ;  /* 0x0013480001227983 */ /* 0x001ea20000300a00 */
[----:B---3--:R-:W-:Y:S01]  /*3f600*/  ISETP.LT.AND P2, PT, R63, UR4, !P1 ;  /* 0x000000043f007c0c */ /* 0x008fe2000cf41270 */
[----:B------:R-:W5:Y:S01]  /*3f610*/  LDCU UR4, c[0x0][0x39c] ;  /* 0x00007380ff0477ac */ /* 0x000f620008000800 */
[----:B------:R-:W-:-:S02]  /*3f620*/  PRMT R63, R62, 0x9910, RZ ;  /* 0x000099103e3f7816 */ /* 0x000fc400000000ff */
[----:B-----5:R-:W-:Y:S01]  /*3f630*/  ISETP.LT.AND P0, PT, R54, UR4, !P1 ;  /* 0x0000000436007c0c */ /* 0x020fe2000cf01270 */
[----:B------:R-:W4:Y:S01]  /*3f640*/  LDCU UR4, c[0x0][0x39c] ;  /* 0x00007380ff0477ac */ /* 0x000f220008000800 */
[----:B------:R-:W3:Y:S04]  /*3f650*/  LDL.LU R54, [R1+0x398] ;  /* 0x0003980001367983 */ /* 0x000ee80000300800 */
[----:B------:R-:W5:Y:S01]  /*3f660*/  LDL.LU R62, [R1+0x10d4] ;  /* 0x0010d400013e7983 */ /* 0x000f620000300800 */
[----:B------:R-:W-:-:S05]  /*3f670*/  SHF.R.S32.HI R63, RZ, 0x8, R63 ;  /* 0x00000008ff3f7819 */ /* 0x000fca000001143f */
[----:B------:R0:W-:Y:S04]  /*3f680*/  @P4 STG.E.U8 desc[UR18][R36.64], R63 ;  /* 0x0000003f24004986 */ /* 0x0001e8000c101112 */
[----:B0-----:R-:W3:Y:S04]  /*3f690*/  LDL.LU.64 R36, [R1+0x1340] ;  /* 0x0013400001247983 */ /* 0x001ee80000300a00 */
[----:B------:R-:W3:Y:S04]  /*3f6a0*/  LDL.LU R63, [R1+0x10d0] ;  /* 0x0010d000013f7983 */ /* 0x000ee80000300800 */
[----:B------:R0:W-:Y:S04]  /*3f6b0*/  @P3 STG.E.U8 desc[UR18][R38.64], R58 ;  /* 0x0000003a26003986 */ /* 0x0001e8000c101112 */
[----:B0-----:R-:W3:Y:S01]  /*3f6c0*/  LDL.LU.64 R38, [R1+0x1338] ;  /* 0x0013380001267983 */ /* 0x001ee20000300a00 */
[----:B------:R-:W-:-:S04]  /*3f6d0*/  PRMT R58, R58, 0x9910, RZ ;  /* 0x000099103a3a7816 */ /* 0x000fc800000000ff */
[----:B------:R-:W-:-:S05]  /*3f6e0*/  SHF.R.S32.HI R58, RZ, 0x8, R58 ;  /* 0x00000008ff3a7819 */ /* 0x000fca000001143a */
[----:B------:R0:W-:Y:S01]  /*3f6f0*/  @P5 STG.E.U8 desc[UR18][R40.64], R58 ;  /* 0x0000003a28005986 */ /* 0x0001e2000c101112 */
[----:B----4-:R-:W-:Y:S01]  /*3f700*/  ISETP.LT.AND P4, PT, R55, UR4, !P1 ;  /* 0x0000000437007c0c */ /* 0x010fe2000cf81270 */
[----:B------:R-:W2:Y:S02]  /*3f710*/  LDCU UR4, c[0x0][0x39c] ;  /* 0x00007380ff0477ac */ /* 0x000ea40008000800 */
[----:B------:R-:W4:Y:S01]  /*3f720*/  LDL.LU R55, [R1+0x39c] ;  /* 0x00039c0001377983 */ /* 0x000f220000300800 */
[----:B--2---:R-:W-:Y:S01]  /*3f730*/  ISETP.LT.AND P3, PT, R59, UR4, !P1 ;  /* 0x000000043b007c0c */ /* 0x004fe2000cf61270 */
[----:B------:R-:W5:Y:S02]  /*3f740*/  LDCU UR4, c[0x0][0x39c] ;  /* 0x00007380ff0477ac */ /* 0x000f640008000800 */
[----:B------:R-:W2:Y:S04]  /*3f750*/  LDL.LU R59, [R1+0x10f0] ;  /* 0x0010f000013b7983 */ /* 0x000ea80000300800 */
[----:B0-----:R-:W4:Y:S04]  /*3f760*/  LDL.LU.64 R40, [R1+0x1330] ;  /* 0x0013300001287983 */ /* 0x001f280000300a00 */
[----:B------:R-:W4:Y:S04]  /*3f770*/  LDL.LU R58, [R1+0x10b8] ;  /* 0x0010b800013a7983 */ /* 0x000f280000300800 */
[----:B------:R0:W-:Y:S01]  /*3f780*/  @P2 STG.E.U8 desc[UR18][R66.64], R45 ;  /* 0x0000002d42002986 */ /* 0x0001e2000c101112 */
[----:B-----5:R-:W-:Y:S01]  /*3f790*/  ISETP.LT.AND P5, PT, R62, UR4, !P1 ;  /* 0x000000043e007c0c */ /* 0x020fe2000cfa1270 */
[----:B------:R-:W3:Y:S02]  /*3f7a0*/  LDCU UR4, c[0x0][0x39c] ;  /* 0x00007380ff0477ac */ /* 0x000ee40008000800 */
[----:B------:R-:W5:Y:S01]  /*3f7b0*/  LDL.LU R62, [R1+0x3a0] ;  /* 0x0003a000013e7983 */ /* 0x000f620000300800 */
[----:B---3--:R-:W-:Y:S01]  /*3f7c0*/  ISETP.LT.AND P2, PT, R63, UR4, !P1 ;  /* 0x000000043f007c0c */ /* 0x008fe2000cf41270 */
[----:B------:R-:W2:Y:S02]  /*3f7d0*/  LDCU UR4, c[0x0][0x39c] ;  /* 0x00007380ff0477ac */ /* 0x000ea40008000800 */
[----:B------:R-:W3:Y:S04]  /*3f7e0*/  LDL.LU R63, [R1+0x10c0] ;  /* 0x0010c000013f7983 */ /* 0x000ee80000300800 */
[----:B0-----:R-:W5:Y:S01]  /*3f7f0*/  LDL.LU R67, [R1+0x1080] ;  /* 0x0010800001437983 */ /* 0x001f620000300800 */
[----:B------:R-:W-:-:S03]  /*3f800*/  PRMT R45, R45, 0x9910, RZ ;  /* 0x000099102d2d7816 */ /* 0x000fc600000000ff */
[----:B------:R-:W5:Y:S01]  /*3f810*/  LDL.LU R66, [R1+0x3a4] ;  /* 0x0003a40001427983 */ /* 0x000f620000300800 */
[----:B------:R-:W-:-:S05]  /*3f820*/  SHF.R.S32.HI R45, RZ, 0x8, R45 ;  /* 0x00000008ff2d7819 */ /* 0x000fca000001142d */
[----:B------:R0:W-:Y:S04]  /*3f830*/  @P0 STG.E.U8 desc[UR18][R42.64], R45 ;  /* 0x0000002d2a000986 */ /* 0x0001e8000c101112 */
[----:B------:R1:W-:Y:S04]  /*3f840*/  @P4 STG.E.U8 desc[UR18][R46.64], R54 ;  /* 0x000000362e004986 */ /* 0x0003e8000c101112 */
[----:B0-----:R-:W5:Y:S04]  /*3f850*/  LDL.LU.64 R42, [R1+0x1328] ;  /* 0x00132800012a7983 */ /* 0x001f680000300a00 */
[----:B------:R-:W5:Y:S04]  /*3f860*/  LDL.LU R45, [R1+0x1320] ;  /* 0x00132000012d7983 */ /* 0x000f680000300800 */
[----:B-1----:R-:W5:Y:S01]  /*3f870*/  LDL.LU.64 R46, [R1+0x1318] ;  /* 0x00131800012e7983 */ /* 0x002f620000300a00 */
[----:B------:R-:W-:-:S04]  /*3f880*/  PRMT R54, R54, 0x9910, RZ ;  /* 0x0000991036367816 */ /* 0x000fc800000000ff */
[----:B------:R-:W-:-:S05]  /*3f890*/  SHF.R.S32.HI R54, RZ, 0x8, R54 ;  /* 0x00000008ff367819 */ /* 0x000fca0000011436 */
[----:B------:R0:W-:Y:S01]  /*3f8a0*/  @P3 STG.E.U8 desc[UR18][R48.64], R54 ;  /* 0x0000003630003986 */ /* 0x0001e2000c101112 */
[----:B--2---:R-:W-:Y:S01]  /*3f8b0*/  ISETP.LT.AND P0, PT, R59, UR4, !P1 ;  /* 0x000000043b007c0c */ /* 0x004fe2000cf01270 */
[----:B------:R-:W4:Y:S02]  /*3f8c0*/  LDCU UR4, c[0x0][0x39c] ;  /* 0x00007380ff0477ac */ /* 0x000f240008000800 */
[----:B----4-:R-:W-:Y:S01]  /*3f8d0*/  ISETP.LT.AND P4, PT, R58, UR4, !P1 ;  /* 0x000000043a007c0c */ /* 0x010fe2000cf81270 */
[----:B------:R-:W3:Y:S01]  /*3f8e0*/  LDCU UR4, c[0x0][0x39c] ;  /* 0x00007380ff0477ac */ /* 0x000ee20008000800 */
[----:B------:R-:W2:Y:S04]  /*3f8f0*/  LDL.LU R58, [R1+0x1098] ;  /* 0x00109800013a7983 */ /* 0x000ea80000300800 */
[----:B------:R-:W4:Y:S04]  /*3f900*/  LDL.LU R59, [R1+0x1094] ;  /* 0x00109400013b7983 */ /* 0x000f280000300800 */
[----:B0-----:R-:W4:Y:S04]  /*3f910*/  LDL.LU.64 R48, [R1+0x1310] ;  /* 0x0013100001307983 */ /* 0x001f280000300a00 */
[----:B------:R-:W4:Y:S04]  /*3f920*/  LDL.LU R54, [R1+0x1308] ;  /* 0x0013080001367983 */ /* 0x000f280000300800 */
[----:B------:R0:W-:Y:S04]  /*3f930*/  @P5 STG.E.U8 desc[UR18][R50.64], R55 ;  /* 0x0000003732005986 */ /* 0x0001e8000c101112 */
[----:B0-----:R-:W4:Y:S01]  /*3f940*/  LDL.LU.64 R50, [R1+0x1300] ;  /* 0x0013000001327983 */ /* 0x001f220000300a00 */
[----:B---3--:R-:W-:Y:S01]  /*3f950*/  ISETP.LT.AND P3, PT, R63, UR4, !P1 ;  /* 0x000000043f007c0c */ /* 0x008fe2000cf61270 */
[----:B------:R-:W5:Y:S02]  /*3f960*/  LDCU UR4, c[0x0][0x39c] ;  /* 0x00007380ff0477ac */ /* 0x000f640008000800 */
        /* <DEDUP_REMOVED lines=8> */
[----:B0-----:R-:W5:Y:S01]  /*3f9f0*/  LDL.LU.64 R52, [R1+0x12f8] ;  /* 0x0012f80001347983 */ /* 0x001f620000300a00 */
[----:B-1----:R-:W-:-:S03]  /*3fa00*/  PRMT R62, R62, 0x9910, RZ ;  /* 0x000099103e3e7816 */ /* 0x002fc600000000ff */
[----:B------:R-:W5:Y:S01]  /*3fa10*/  LDL.LU R55, [R1+0x12f4] ;  /* 0x0012f40001377983 */ /* 0x000f620000300800 */
[----:B------:R-:W-:-:S05]  /*3fa20*/  SHF.R.S32.HI R62, RZ, 0x8, R62 ;  /* 0x00000008ff3e7819 */ /* 0x000fca000001143e */
[----:B------:R-:W-:Y:S04]  /*3fa30*/  @P4 STG.E.U8 desc[UR18][R60.64], R62 ;  /* 0x0000003e3c004986 */ /* 0x000fe8000c101112 */
[----:B------:R0:W-:Y:S02]  /*3fa40*/  @P3 STG.E.U8 desc[UR18][R64.64], R66 ;  /* 0x0000004240003986 */ /* 0x0001e4000c101112 */
[----:B0-----:R-:W-:-:S04]  /*3fa50*/  PRMT R66, R66, 0x9910, RZ ;  /* 0x0000991042427816 */ /* 0x001fc800000000ff */
[----:B------:R-:W-:Y:S02]  /*3fa60*/  SHF.R.S32.HI R66, RZ, 0x8, R66 ;  /* 0x00000008ff427819 */ /* 0x000fe40000011442 */
[----:B--2---:R-:W-:Y:S01]  /*3fa70*/  ISETP.LT.AND P2, PT, R58, UR4, !P1 ;  /* 0x000000043a007c0c */ /* 0x004fe2000cf41270 */
[----:B------:R-:W4:Y:S01]  /*3fa80*/  LDCU UR4, c[0x0][0x39c] ;  /* 0x00007380ff0477ac */ /* 0x000f220008000800 */
[----:B------:R-:W2:Y:S04]  /*3fa90*/  LDL.LU R58, [R1+0x12f0] ;  /* 0x0012f000013a7983 */ /* 0x000ea80000300800 */
[----:B------:R-:W2:Y:S01]  /*3faa0*/  LDL.LU.64 R56, [R1+0x12e8] ;  /* 0x0012e80001387983 */ /* 0x000ea20000300a00 */
[----:B----4-:R-:W-:Y:S01]  /*3fab0*/  ISETP.LT.AND P0, PT, R59, UR4, !P1 ;  /* 0x000000043b007c0c */ /* 0x010fe2000cf01270 */
[----:B------:R-:W3:Y:S02]  /*3fac0*/  LDCU UR4, c[0x0][0x39c] ;  /* 0x00007380ff0477ac */ /* 0x000ee40008000800 */
[----:B------:R-:W4:Y:S04]  /*3fad0*/  LDL.LU R59, [R1+0x12e0] ;  /* 0x0012e000013b7983 */ /* 0x000f280000300800 */
[----:B------:R-:W2:Y:S04]  /*3fae0*/  LDL.LU.64 R60, [R1+0x12d8] ;  /* 0x0012d800013c7983 */ /* 0x000ea80000300a00 */
[----:B------:R-:W2:Y:S04]  /*3faf0*/  LDL.LU R62, [R1+0x12d4] ;  /* 0x0012d400013e7983 */ /* 0x000ea80000300800 */
[----:B------:R0:W-:Y:S01]  /*3fb00*/  @P5 STG.E.U8 desc[UR18][R92.64], R66 ;  /* 0x000000425c005986 */ /* 0x0001e2000c101112 */
[----:B---3--:R-:W-:Y:S01]  /*3fb10*/  ISETP.LT.AND P4, PT, R63, UR4, !P1 ;  /* 0x000000043f007c0c */ /* 0x008fe2000cf81270 */
[----:B------:R-:W5:Y:S02]  /*3fb20*/  LDCU UR4, c[0x0][0x39c] ;  /* 0x00007380ff0477ac */ /* 0x000f640008000800 */
[----:B------:R-:W3:Y:S04]  /*3fb30*/  LDL.LU R63, [R1+0x12d0] ;  /* 0x0012d000013f7983 */ /* 0x000ee80000300800 */
[----:B------:R-:W2:Y:S01]  /*3fb40*/  LDL.LU.64 R64, [R1+0x12c8] ;  /* 0x0012c80001407983 */ /* 0x000ea20000300a00 */
[----:B-----5:R-:W-:Y:S01]  /*3fb50*/  ISETP.LT.AND P3, PT, R67, UR4, !P1 ;  /* 0x0000000443007c0c */ /* 0x020fe2000cf61270 */
[----:B------:R-:W1:Y:S02]  /*3fb60*/  LDCU UR4, c[0x0][0x39c] ;  /* 0x00007380ff0477ac */ /* 0x000e640008000800 */
[----:B------:R-:W5:Y:S04]  /*3fb70*/  LDL.LU R67, [R1+0x1054] ;  /* 0x0010540001437983 */ /* 0x000f680000300800 */
[----:B0-----:R-:W2:Y:S04]  /*3fb80*/  LDL.LU R66, [R1+0x12c0] ;  /* 0x0012c00001427983 */ /* 0x001ea80000300800 */
[----:B------:R-:W1:Y:S04]  /*3fb90*/  LDL.LU R92, [R1+0x1044] ;  /* 0x00104400015c7983 */ /* 0x000e680000300800 */
[----:B------:R-:W2:Y:S01]  /*3fba0*/  LDL.LU R93, [R1+0x3a8] ;  /* 0x0003a800015d7983 */ /* 0x000ea20000300800 */
[----:B-1----:R-:W-:Y:S01]  /*3fbb0*/  ISETP.LT.AND P5, PT, R92, UR4, !P1 ;  /* 0x000000045c007c0c */ /* 0x002fe2000cfa1270 */
[----:B------:R-:W0:Y:S02]  /*3fbc0*/  LDCU UR4, c[0x0][0x39c] ;  /* 0x00007380ff0477ac */ /* 0x000e240008000800 */
[----:B------:R-:W3:Y:S04]  /*3fbd0*/  LDL.LU R92, [R1+0x100c] ;  /* 0x00100c00015c7983 */ /* 0x000ee80000300800 */
[----:B--2---:R1:W-:Y:S04]  /*3fbe0*/  @P2 STG.E.U8 desc[UR18][R90.64], R93 ;  /* 0x0000005d5a002986 */ /* 0x0043e8000c101112 */
[----:B-1----:R-:W0:Y:S01]  /*3fbf0*/  LDL.LU R91, [R1+0x103c] ;  /* 0x00103c00015b7983 */ /* 0x002e220000300800 */
[----:B------:R-:W-:-:S04]  /*3fc00*/  PRMT R90, R93, 0x9910, RZ ;  /* 0x000099105d5a7816 */ /* 0x000fc800000000ff */
[----:B------:R-:W-:-:S05]  /*3fc10*/  SHF.R.S32.HI R90, RZ, 0x8, R90 ;  /* 0x00000008ff5a7819 */ /* 0x000fca000001145a */
[----:B------:R1:W-:Y:S01]  /*3fc20*/  @P0 STG.E.U8 desc[UR18][R88.64], R90 ;  /* 0x0000005a58000986 */ /* 0x0003e2000c101112 */
[----:B0-----:R-:W-:Y:S01]  /*3fc30*/  ISETP.LT.AND P2, PT, R91, UR4, !P1 ;  /* 0x000000045b007c0c */ /* 0x001fe2000cf41270 */
[----:B------:R-:W5:Y:S02]  /*3fc40*/  LDCU UR4, c[0x0][0x39c] ;  /* 0x00007380ff0477ac */ /* 0x000f640008000800 */
[----:B------:R-:W2:Y:S04]  /*3fc50*/  LDL.LU R91, [R1+0x3b4] ;  /* 0x0003b400015b7983 */ /* 0x000ea80000300800 */
[----:B------:R-:W2:Y:S04]  /*3fc60*/  LDL.LU R93, [R1+0x1014] ;  /* 0x00101400015d7983 */ /* 0x000ea80000300800 */
[----:B-1----:R-:W2:Y:S04]  /*3fc70*/  LDL.LU R90, [R1+0x3ac] ;  /* 0x0003ac00015a7983 */ /* 0x002ea80000300800 */
[----:B------:R-:W4:Y:S04]  /*3fc80*/  LDL.LU R88, [R1+0xfe0] ;  /* 0x000fe00001587983 */ /* 0x000f280000300800 */
[----:B------:R-:W4:Y:S01]  /*3fc90*/  LDL.LU R89, [R1+0x3b0] ;  /* 0x0003b00001597983 */ /* 0x000f220000300800 */
[----:B-----5:R-:W-:Y:S01]  /*3fca0*/  ISETP.LT.AND P0, PT, R67, UR4, !P1 ;  /* 0x0000000443007c0c */ /* 0x020fe2000cf01270 */
[----:B------:R-:W3:Y:S02]  /*3fcb0*/  LDCU UR4, c[0x0][0x39c] ;  /* 0x00007380ff0477ac */ /* 0x000ee40008000800 */
[----:B------:R-:W5:Y:S04]  /*3fcc0*/  LDL.LU R67, [R1+0x12bc] ;  /* 0x0012bc0001437983 */ /* 0x000f680000300800 */
[----:B--2---:R0:W-:Y:S01]  /*3fcd0*/  @P4 STG.E.U8 desc[UR18][R86.64], R90 ;  /* 0x0000005a56004986 */ /* 0x0041e2000c101112 */
[----:B---3--:R-:W-:Y:S01]  /*3fce0*/  ISETP.LT.AND P4, PT, R92, UR4, !P1 ;  /* 0x000000045c007c0c */ /* 0x008fe2000cf81270 */
[----:B------:R-:W1:Y:S02]  /*3fcf0*/  LDCU UR4, c[0x0][0x39c] ;  /* 0x00007380ff0477ac */ /* 0x000e640008000800 */
[----:B------:R-:W2:Y:S04]  /*3fd00*/  LDL.LU R92, [R1+0x3bc] ;  /* 0x0003bc00015c7983 */ /* 0x000ea80000300800 */
[----:B0-----:R-:W3:Y:S01]  /*3fd10*/  LDL.LU R87, [R1+0xffc] ;  /* 0x000ffc0001577983 */ /* 0x001ee20000300800 */
[----:B------:R-:W-:-:S04]  /*3fd20*/  PRMT R86, R90, 0x9910, RZ ;  /* 0x000099105a567816 */ /* 0x000fc800000000ff */
[----:B------:R-:W-:-:S05]  /*3fd30*/  SHF.R.S32.HI R86, RZ, 0x8, R86 ;  /* 0x00000008ff567819 */ /* 0x000fca0000011456 */
[----:B------:R0:W-:Y:S04]  /*3fd40*/  @P3 STG.E.U8 desc[UR18][R84.64], R86 ;  /* 0x0000005654003986 */ /* 0x0001e8000c101112 */
[----:B0-----:R-:W5:Y:S01]  /*3fd50*/  LDL.LU R85, [R1+0xff8] ;  /* 0x000ff80001557983 */ /* 0x001f620000300800 */
[----:B-1----:R-:W-:Y:S01]  /*3fd60*/  ISETP.LT.AND P3, PT, R93, UR4, !P1 ;  /* 0x000000045d007c0c */ /* 0x002fe2000cf61270 */
[----:B------:R-:W0:Y:S02]  /*3fd70*/  LDCU UR4, c[0x0][0x39c] ;  /* 0x00007380ff0477ac */ /* 0x000e240008000800 */
[----:B----4-:R1:W-:Y:S04]  /*3fd80*/  @P5 STG.E.U8 desc[UR18][R82.64], R89 ;  /* 0x0000005952005986 */ /* 0x0103e8000c101112 */
[----:B------:R-:W4:Y:S01]  /*3fd90*/  LDL.LU R93, [R1+0x3b8] ;  /* 0x0003b800015d7983 */ /* 0x000f220000300800 */
[----:B0-----:R-:W-:Y:S01]  /*3fda0*/  ISETP.LT.AND P5, PT, R88, UR4, !P1 ;  /* 0x0000000458007c0c */ /* 0x001fe2000cfa1270 */
[----:B------:R-:W3:Y:S01]  /*3fdb0*/  LDCU UR4, c[0x0][0x39c] ;  /* 0x00007380ff0477ac */ /* 0x000ee20008000800 */
[----:B-1----:R-:W-:-:S02]  /*3fdc0*/  PRMT R82, R89, 0x9910, RZ ;  /* 0x0000991059527816 */ /* 0x002fc400000000ff */
[----:B------:R-:W4:Y:S02]  /*3fdd0*/  LDL.LU R89, [R1+0xfd8] ;  /* 0x000fd80001597983 */ /* 0x000f240000300800 */
[----:B------:R-:W-:Y:S02]  /*3fde0*/  SHF.R.S32.HI R82, RZ, 0x8, R82 ;  /* 0x00000008ff527819 */ /* 0x000fe40000011452 */
[----:B------:R-:W4:Y:S04]  /*3fdf0*/  LDL.LU R86, [R1+0xfdc] ;  /* 0x000fdc0001567983 */ /* 0x000f280000300800 */
[----:B------:R-:W-:Y:S04]  /*3fe00*/  @P2 STG.E.U8 desc[UR18][R80.64], R82 ;  /* 0x0000005250002986 */ /* 0x000fe8000c101112 */
[----:B------:R-:W4:Y:S04]  /*3fe10*/  LDL.LU R84, [R1+0xfc4] ;  /* 0x000fc40001547983 */ /* 0x000f280000300800 */
[----:B------:R0:W-:Y:S04]  /*3fe20*/  @P0 STG.E.U8 desc[UR18][R78.64], R91 ;  /* 0x0000005b4e000986 */ /* 0x0001e8000c101112 */
[----:B------:R-:W4:Y:S01]  /*3fe30*/  LDL.LU R83, [R1+0xfc0] ;  /* 0x000fc00001537983 */ /* 0x000f220000300800 */
[----:B0-----:R-:W-:-:S04]  /*3fe40*/  PRMT R78, R91, 0x9910, RZ ;  /* 0x000099105b4e7816 */ /* 0x001fc800000000ff */
[----:B------:R-:W-:-:S05]  /*3fe50*/  SHF.R.S32.HI R78, RZ, 0x8, R78 ;  /* 0x00000008ff4e7819 */ /* 0x000fca000001144e */
[----:B------:R0:W-:Y:S01]  /*3fe60*/  @P4 STG.E.U8 desc[UR18][R76.64], R78 ;  /* 0x0000004e4c004986 */ /* 0x0001e2000c101112 */
[----:B---3--:R-:W-:Y:S01]  /*3fe70*/  ISETP.LT.AND P2, PT, R87, UR4, !P1 ;  /* 0x0000000457007c0c */ /* 0x008fe2000cf41270 */
[----:B------:R-:W5:Y:S01]  /*3fe80*/  LDCU UR4, c[0x0][0x39c] ;  /* 0x00007380ff0477ac */ /* 0x000f620008000800 */
[----:B--2---:R-:W-:-:S04]  /*3fe90*/  PRMT R79, R92, 0x9910, RZ ;  /* 0x000099105c4f7816 */ /* 0x004fc800000000ff */
[----:B0-----:R-:W-:Y:S02]  /*3fea0*/  SHF.R.S32.HI R76, RZ, 0x8, R79 ;  /* 0x00000008ff4c7819 */ /* 0x001fe4000001144f */
[----:B-----5:R-:W-:Y:S01]  /*3feb0*/  ISETP.LT.AND P0, PT, R85, UR4, !P1 ;  /* 0x0000000455007c0c */ /* 0x020fe2000cf01270 */
[----:B------:R-:W-:Y:S01]  /*3fec0*/  @P3 STG.E.U8 desc[UR18][R74.64], R92 ;  /* 0x0000005c4a003986 */ /* 0x000fe2000c101112 */
[----:B------:R-:W0:Y:S03]  /*3fed0*/  LDCU UR4, c[0x0][0x39c] ;  /* 0x00007380ff0477ac */ /* 0x000e260008000800 */
[----:B------:R-:W2:Y:S04]  /*3fee0*/  LDL.LU R85, [R1+0x100] ;  /* 0x0001000001557983 */ /* 0x000ea80000300800 */
[----:B------:R-:W2:Y:S04]  /*3fef0*/  LDL.LU R87, [R1+0x104] ;  /* 0x0001040001577983 */ /* 0x000ea80000300800 */
[----:B------:R-:W3:Y:S04]  /*3ff00*/  LDL.LU R90, [R1+0x108] ;  /* 0x00010800015a7983 */ /* 0x000ee80000300800 */
[----:B------:R-:W3:Y:S04]  /*3ff10*/  LDL.LU R88, [R1+0x10c] ;  /* 0x00010c0001587983 */ /* 0x000ee80000300800 */
[----:B------:R-:W5:Y:S04]  /*3ff20*/  LDL.LU R79, [R1+0x1020] ;  /* 0x00102000014f7983 */ /* 0x000f680000300800 */
[----:B------:R1:W-:Y:S04]  /*3ff30*/  @P5 STG.E.U8 desc[UR18][R72.64], R76 ;  /* 0x0000004c48005986 */ /* 0x0003e8000c101112 */
[----:B------:R-:W3:Y:S04]  /*3ff40*/  LDL.LU R77, [R1+0xff0] ;  /* 0x000ff000014d7983 */ /* 0x000ee80000300800 */
[----:B-1----:R-:W5:Y:S04]  /*3ff50*/  LDL.LU R76, [R1+0xff4] ;  /* 0x000ff400014c7983 */ /* 0x002f680000300800 */
[----:B------:R-:W5:Y:S01]  /*3ff60*/  LDL.LU R75, [R1+0xfcc] ;  /* 0x000fcc00014b7983 */ /* 0x000f620000300800 */
[----:B----4-:R-:W-:-:S05]  /*3ff70*/  PRMT R74, R93, 0x9910, RZ ;  /* 0x000099105d4a7816 */ /* 0x010fca00000000ff */
[----:B------:R-:W-:Y:S01]  /*3ff80*/  IMAD.MOV.U32 R72, RZ, RZ, R74 ;  /* 0x000000ffff487224 */ /* 0x000fe200078e004a */
[----:B------:R1:W-:Y:S01]  /*3ff90*/  @P2 STG.E.U8 desc[UR18][R70.64], R93 ;  /* 0x0000005d46002986 */ /* 0x0003e2000c101112 */
[----:B0-----:R-:W-:Y:S01]  /*3ffa0*/  ISETP.LT.AND P4, PT, R89, UR4, !P1 ;  /* 0x0000000459007c0c */ /* 0x001fe2000cf81270 */
[----:B------:R-:W0:Y:S01]  /*3ffb0*/  LDCU UR4, c[0x0][0x39c] ;  /* 0x00007380ff0477ac */ /* 0x000e220008000800 */
[----:B------:R-:W-:Y:S01]  /*3ffc0*/  ISETP.LT.AND P3, PT, R86, UR6, !P1 ;  /* 0x0000000656007c0c */ /* 0x000fe2000cf61270 */
[----:B------:R-:W4:Y:S01]  /*3ffd0*/  LDL.LU R89, [R1+0x110] ;  /* 0x0001100001597983 */ /* 0x000f220000300800 */
[----:B------:R-:W-:Y:S01]  /*3ffe0*/  ISETP.LT.AND P5, PT, R84, UR7, !P1 ;  /* 0x0000000754007c0c */ /* 0x000fe2000cfa1270 */
[----:B------:R-:W3:Y:S02]  /*3fff0*/  LDCU UR6, c[0x0][0x39c] ;  /* 0x00007380ff0677ac */ /* 0x000ee40008000800 */
[----:B------:R-:W4:Y:S01]  /*40000*/  LDL.LU R91, [R1+0x114] ;  /* 0x00011400015b7983 */ /* 0x000f220000300800 */
[----:B------:R-:W5:Y:S01]  /*40010*/  LDCU UR7, c[0x0][0x39c] ;  /* 0x00007380ff0777ac */ /* 0x000f620008000800 */
[----:B-1----:R-:W-:Y:S01]  /*40020*/  SHF.R.S32.HI R70, RZ, 0x8, R72 ;  /* 0x00000008ff467819 */ /* 0x002fe20000011448 */
[----:B------:R-:W-:Y:S01]  /*40030*/  VIADD R71, R3, UR5 ;  /* 0x0000000503477c36 */ /* 0x000fe20008000000 */
[----:B------:R-:W4:Y:S04]  /*40040*/  LDL.LU R78, [R1+0xfc8] ;  /* 0x000fc800014e7983 */ /* 0x000f280000300800 */
[----:B------:R1:W-:Y:S01]  /*40050*/  @P0 STG.E.U8 desc[UR18][R68.64], R70 ;  /* 0x0000004644000986 */ /* 0x0003e2000c101112 */
[----:B------:R-:W-:Y:S01]  /*40060*/  VIADD R3, R71, UR5 ;  /* 0x0000000547037c36 */ /* 0x000fe20008000000 */
[----:B------:R-:W-:Y:S01]  /*40070*/  ISETP.LT.AND P2, PT, R83, UR9, !P1 ;  /* 0x0000000953007c0c */ /* 0x000fe2000cf41270 */
[----:B------:R-:W0:Y:S01]  /*40080*/  LDCU UR9, c[0x0][0x39c] ;  /* 0x00007380ff0977ac */ /* 0x000e220008000800 */
[----:B------:R-:W4:Y:S04]  /*40090*/  LDL.LU R92, [R1+0x118] ;  /* 0x00011800015c7983 */ /* 0x000f280000300800 */
[----:B------:R-:W4:Y:S01]  /*400a0*/  LDL.LU R93, [R1+0x11c] ;  /* 0x00011c00015d7983 */ /* 0x000f220000300800 */
[----:B-1----:R-:W-:-:S04]  /*400b0*/  IADD3 R70, P0, PT, R71, R2, RZ ;  /* 0x0000000247467210 */ /* 0x002fc80007f1e0ff */
[----:B------:R-:W-:Y:S02]  /*400c0*/  LEA.HI.X.SX32 R71, R71, R0, 0x1, P0 ;  /* 0x0000000047477211 */ /* 0x000fe400000f0eff */
[----:B------:R-:W-:-:S04]  /*400d0*/  IADD3 R68, P0, PT, R3, R2, RZ ;  /* 0x0000000203447210 */ /* 0x000fc80007f1e0ff */
[----:B------:R-:W-:Y:S02]  /*400e0*/  LEA.HI.X.SX32 R69, R3, R0, 0x1, P0 ;  /* 0x0000000003457211 */ /* 0x000fe400000f0eff */
[----:B--2---:R-:W-:-:S04]  /*400f0*/  F2FP.SATFINITE.E5M2.F32.PACK_AB_MERGE_C R74, R87, R85, RZ ;  /* 0x00000055574a723e */ /* 0x004fc800048060ff */
[----:B------:R-:W-:Y:S01]  /*40100*/  PRMT R72, R74, 0x9910, RZ ;  /* 0x000099104a487816 */ /* 0x000fe200000000ff */
[----:B------:R1:W-:Y:S03]  /*40110*/  @P4 STG.E.U8 desc[UR18][R70.64], R74 ;  /* 0x0000004a46004986 */ /* 0x0003e6000c101112 */
[----:B------:R-:W-:Y:S01]  /*40120*/  SHF.R.S32.HI R72, RZ, 0x8, R72 ;  /* 0x00000008ff487819 */ /* 0x000fe20000011448 */
[----:B-1----:R-:W-:-:S04]  /*40130*/  VIADD R71, R3, UR5 ;  /* 0x0000000503477c36 */ /* 0x002fc80008000000 */
[----:B------:R-:W-:Y:S01]  /*40140*/  VIADD R3, R71, UR5 ;  /* 0x0000000547037c36 */ /* 0x000fe20008000000 */
[----:B------:R1:W-:Y:S01]  /*40150*/  @P3 STG.E.U8 desc[UR18][R68.64], R72 ;  /* 0x0000004844003986 */ /* 0x0003e2000c101112 */
[----:B---3--:R-:W-:Y:S01]  /*40160*/  ISETP.LT.AND P3, PT, R77, UR6, !P1 ;  /* 0x000000064d007c0c */ /* 0x008fe2000cf61270 */
[----:B------:R-:W2:Y:S01]  /*40170*/  LDCU UR6, c[0x0][0x39c] ;  /* 0x00007380ff0677ac */ /* 0x000ea20008000800 */
[----:B------:R-:W-:Y:S01]  /*40180*/  F2FP.SATFINITE.E5M2.F32.PACK_AB_MERGE_C R73, R88, R90, RZ ;  /* 0x0000005a5849723e */ /* 0x000fe200048060ff */
[----:B------:R-:W3:Y:S01]  /*40190*/  LDL.LU R77, [R1+0x1008] ;  /* 0x00100800014d7983 */ /* 0x000ee20000300800 */
[----:B-1----:R-:W-:-:S04]  /*401a0*/  IADD3 R68, P4, PT, R3, R2, RZ ;  /* 0x0000000203447210 */ /* 0x002fc80007f9e0ff */
[----:B------:R-:W-:Y:S02]  /*401b0*/  LEA.HI.X.SX32 R69, R3, R0, 0x1, P4 ;  /* 0x0000000003457211 */ /* 0x000fe400020f0eff */
[----:B-----5:R-:W-:Y:S02]  /*401c0*/  ISETP.LT.AND P4, PT, R76, UR7, !P1 ;  /* 0x000000074c007c0c */ /* 0x020fe4000cf81270 */
[----:B------:R-:W-:Y:S01]  /*401d0*/  IADD3 R70, P0, PT, R71, R2, RZ ;  /* 0x0000000247467210 */ /* 0x000fe20007f1e0ff */
[----:B------:R-:W2:Y:S01]  /*401e0*/  LDL.LU R76, [R1+0xfec] ;  /* 0x000fec00014c7983 */ /* 0x000ea20000300800 */
[----:B------:R-:W-:Y:S01]  /*401f0*/  PRMT R72, R73, 0x9910, RZ ;  /* 0x0000991049487816 */ /* 0x000fe200000000ff */
[----:B------:R-:W-:Y:S01]  /*40200*/  VIADD R3, R3, UR5 ;  /* 0x0000000503037c36 */ /* 0x000fe20008000000 */
[----:B------:R-:W-:Y:S01]  /*40210*/  LEA.HI.X.SX32 R71, R71, R0, 0x1, P0 ;  /* 0x0000000047477211 */ /* 0x000fe200000f0eff */
[----:B------:R-:W1:Y:S01]  /*40220*/  LDCU UR7, c[0x0][0x39c] ;  /* 0x00007380ff0777ac */ /* 0x000e620008000800 */
[----:B------:R-:W-:-:S03]  /*40230*/  SHF.R.S32.HI R72, RZ, 0x8, R72 ;  /* 0x00000008ff487819 */ /* 0x000fc60000011448 */
[----:B------:R-:W-:Y:S04]  /*40240*/  @P5 STG.E.U8 desc[UR18][R70.64], R73 ;  /* 0x0000004946005986 */ /* 0x000fe8000c101112 */
[----:B------:R5:W-:Y:S01]  /*40250*/  @P2 STG.E.U8 desc[UR18][R68.64], R72 ;  /* 0x0000004844002986 */ /* 0x000be2000c101112 */
[----:B0-----:R-:W-:Y:S01]  /*40260*/  ISETP.LT.AND P2, PT, R75, UR9, !P1 ;  /* 0x000000094b007c0c */ /* 0x001fe2000cf41270 */
[----:B------:R-:W0:Y:S02]  /*40270*/  LDCU UR9, c[0x0][0x39c] ;  /* 0x00007380ff0977ac */ /* 0x000e240008000800 */
[----:B------:R-:W1:Y:S01]  /*40280*/  LDL.LU R75, [R1+0xfe8] ;  /* 0x000fe800014b7983 */ /* 0x000e620000300800 */
[----:B------:R-:W-:Y:S01]  /*40290*/  ISETP.LT.AND P0, PT, R79, UR4, !P1 ;  /* 0x000000044f007c0c */ /* 0x000fe2000cf01270 */
[----:B------:R-:W3:Y:S02]  /*402a0*/  LDCU UR4, c[0x0][0x39c] ;  /* 0x00007380ff0477ac */ /* 0x000ee40008000800 */
[----:B------:R-:W2:Y:S01]  /*402b0*/  LDL.LU R85, [R1+0x120] ;  /* 0x0001200001557983 */ /* 0x000ea20000300800 */
[----:B-----5:R-:W-:-:S03]  /*402c0*/  IADD3 R68, P5, PT, R3, R2, RZ ;  /* 0x0000000203447210 */ /* 0x020fc60007fbe0ff */
[----:B------:R-:W5:Y:S01]  /*402d0*/  LDL.LU R87, [R1+0x124] ;  /* 0x0001240001577983 */ /* 0x000f620000300800 */
[----:B----4-:R-:W-:Y:S02]  /*402e0*/  F2FP.SATFINITE.E5M2.F32.PACK_AB_MERGE_C R70, R91, R89, RZ ;  /* 0x000000595b46723e */ /* 0x010fe400048060ff */
[C---:B------:R-:W-:Y:S01]  /*402f0*/  LEA.HI.X.SX32 R69, R3.reuse, R0, 0x1, P5 ;  /* 0x0000000003457211 */ /* 0x040fe200028f0eff */
[----:B------:R-:W-:Y:S01]  /*40300*/  VIADD R3, R3, UR5 ;  /* 0x0000000503037c36 */ /* 0x000fe20008000000 */
[----:B------:R-:W4:Y:S03]  /*40310*/  LDL.LU R90, [R1+0x128] ;  /* 0x00012800015a7983 */ /* 0x000f260000300800 */
[----:B------:R-:W-:Y:S01]  /*40320*/  VIADD R71, R3, UR5 ;  /* 0x0000000503477c36 */ /* 0x000fe20008000000 */
[----:B------:R0:W-:Y:S01]  /*40330*/  @P0 STG.E.U8 desc[UR18][R68.64], R70 ;  /* 0x0000004644000986 */ /* 0x0001e2000c101112 */
[----:B------:R-:W-:-:S02]  /*40340*/  PRMT R72, R70, 0x9910, RZ ;  /* 0x0000991046487816 */ /* 0x000fc400000000ff */
[----:B------:R-:W-:Y:S01]  /*40350*/  F2FP.SATFINITE.E5M2.F32.PACK_AB_MERGE_C R73, R93, R92, RZ ;  /* 0x0000005c5d49723e */ /* 0x000fe200048060ff */
[----:B------:R-:W4:Y:S01]  /*40360*/  LDL.LU R88, [R1+0x12c] ;  /* 0x00012c0001587983 */ /* 0x000f220000300800 */
[----:B0-----:R-:W-:-:S03]  /*40370*/  IADD3 R68, P0, PT, R3, R2, RZ ;  /* 0x0000000203447210 */ /* 0x001fc60007f1e0ff */
[----:B------:R-:W4:Y:S01]  /*40380*/  LDL.LU R79, [R1+0x102c] ;  /* 0x00102c00014f7983 */ /* 0x000f220000300800 */
[----:B------:R-:W-:Y:S02]  /*40390*/  LEA.HI.X.SX32 R69, R3, R0, 0x1, P0 ;  /* 0x0000000003457211 */ /* 0x000fe400000f0eff */
[C---:B------:R-:W-:Y:S01]  /*403a0*/  IADD3 R70, P0, PT, R71.reuse, R2, RZ ;  /* 0x0000000247467210 */ /* 0x040fe20007f1e0ff */
[C---:B------:R-:W-:Y:S01]  /*403b0*/  VIADD R3, R71.reuse, UR5 ;  /* 0x0000000547037c36 */ /* 0x040fe20008000000 */
[----:B------:R-:W-:Y:S02]  /*403c0*/  SHF.R.S32.HI R72, RZ, 0x8, R72 ;  /* 0x00000008ff487819 */ /* 0x000fe40000011448 */
[----:B------:R-:W-:-:S03]  /*403d0*/  LEA.HI.X.SX32 R71, R71, R0, 0x1, P0 ;  /* 0x0000000047477211 */ /* 0x000fc600000f0eff */
[----:B------:R0:W-:Y:S04]  /*403e0*/  @P3 STG.E.U8 desc[UR18][R68.64], R72 ;  /* 0x0000004844003986 */ /* 0x0001e8000c101112 */
[----:B------:R3:W-:Y:S01]  /*403f0*/  @P4 STG.E.U8 desc[UR18][R70.64], R73 ;  /* 0x0000004946004986 */ /* 0x0007e2000c101112 */
[----:B0-----:R-:W-:-:S04]  /*40400*/  IADD3 R68, P3, PT, R3, R2, RZ ;  /* 0x0000000203447210 */ /* 0x001fc80007f7e0ff */
[----:B------:R-:W-:Y:S02]  /*40410*/  LEA.HI.X.SX32 R69, R3, R0, 0x1, P3 ;  /* 0x0000000003457211 */ /* 0x000fe400018f0eff */
[----:B---3--:R-:W-:Y:S02]  /*40420*/  ISETP.LT.AND P0, PT, R77, UR4, !P1 ;  /* 0x000000044d007c0c */ /* 0x008fe4000cf01270 */
[----:B------:R-:W-:Y:S01]  /*40430*/  PRMT R74, R73, 0x9910, RZ ;  /* 0x00009910494a7816 */ /* 0x000fe200000000ff */
[----:B------:R-:W3:Y:S01]  /*40440*/  LDL.LU R77, [R1+0x101c] ;  /* 0x00101c00014d7983 */ /* 0x000ee20000300800 */
[----:B------:R-:W-:Y:S01]  /*40450*/  VIADD R71, R3, UR5 ;  /* 0x0000000503477c36 */ /* 0x000fe20008000000 */
[----:B------:R-:W-:Y:S01]  /*40460*/  ISETP.LT.AND P5, PT, R78, UR10, !P1 ;  /* 0x0000000a4e007c0c */ /* 0x000fe2000cfa1270 */
[----:B------:R-:W0:Y:S01]  /*40470*/  LDCU UR4, c[0x0][0x39c] ;  /* 0x00007380ff0477ac */ /* 0x000e220008000800 */
[----:B--2---:R-:W-:Y:S02]  /*40480*/  ISETP.LT.AND P4, PT, R76, UR6, !P1 ;  /* 0x000000064c007c0c */ /* 0x004fe4000cf81270 */
[----:B-1----:R-:W-:Y:S01]  /*40490*/  ISETP.LT.AND P3, PT, R75, UR7, !P1 ;  /* 0x000000074b007c0c */ /* 0x002fe2000cf61270 */
[----:B------:R-:W2:Y:S01]  /*404a0*/  LDL.LU R76, [R1+0x1034] ;  /* 0x00103400014c7983 */ /* 0x000ea20000300800 */
[----:B------:R-:W-:Y:S01]  /*404b0*/  IMAD.MOV.U32 R72, RZ, RZ, R74 ;  /* 0x000000ffff487224 */ /* 0x000fe200078e004a */
[----:B------:R-:W3:Y:S02]  /*404c0*/  LDCU UR6, c[0x0][0x39c] ;  /* 0x00007380ff0677ac */ /* 0x000ee40008000800 */
[----:B------:R-:W2:Y:S02]  /*404d0*/  LDL.LU R75, [R1+0x1004] ;  /* 0x00100400014b7983 */ /* 0x000ea40000300800 */
[----:B------:R-:W-:Y:S01]  /*404e0*/  SHF.R.S32.HI R70, RZ, 0x8, R72 ;  /* 0x00000008ff467819 */ /* 0x000fe20000011448 */
[----:B------:R-:W-:Y:S01]  /*404f0*/  VIADD R3, R71, UR5 ;  /* 0x0000000547037c36 */ /* 0x000fe20008000000 */
[----:B-----5:R-:W-:Y:S01]  /*40500*/  F2FP.SATFINITE.E5M2.F32.PACK_AB_MERGE_C R74, R87, R85, RZ ;  /* 0x00000055574a723e */ /* 0x020fe200048060ff */
[----:B------:R-:W5:Y:S01]  /*40510*/  LDL.LU R89, [R1+0x130] ;  /* 0x0001300001597983 */ /* 0x000f620000300800 */
[----:B------:R-:W2:Y:S03]  /*40520*/  LDCU UR7, c[0x0][0x39c] ;  /* 0x00007380ff0777ac */ /* 0x000ea60008000800 */
[----:B------:R1:W-:Y:S01]  /*40530*/  @P2 STG.E.U8 desc[UR18][R68.64], R70 ;  /* 0x0000004644002986 */ /* 0x0003e2000c101112 */
[----:B------:R-:W-:Y:S01]  /*40540*/  PRMT R72, R74, 0x9910, RZ ;  /* 0x000099104a487816 */ /* 0x000fe200000000ff */
[----:B------:R-:W0:Y:S02]  /*40550*/  LDCU UR10, c[0x0][0x39c] ;  /* 0x00007380ff0a77ac */ /* 0x000e240008000800 */
[----:B------:R-:W5:Y:S01]  /*40560*/  LDL.LU R91, [R1+0x134] ;  /* 0x00013400015b7983 */ /* 0x000f620000300800 */
[----:B-1----:R-:W-:-:S03]  /*40570*/  IADD3 R70, P2, PT, R71, R2, RZ ;  /* 0x0000000247467210 */ /* 0x002fc60007f5e0ff */
[----:B------:R-:W5:Y:S01]  /*40580*/  LDL.LU R78, [R1+0x1000] ;  /* 0x00100000014e7983 */ /* 0x000f620000300800 */
[----:B------:R-:W-:-:S03]  /*40590*/  LEA.HI.X.SX32 R71, R71, R0, 0x1, P2 ;  /* 0x0000000047477211 */ /* 0x000fc600010f0eff */
[----:B------:R-:W5:Y:S01]  /*405a0*/  LDL.LU R92, [R1+0x138] ;  /* 0x00013800015c7983 */ /* 0x000f620000300800 */
[C---:B------:R-:W-:Y:S02]  /*405b0*/  IADD3 R68, P2, PT, R3.reuse, R2, RZ ;  /* 0x0000000203447210 */ /* 0x040fe40007f5e0ff */
[----:B------:R-:W-:Y:S01]  /*405c0*/  SHF.R.S32.HI R72, RZ, 0x8, R72 ;  /* 0x00000008ff487819 */ /* 0x000fe20000011448 */
[----:B------:R1:W-:Y:S01]  /*405d0*/  @P5 STG.E.U8 desc[UR18][R70.64], R74 ;  /* 0x0000004a46005986 */ /* 0x0003e2000c101112 */
[C---:B------:R-:W-:Y:S02]  /*405e0*/  LEA.HI.X.SX32 R69, R3.reuse, R0, 0x1, P2 ;  /* 0x0000000003457211 */ /* 0x040fe400010f0eff */
[----:B----4-:R-:W-:Y:S01]  /*405f0*/  F2FP.SATFINITE.E5M2.F32.PACK_AB_MERGE_C R73, R88, R90, RZ ;  /* 0x0000005a5849723e */ /* 0x010fe200048060ff */
[----:B------:R-:W4:Y:S04]  /*40600*/  LDL.LU R93, [R1+0x13c] ;  /* 0x00013c00015d7983 */ /* 0x000f280000300800 */
[----:B------:R0:W-:Y:S01]  /*40610*/  @P0 STG.E.U8 desc[UR18][R68.64], R72 ;  /* 0x0000004844000986 */ /* 0x0001e2000c101112 */
[----:B-1----:R-:W-:-:S05]  /*40620*/  VIADD R71, R3, UR5 ;  /* 0x0000000503477c36 */ /* 0x002fca0008000000 */
[C---:B------:R-:W-:Y:S01]  /*40630*/  IADD3 R70, P0, PT, R71.reuse, R2, RZ ;  /* 0x0000000247467210 */ /* 0x040fe20007f1e0ff */
[----:B------:R-:W-:-:S03]  /*40640*/  VIADD R3, R71, UR5 ;  /* 0x0000000547037c36 */ /* 0x000fc60008000000 */
[----:B------:R-:W-:-:S05]  /*40650*/  LEA.HI.X.SX32 R71, R71, R0, 0x1, P0 ;  /* 0x0000000047477211 */ /* 0x000fca00000f0eff */
[----:B------:R-:W-:Y:S01]  /*40660*/  @P4 STG.E.U8 desc[UR18][R70.64], R73 ;  /* 0x0000004946004986 */ /* 0x000fe2000c101112 */
[----:B0-----:R-:W-:Y:S02]  /*40670*/  PRMT R72, R73, 0x9910, RZ ;  /* 0x0000991049487816 */ /* 0x001fe400000000ff */
[C---:B------:R-:W-:Y:S02]  /*40680*/  IADD3 R68, P5, PT, R3.reuse, R2, RZ ;  /* 0x0000000203447210 */ /* 0x040fe40007fbe0ff */
[----:B------:R-:W-:Y:S02]  /*40690*/  SHF.R.S32.HI R72, RZ, 0x8, R72 ;  /* 0x00000008ff487819 */ /* 0x000fe40000011448 */
[----:B------:R-:W-:-:S05]  /*406a0*/  LEA.HI.X.SX32 R69, R3, R0, 0x1, P5 ;  /* 0x0000000003457211 */ /* 0x000fca00028f0eff */
[----:B------:R0:W-:Y:S01]  /*406b0*/  @P3 STG.E.U8 desc[UR18][R68.64], R72 ;  /* 0x0000004844003986 */ /* 0x0001e2000c101112 */
[----:B---3--:R-:W-:Y:S02]  /*406c0*/  ISETP.LT.AND P2, PT, R77, UR6, !P1 ;  /* 0x000000064d007c0c */ /* 0x008fe4000cf41270 */
[----:B--2---:R-:W-:Y:S01]  /*406d0*/  ISETP.LT.AND P4, PT, R76, UR7, !P1 ;  /* 0x000000074c007c0c */ /* 0x004fe2000cf81270 */
[----:B------:R-:W2:Y:S01]  /*406e0*/  LDL.LU R77, [R1+0x1010] ;  /* 0x00101000014d7983 */ /* 0x000ea20000300800 */
[----:B------:R-:W-:Y:S01]  /*406f0*/  VIADD R3, R3, UR5 ;  /* 0x0000000503037c36 */ /* 0x000fe20008000000 */
[----:B------:R-:W-:Y:S01]  /*40700*/  ISETP.LT.AND P0, PT, R79, UR4, !P1 ;  /* 0x000000044f007c0c */ /* 0x000fe2000cf01270 */
[----:B------:R-:W2:Y:S01]  /*40710*/  LDCU UR4, c[0x0][0x39c] ;  /* 0x00007380ff0477ac */ /* 0x000ea20008000800 */
[----:B------:R-:W3:Y:S01]  /*40720*/  LDL.LU R76, [R1+0x1018] ;  /* 0x00101800014c7983 */ /* 0x000ee20000300800 */
[----:B------:R-:W-:Y:S02]  /*40730*/  ISETP.LT.AND P3, PT, R75, UR9, !P1 ;  /* 0x000000094b007c0c */ /* 0x000fe4000cf61270 */
[C---:B0-----:R-:W-:Y:S01]  /*40740*/  IADD3 R68, P5, PT, R3.reuse, R2, RZ ;  /* 0x0000000203447210 */ /* 0x041fe20007fbe0ff */
[----:B------:R-:W3:Y:S01]  /*40750*/  LDL.LU R75, [R1+0x1028] ;  /* 0x00102800014b7983 */ /* 0x000ee20000300800 */
[----:B------:R-:W3:Y:S03]  /*40760*/  LDCU UR6, c[0x0][0x39c] ;  /* 0x00007380ff0677ac */ /* 0x000ee60008000800 */
[----:B------:R-:W3:Y:S01]  /*40770*/  LDL.LU R85, [R1+0x140] ;  /* 0x0001400001557983 */ /* 0x000ee20000300800 */
[----:B------:R-:W-:Y:S01]  /*40780*/  LEA.HI.X.SX32 R69, R3, R0, 0x1, P5 ;  /* 0x0000000003457211 */ /* 0x000fe200028f0eff */
[----:B------:R-:W0:Y:S02]  /*40790*/  LDCU UR7, c[0x0][0x39c] ;  /* 0x00007380ff0777ac */ /* 0x000e240008000800 */
[----:B------:R-:W3:Y:S01]  /*407a0*/  LDL.LU R87, [R1+0x144] ;  /* 0x0001440001577983 */ /* 0x000ee20000300800 */
[----:B-----5:R-:W-:Y:S01]  /*407b0*/  F2FP.SATFINITE.E5M2.F32.PACK_AB_MERGE_C R70, R91, R89, RZ ;  /* 0x000000595b46723e */ /* 0x020fe200048060ff */
[----:B------:R-:W-:Y:S01]  /*407c0*/  VIADD R3, R3, UR5 ;  /* 0x0000000503037c36 */ /* 0x000fe20008000000 */
[----:B------:R-:W1:Y:S01]  /*407d0*/  LDCU UR9, c[0x0][0x39c] ;  /* 0x00007380ff0977ac */ /* 0x000e620008000800 */
[----:B------:R-:W5:Y:S02]  /*407e0*/  LDL.LU R90, [R1+0x148] ;  /* 0x00014800015a7983 */ /* 0x000f640000300800 */
[----:B------:R-:W-:-:S02]  /*407f0*/  VIADD R71, R3, UR5 ;  /* 0x0000000503477c36 */ /* 0x000fc40008000000 */
[----:B------:R0:W-:Y:S01]  /*40800*/  @P0 STG.E.U8 desc[UR18][R68.64], R70 ;  /* 0x0000004644000986 */ /* 0x0001e2000c101112 */
[----:B------:R-:W-:-:S03]  /*40810*/  PRMT R72, R70, 0x9910, RZ ;  /* 0x0000991046487816 */ /* 0x000fc600000000ff */
[----:B------:R-:W5:Y:S01]  /*40820*/  LDL.LU R88, [R1+0x14c] ;  /* 0x00014c0001587983 */ /* 0x000f620000300800 */
[----:B0-----:R-:W-:-:S03]  /*40830*/  IADD3 R68, P0, PT, R3, R2, RZ ;  /* 0x0000000203447210 */ /* 0x001fc60007f1e0ff */
[----:B------:R-:W5:Y:S01]  /*40840*/  LDL.LU R79, [R1+0x1068] ;  /* 0x00106800014f7983 */ /* 0x000f620000300800 */
[----:B------:R-:W-:Y:S02]  /*40850*/  LEA.HI.X.SX32 R69, R3, R0, 0x1, P0 ;  /* 0x0000000003457211 */ /* 0x000fe400000f0eff */
[C---:B------:R-:W-:Y:S01]  /*40860*/  IADD3 R70, P0, PT, R71.reuse, R2, RZ ;  /* 0x0000000247467210 */ /* 0x040fe20007f1e0ff */
[----:B------:R-:W-:Y:S01]  /*40870*/  VIADD R3, R71, UR5 ;  /* 0x0000000547037c36 */ /* 0x000fe20008000000 */
[----:B------:R-:W-:Y:S02]  /*40880*/  SHF.R.S32.HI R72, RZ, 0x8, R72 ;  /* 0x00000008ff487819 */ /* 0x000fe40000011448 */
[----:B----4-:R-:W-:Y:S02]  /*40890*/  F2FP.SATFINITE.E5M2.F32.PACK_AB_MERGE_C R73, R93, R92, RZ ;  /* 0x0000005c5d49723e */ /* 0x010fe400048060ff */
[----:B------:R-:W-:Y:S01]  /*408a0*/  LEA.HI.X.SX32 R71, R71, R0, 0x1, P0 ;  /* 0x0000000047477211 */ /* 0x000fe200000f0eff */
[----:B------:R0:W-:Y:S04]  /*408b0*/  @P2 STG.E.U8 desc[UR18][R68.64], R72 ;  /* 0x0000004844002986 */ /* 0x0001e8000c101112 */
[----:B------:R4:W-:Y:S01]  /*408c0*/  @P4 STG.E.U8 desc[UR18][R70.64], R73 ;  /* 0x0000004946004986 */ /* 0x0009e2000c101112 */
[----:B0-----:R-:W-:-:S04]  /*408d0*/  IADD3 R68, P2, PT, R3, R2, RZ ;  /* 0x0000000203447210 */ /* 0x001fc80007f5e0ff */
[----:B------:R-:W-:Y:S02]  /*408e0*/  LEA.HI.X.SX32 R69, R3, R0, 0x1, P2 ;  /* 0x0000000003457211 */ /* 0x000fe400010f0eff */
[----:B--2---:R-:W-:Y:S02]  /*408f0*/  ISETP.LT.AND P0, PT, R77, UR4, !P1 ;  /* 0x000000044d007c0c */ /* 0x004fe4000cf01270 */
[----:B------:R-:W-:Y:S01]  /*40900*/  PRMT R74, R73, 0x9910, RZ ;  /* 0x00009910494a7816 */ /* 0x000fe200000000ff */
[----:B------:R-:W2:Y:S01]  /*40910*/  LDL.LU R77, [R1+0x1060] ;  /* 0x00106000014d7983 */ /* 0x000ea20000300800 */
[----:B---3--:R-:W-:Y:S01]  /*40920*/  ISETP.LT.AND P4, PT, R76, UR6, !P1 ;  /* 0x000000064c007c0c */ /* 0x008fe2000cf81270 */
[----:B----4-:R-:W-:Y:S01]  /*40930*/  VIADD R71, R3, UR5 ;  /* 0x0000000503477c36 */ /* 0x010fe20008000000 */
[----:B------:R-:W-:Y:S01]  /*40940*/  ISETP.LT.AND P5, PT, R78, UR10, !P1 ;  /* 0x0000000a4e007c0c */ /* 0x000fe2000cfa1270 */
[----:B------:R-:W3:Y:S01]  /*40950*/  LDL.LU R76, [R1+0x1038] ;  /* 0x00103800014c7983 */ /* 0x000ee20000300800 */
[----:B------:R-:W-:Y:S01]  /*40960*/  ISETP.LT.AND P2, PT, R75, UR7, !P1 ;  /* 0x000000074b007c0c */ /* 0x000fe2000cf41270 */
[----:B------:R-:W-:Y:S01]  /*40970*/  IMAD.MOV.U32 R72, RZ, RZ, R74 ;  /* 0x000000ffff487224 */ /* 0x000fe200078e004a */
[----:B------:R-:W2:Y:S01]  /*40980*/  LDCU UR6, c[0x0][0x39c] ;  /* 0x00007380ff0677ac */ /* 0x000ea20008000800 */
[----:B------:R-:W1:Y:S03]  /*40990*/  LDL.LU R75, [R1+0x1040] ;  /* 0x00104000014b7983 */ /* 0x000e660000300800 */
[----:B------:R-:W-:Y:S01]  /*409a0*/  SHF.R.S32.HI R70, RZ, 0x8, R72 ;  /* 0x00000008ff467819 */ /* 0x000fe20000011448 */
[----:B------:R-:W-:Y:S01]  /*409b0*/  VIADD R3, R71, UR5 ;  /* 0x0000000547037c36 */ /* 0x000fe20008000000 */
[----:B------:R-:W-:Y:S01]  /*409c0*/  F2FP.SATFINITE.E5M2.F32.PACK_AB_MERGE_C R74, R87, R85, RZ ;  /* 0x00000055574a723e */ /* 0x000fe200048060ff */
[----:B------:R-:W4:Y:S01]  /*409d0*/  LDL.LU R89, [R1+0x150] ;  /* 0x0001500001597983 */ /* 0x000f220000300800 */
[----:B------:R-:W3:Y:S03]  /*409e0*/  LDCU UR7, c[0x0][0x39c] ;  /* 0x00007380ff0777ac */ /* 0x000ee60008000800 */
[----:B------:R0:W-:Y:S01]  /*409f0*/  @P3 STG.E.U8 desc[UR18][R68.64], R70 ;  /* 0x0000004644003986 */ /* 0x0001e2000c101112 */
[----:B------:R-:W-:Y:S01]  /*40a00*/  PRMT R72, R74, 0x9910, RZ ;  /* 0x000099104a487816 */ /* 0x000fe200000000ff */
[----:B------:R-:W2:Y:S02]  /*40a10*/  LDCU UR4, c[0x0][0x39c] ;  /* 0x00007380ff0477ac */ /* 0x000ea40008000800 */
[----:B------:R-:W4:Y:S01]  /*40a20*/  LDL.LU R91, [R1+0x154] ;  /* 0x00015400015b7983 */ /* 0x000f220000300800 */
[----:B------:R-:W1:Y:S01]  /*40a30*/  LDCU UR10, c[0x0][0x39c] ;  /* 0x00007380ff0a77ac */ /* 0x000e620008000800 */
[----:B0-----:R-:W-:-:S02]  /*40a40*/  IADD3 R70, P3, PT, R71, R2, RZ ;  /* 0x0000000247467210 */ /* 0x001fc40007f7e0ff */
[----:B------:R-:W4:Y:S02]  /*40a50*/  LDL.LU R78, [R1+0x104c] ;  /* 0x00104c00014e7983 */ /* 0x000f240000300800 */
[----:B------:R-:W-:Y:S02]  /*40a60*/  LEA.HI.X.SX32 R71, R71, R0, 0x1, P3 ;  /* 0x0000000047477211 */ /* 0x000fe400018f0eff */
[----:B------:R-:W4:Y:S01]  /*40a70*/  LDL.LU R92, [R1+0x158] ;  /* 0x00015800015c7983 */ /* 0x000f220000300800 */
[C---:B------:R-:W-:Y:S02]  /*40a80*/  IADD3 R68, P3, PT, R3.reuse, R2, RZ ;  /* 0x0000000203447210 */ /* 0x040fe40007f7e0ff */
[----:B------:R-:W-:Y:S01]  /*40a90*/  SHF.R.S32.HI R72, RZ, 0x8, R72 ;  /* 0x00000008ff487819 */ /* 0x000fe20000011448 */
[----:B------:R0:W-:Y:S01]  /*40aa0*/  @P5 STG.E.U8 desc[UR18][R70.64], R74 ;  /* 0x0000004a46005986 */ /* 0x0001e2000c101112 */
[C---:B------:R-:W-:Y:S02]  /*40ab0*/  LEA.HI.X.SX32 R69, R3.reuse, R0, 0x1, P3 ;  /* 0x0000000003457211 */ /* 0x040fe400018f0eff */
[----:B-----5:R-:W-:Y:S01]  /*40ac0*/  F2FP.SATFINITE.E5M2.F32.PACK_AB_MERGE_C R73, R88, R90, RZ ;  /* 0x0000005a5849723e */ /* 0x020fe200048060ff */
[----:B------:R-:W5:Y:S04]  /*40ad0*/  LDL.LU R93, [R1+0x15c] ;  /* 0x00015c00015d7983 */ /* 0x000f680000300800 */
[----:B------:R0:W-:Y:S02]  /*40ae0*/  @P0 STG.E.U8 desc[UR18][R68.64], R72 ;  /* 0x0000004844000986 */ /* 0x0001e4000c101112 */
[----:B0-----:R-:W-:-:S05]  /*40af0*/  VIADD R71, R3, UR5 ;  /* 0x0000000503477c36 */ /* 0x001fca0008000000 */
[C---:B------:R-:W-:Y:S01]  /*40b00*/  IADD3 R70, P0, PT, R71.reuse, R2, RZ ;  /* 0x0000000247467210 */ /* 0x040fe20007f1e0ff */
[----:B------:R-:W-:-:S03]  /*40b10*/  VIADD R3, R71, UR5 ;  /* 0x0000000547037c36 */ /* 0x000fc60008000000 */
[----:B------:R-:W-:-:S05]  /*40b20*/  LEA.HI.X.SX32 R71, R71, R0, 0x1, P0 ;  /* 0x0000000047477211 */ /* 0x000fca00000f0eff */
[----:B------:R-:W-:Y:S01]  /*40b30*/  @P4 STG.E.U8 desc[UR18][R70.64], R73 ;  /* 0x0000004946004986 */ /* 0x000fe2000c101112 */
[----:B------:R-:W-:Y:S02]  /*40b40*/  PRMT R72, R73, 0x9910, RZ ;  /* 0x0000991049487816 */ /* 0x000fe400000000ff */
[C---:B------:R-:W-:Y:S02]  /*40b50*/  IADD3 R68, P5, PT, R3.reuse, R2, RZ ;  /* 0x0000000203447210 */ /* 0x040fe40007fbe0ff */
[----:B------:R-:W-:Y:S02]  /*40b60*/  SHF.R.S32.HI R72, RZ, 0x8, R72 ;  /* 0x00000008ff487819 */ /* 0x000fe40000011448 */
[----:B------:R-:W-:-:S05]  /*40b70*/  LEA.HI.X.SX32 R69, R3, R0, 0x1, P5 ;  /* 0x0000000003457211 */ /* 0x000fca00028f0eff */
[----:B------:R0:W-:Y:S01]  /*40b80*/  @P2 STG.E.U8 desc[UR18][R68.64], R72 ;  /* 0x0000004844002986 */ /* 0x0001e2000c101112 */
[----:B--2---:R-:W-:Y:S02]  /*40b90*/  ISETP.LT.AND P3, PT, R77, UR6, !P1 ;  /* 0x000000064d007c0c */ /* 0x004fe4000cf61270 */
[----:B---3--:R-:W-:Y:S01]  /*40ba0*/  ISETP.LT.AND P4, PT, R76, UR7, !P1 ;  /* 0x000000074c007c0c */ /* 0x008fe2000cf81270 */
[----:B------:R-:W2:Y:S01]  /*40bb0*/  LDL.LU R77, [R1+0x1058] ;  /* 0x00105800014d7983 */ /* 0x000ea20000300800 */
[----:B------:R-:W-:Y:S01]  /*40bc0*/  VIADD R3, R3, UR5 ;  /* 0x0000000503037c36 */ /* 0x000fe20008000000 */
[----:B------:R-:W-:Y:S01]  /*40bd0*/  ISETP.LT.AND P0, PT, R79, UR4, !P1 ;  /* 0x000000044f007c0c */ /* 0x000fe2000cf01270 */
[----:B------:R-:W2:Y:S01]  /*40be0*/  LDCU UR4, c[0x0][0x39c] ;  /* 0x00007380ff0477ac */ /* 0x000ea20008000800 */
[----:B------:R-:W3:Y:S01]  /*40bf0*/  LDL.LU R76, [R1+0x105c] ;  /* 0x00105c00014c7983 */ /* 0x000ee20000300800 */
[----:B-1----:R-:W-:Y:S02]  /*40c00*/  ISETP.LT.AND P2, PT, R75, UR9, !P1 ;  /* 0x000000094b007c0c */ /* 0x002fe4000cf41270 */
[C---:B0-----:R-:W-:Y:S01]  /*40c10*/  IADD3 R68, P5, PT, R3.reuse, R2, RZ ;  /* 0x0000000203447210 */ /* 0x041fe20007fbe0ff */
[----:B------:R-:W3:Y:S01]  /*40c20*/  LDL.LU R75, [R1+0x1030] ;  /* 0x00103000014b7983 */ /* 0x000ee20000300800 */
[----:B------:R-:W3:Y:S03]  /*40c30*/  LDCU UR6, c[0x0][0x39c] ;  /* 0x00007380ff0677ac */ /* 0x000ee60008000800 */
[----:B------:R-:W3:Y:S01]  /*40c40*/  LDL.LU R85, [R1+0x160] ;  /* 0x0001600001557983 */ /* 0x000ee20000300800 */
[----:B------:R-:W-:Y:S01]  /*40c50*/  LEA.HI.X.SX32 R69, R3, R0, 0x1, P5 ;  /* 0x0000000003457211 */ /* 0x000fe200028f0eff */
[----:B------:R-:W0:Y:S02]  /*40c60*/  LDCU UR7, c[0x0][0x39c] ;  /* 0x00007380ff0777ac */ /* 0x000e240008000800 */
[----:B------:R-:W3:Y:S01]  /*40c70*/  LDL.LU R87, [R1+0x164] ;  /* 0x0001640001577983 */ /* 0x000ee20000300800 */
[----:B----4-:R-:W-:Y:S01]  /*40c80*/  F2FP.SATFINITE.E5M2.F32.PACK_AB_MERGE_C R70, R91, R89, RZ ;  /* 0x000000595b46723e */ /* 0x010fe200048060ff */
[----:B------:R-:W-:Y:S01]  /*40c90*/  VIADD R3, R3, UR5 ;  /* 0x0000000503037c36 */ /* 0x000fe20008000000 */
[----:B------:R-:W1:Y:S01]  /*40ca0*/  LDCU UR9, c[0x0][0x39c] ;  /* 0x00007380ff0977ac */ /* 0x000e620008000800 */
[----:B------:R-:W4:Y:S02]  /*40cb0*/  LDL.LU R90, [R1+0x168] ;  /* 0x00016800015a7983 */ /* 0x000f240000300800 */
[----:B------:R-:W-:-:S02]  /*40cc0*/  VIADD R71, R3, UR5 ;  /* 0x0000000503477c36 */ /* 0x000fc40008000000 */
[----:B------:R0:W-:Y:S01]  /*40cd0*/  @P0 STG.E.U8 desc[UR18][R68.64], R70 ;  /* 0x0000004644000986 */ /* 0x0001e2000c101112 */
[----:B------:R-:W-:-:S03]  /*40ce0*/  PRMT R72, R70, 0x9910, RZ ;  /* 0x0000991046487816 */ /* 0x000fc600000000ff */
[----:B------:R-:W4:Y:S01]  /*40cf0*/  LDL.LU R88, [R1+0x16c] ;  /* 0x00016c0001587983 */ /* 0x000f220000300800 */
[----:B0-----:R-:W-:-:S03]  /*40d00*/  IADD3 R68, P0, PT, R3, R2, RZ ;  /* 0x0000000203447210 */ /* 0x001fc60007f1e0ff */
[----:B------:R-:W4:Y:S01]  /*40d10*/  LDL.LU R79, [R1+0x10a4] ;  /* 0x0010a400014f7983 */ /* 0x000f220000300800 */
[----:B------:R-:W-:Y:S02]  /*40d20*/  LEA.HI.X.SX32 R69, R3, R0, 0x1, P0 ;  /* 0x0000000003457211 */ /* 0x000fe400000f0eff */
[C---:B------:R-:W-:Y:S01]  /*40d30*/  IADD3 R70, P0, PT, R71.reuse, R2, RZ ;  /* 0x0000000247467210 */ /* 0x040fe20007f1e0ff */
[----:B------:R-:W-:Y:S01]  /*40d40*/  VIADD R3, R71, UR5 ;  /* 0x0000000547037c36 */ /* 0x000fe20008000000 */
[----:B------:R-:W-:Y:S02]  /*40d50*/  SHF.R.S32.HI R72, RZ, 0x8, R72 ;  /* 0x00000008ff487819 */ /* 0x000fe40000011448 */
[----:B-----5:R-:W-:Y:S02]  /*40d60*/  F2FP.SATFINITE.E5M2.F32.PACK_AB_MERGE_C R73, R93, R92, RZ ;  /* 0x0000005c5d49723e */ /* 0x020fe400048060ff */
        /* <DEDUP_REMOVED lines=9> */
[----:B-----5:R-:W-:Y:S01]  /*40e00*/  VIADD R71, R3, UR5 ;  /* 0x0000000503477c36 */ /* 0x020fe20008000000 */
        /* <DEDUP_REMOVED lines=9> */
[----:B------:R-:W5:Y:S01]  /*40ea0*/  LDL.LU R89, [R1+0x170] ;  /* 0x0001700001597983 */ /* 0x000f620000300800 */
[----:B------:R-:W3:Y:S03]  /*40eb0*/  LDCU UR7, c[0x0][0x39c] ;  /* 0x00007380ff0777ac */ /* 0x000ee60008000800 */
[----:B------:R0:W-:Y:S01]  /*40ec0*/  @P2 STG.E.U8 desc[UR18][R68.64], R70 ;  /* 0x0000004644002986 */ /* 0x0001e2000c101112 */
[----:B------:R-:W-:Y:S01]  /*40ed0*/  PRMT R72, R74, 0x9910, RZ ;  /* 0x000099104a487816 */ /* 0x000fe200000000ff */
[----:B------:R-:W2:Y:S02]  /*40ee0*/  LDCU UR4, c[0x0][0x39c] ;  /* 0x00007380ff0477ac */ /* 0x000ea40008000800 */
[----:B------:R-:W5:Y:S01]  /*40ef0*/  LDL.LU R91, [R1+0x174] ;  /* 0x00017400015b7983 */ /* 0x000f620000300800 */
[----:B------:R-:W1:Y:S01]  /*40f00*/  LDCU UR10, c[0x0][0x39c] ;  /* 0x00007380ff0a77ac */ /* 0x000e620008000800 */
[----:B0-----:R-:W-:-:S02]  /*40f10*/  IADD3 R70, P2, PT, R71, R2, RZ ;  /* 0x0000000247467210 */ /* 0x001fc40007f5e0ff */
[----:B------:R-:W5:Y:S02]  /*40f20*/  LDL.LU R78, [R1+0x1050] ;  /* 0x00105000014e7983 */ /* 0x000f640000300800 */
[----:B------:R-:W-:Y:S02]  /*40f30*/  LEA.HI.X.SX32 R71, R71, R0, 0x1, P2 ;  /* 0x0000000047477211 */ /* 0x000fe400010f0eff */
[----:B------:R-:W5:Y:S01]  /*40f40*/  LDL.LU R92, [R1+0x178] ;  /* 0x00017800015c7983 */ /* 0x000f620000300800 */
[C---:B------:R-:W-:Y:S02]  /*40f50*/  IADD3 R68, P2, PT, R3.reuse, R2, RZ ;  /* 0x0000000203447210 */ /* 0x040fe40007f5e0ff */
[----:B------:R-:W-:Y:S01]  /*40f60*/  SHF.R.S32.HI R72, RZ, 0x8, R72 ;  /* 0x00000008ff487819 */ /* 0x000fe20000011448 */
[----:B------:R0:W-:Y:S01]  /*40f70*/  @P5 STG.E.U8 desc[UR18][R70.64], R74 ;  /* 0x0000004a46005986 */ /* 0x0001e2000c101112 */
[C---:B------:R-:W-:Y:S02]  /*40f80*/  LEA.HI.X.SX32 R69, R3.reuse, R0, 0x1, P2 ;  /* 0x0000000003457211 */ /* 0x040fe400010f0eff */
[----:B----4-:R-:W-:Y:S01]  /*40f90*/  F2FP.SATFINITE.E5M2.F32.PACK_AB_MERGE_C R73, R88, R90, RZ ;  /* 0x0000005a5849723e */ /* 0x010fe200048060ff */
[----:B------:R-:W4:Y:S04]  /*40fa0*/  LDL.LU R93, [R1+0x17c] ;  /* 0x00017c00015d7983 */ /* 0x000f280000300800 */
        /* <DEDUP_REMOVED lines=330> */
[----:B------:R-:W3:Y:S01]  /*42450*/  LDL.LU R85, [R1] ;  /* 0x0000000001557983 */ /* 0x000ee20000300800 */
        /* <DEDUP_REMOVED lines=435> */
[----:B------:R-:W-:Y:S01]  /*43f90*/  @P5 STG.E.U8 desc[UR18][R70.64], R74 ;  /* 0x0000004a46005986 */ /* 0x000fe2000c101112 */
[C---:B------:R-:W-:Y:S01]  /*43fa0*/  LEA.HI.X.SX32 R69, R3.reuse, R0, 0x1, P2 ;  /* 0x0000000003457211 */ /* 0x040fe200010f0eff */
[----:B------:R-:W-:Y:S01]  /*43fb0*/  VIADD R3, R3, UR5 ;  /* 0x0000000503037c36 */ /* 0x000fe20008000000 */
[----:B----4-:R-:W-:Y:S01]  /*43fc0*/  F2FP.SATFINITE.E5M2.F32.PACK_AB_MERGE_C R73, R88, R90, RZ ;  /* 0x0000005a5849723e */ /* 0x010fe200048060ff */
[----:B------:R-:W4:Y:S04]  /*43fd0*/  LDL.LU R93, [R1+0xbc] ;  /* 0x0000bc00015d7983 */ /* 0x000f280000300800 */
[----:B------:R0:W-:Y:S02]  /*43fe0*/  @P0 STG.E.U8 desc[UR18][R68.64], R72 ;  /* 0x0000004844000986 */ /* 0x0001e4000c101112 */
[----:B0-----:R-:W-:-:S04]  /*43ff0*/  IADD3 R68, P0, PT, R3, R2, RZ ;  /* 0x0000000203447210 */ /* 0x001fc80007f1e0ff */
[C---:B------:R-:W-:Y:S01]  /*44000*/  LEA.HI.X.SX32 R69, R3.reuse, R0, 0x1, P0 ;  /* 0x0000000003457211 */ /* 0x040fe200000f0eff */
[----:B------:R-:W-:-:S04]  /*44010*/  VIADD R72, R3, UR5 ;  /* 0x0000000503487c36 */ /* 0x000fc80008000000 */
[----:B------:R0:W-:Y:S01]  /*44020*/  @P4 STG.E.U8 desc[UR18][R68.64], R73 ;  /* 0x0000004944004986 */ /* 0x0001e2000c101112 */
        /* <DEDUP_REMOVED lines=17> */
[C---:B------:R-:W-:Y:S01]  /*44140*/  LEA.HI.X.SX32 R69, R72.reuse, R0, 0x1, P5 ;  /* 0x0000000048457211 */ /* 0x040fe200028f0eff */
[----:B------:R-:W0:Y:S02]  /*44150*/  LDCU UR7, c[0x0][0x39c] ;  /* 0x00007380ff0777ac */ /* 0x000e240008000800 */
[----:B------:R-:W3:Y:S01]  /*44160*/  LDL.LU R87, [R1+0xc4] ;  /* 0x0000c40001577983 */ /* 0x000ee20000300800 */
[----:B-----5:R-:W-:Y:S01]  /*44170*/  F2FP.SATFINITE.E5M2.F32.PACK_AB_MERGE_C R70, R91, R89, RZ ;  /* 0x000000595b46723e */ /* 0x020fe200048060ff */
[----:B------:R-:W-:Y:S01]  /*44180*/  VIADD R72, R72, UR5 ;  /* 0x0000000548487c36 */ /* 0x000fe20008000000 */
[----:B------:R-:W1:Y:S01]  /*44190*/  LDCU UR9, c[0x0][0x39c] ;  /* 0x00007380ff0977ac */ /* 0x000e620008000800 */
[----:B------:R-:W5:Y:S01]  /*441a0*/  LDL.LU R90, [R1+0xc8] ;  /* 0x0000c800015a7983 */ /* 0x000f620000300800 */
[----:B------:R-:W-:Y:S01]  /*441b0*/  PRMT R3, R70, 0x9910, RZ ;  /* 0x0000991046037816 */ /* 0x000fe200000000ff */
[----:B------:R-:W-:-:S02]  /*441c0*/  VIADD R71, R72, UR5 ;  /* 0x0000000548477c36 */ /* 0x000fc40008000000 */
[----:B------:R0:W-:Y:S02]  /*441d0*/  @P0 STG.E.U8 desc[UR18][R68.64], R70 ;  /* 0x0000004644000986 */ /* 0x0001e4000c101112 */
[----:B------:R-:W-:Y:S02]  /*441e0*/  IMAD.MOV.U32 R73, RZ, RZ, R3 ;  /* 0x000000ffff497224 */ /* 0x000fe400078e0003 */
        /* <DEDUP_REMOVED lines=14> */
[----:B---3--:R-:W-:Y:S01]  /*442d0*/  ISETP.LT.AND P4, PT, R76, UR6, !P1 ;  /* 0x000000064c007c0c */ /* 0x008fe2000cf81270 */
[----:B------:R-:W2:Y:S01]  /*442e0*/  LDL.LU R77, [R1+0x1224] ;  /* 0x00122400014d7983 */ /* 0x000ea20000300800 */
[----:B------:R-:W-:Y:S01]  /*442f0*/  PRMT R74, R3, 0x9910, RZ ;  /* 0x00009910034a7816 */ /* 0x000fe200000000ff */
[----:B------:R-:W-:Y:S01]  /*44300*/  VIADD R72, R72, UR5 ;  /* 0x0000000548487c36 */ /* 0x000fe20008000000 */
[----:B------:R-:W-:Y:S01]  /*44310*/  ISETP.LT.AND P2, PT, R75, UR7, !P1 ;  /* 0x000000074b007c0c */ /* 0x000fe2000cf41270 */
[----:B------:R-:W3:Y:S01]  /*44320*/  LDL.LU R76, [R1+0x122c] ;  /* 0x00122c00014c7983 */ /* 0x000ee20000300800 */
[----:B------:R-:W-:Y:S01]  /*44330*/  SHF.R.S32.HI R74, RZ, 0x8, R74 ;  /* 0x00000008ff4a7819 */ /* 0x000fe2000001144a */
[----:B------:R-:W-:Y:S01]  /*44340*/  VIADD R73, R72, UR5 ;  /* 0x0000000548497c36 */ /* 0x000fe20008000000 */
[----:B------:R-:W-:Y:S01]  /*44350*/  ISETP.LT.AND P5, PT, R78, UR10, !P1 ;  /* 0x0000000a4e007c0c */ /* 0x000fe2000cfa1270 */
[----:B------:R-:W1:Y:S01]  /*44360*/  LDL.LU R75, [R1+0x1230] ;  /* 0x00123000014b7983 */ /* 0x000e620000300800 */
[----:B------:R-:W2:Y:S01]  /*44370*/  LDCU UR6, c[0x0][0x39c] ;  /* 0x00007380ff0677ac */ /* 0x000ea20008000800 */
[----:B----4-:R-:W-:-:S02]  /*44380*/  F2FP.SATFINITE.E5M2.F32.PACK_AB_MERGE_C R3, R87, R85, RZ ;  /* 0x000000555703723e */ /* 0x010fc400048060ff */
[----:B------:R0:W-:Y:S01]  /*44390*/  @P3 STG.E.U8 desc[UR18][R68.64], R74 ;  /* 0x0000004a44003986 */ /* 0x0001e2000c101112 */
[----:B------:R-:W3:Y:S03]  /*443a0*/  LDCU UR7, c[0x0][0x39c] ;  /* 0x00007380ff0777ac */ /* 0x000ee60008000800 */
[----:B------:R-:W4:Y:S01]  /*443b0*/  LDL.LU R89, [R1+0xd0] ;  /* 0x0000d00001597983 */ /* 0x000f220000300800 */
        /* <DEDUP_REMOVED lines=11> */
[C---:B------:R-:W-:Y:S01]  /*44470*/  LEA.HI.X.SX32 R71, R73.reuse, R0, 0x1, P3 ;  /* 0x0000000049477211 */ /* 0x040fe200018f0eff */
[----:B------:R-:W-:Y:S01]  /*44480*/  VIADD R73, R73, UR5 ;  /* 0x0000000549497c36 */ /* 0x000fe20008000000 */
[----:B-----5:R-:W-:Y:S01]  /*44490*/  F2FP.SATFINITE.E5M2.F32.PACK_AB_MERGE_C R72, R88, R90, RZ ;  /* 0x0000005a5848723e */ /* 0x020fe200048060ff */
[----:B------:R-:W5:Y:S04]  /*444a0*/  LDL.LU R93, [R1+0xdc] ;  /* 0x0000dc00015d7983 */ /* 0x000f680000300800 */
        /* <DEDUP_REMOVED lines=20> */
[C---:B------:R-:W-:Y:S01]  /*445f0*/  VIADD R70, R3.reuse, UR5 ;  /* 0x0000000503467c36 */ /* 0x040fe20008000000 */
[----:B------:R-:W3:Y:S01]  /*44600*/  LDCU UR6, c[0x0][0x39c] ;  /* 0x00007380ff0677ac */ /* 0x000ee20008000800 */
[----:B------:R-:W-:Y:S01]  /*44610*/  LEA.HI.X.SX32 R69, R3, R0, 0x1, P5 ;  /* 0x0000000003457211 */ /* 0x000fe200028f0eff */
[----:B------:R-:W3:Y:S01]  /*44620*/  LDL.LU R85, [R1+0xe0] ;  /* 0x0000e00001557983 */ /* 0x000ee20000300800 */
[----:B------:R-:W0:Y:S01]  /*44630*/  LDCU UR7, c[0x0][0x39c] ;  /* 0x00007380ff0777ac */ /* 0x000e220008000800 */
[----:B----4-:R-:W-:-:S02]  /*44640*/  F2FP.SATFINITE.E5M2.F32.PACK_AB_MERGE_C R72, R91, R89, RZ ;  /* 0x000000595b48723e */ /* 0x010fc400048060ff */
[----:B------:R-:W4:Y:S01]  /*44650*/  LDL.LU R87, [R1+0xe4] ;  /* 0x0000e40001577983 */ /* 0x000f220000300800 */
[----:B------:R-:W1:Y:S01]  /*44660*/  LDCU UR9, c[0x0][0x39c] ;  /* 0x00007380ff0977ac */ /* 0x000e620008000800 */
[----:B------:R-:W-:Y:S02]  /*44670*/  PRMT R71, R72, 0x9910, RZ ;  /* 0x0000991048477816 */ /* 0x000fe400000000ff */
[----:B------:R0:W-:Y:S03]  /*44680*/  @P0 STG.E.U8 desc[UR18][R68.64], R72 ;  /* 0x0000004844000986 */ /* 0x0001e6000c101112 */
[----:B------:R-:W-:Y:S01]  /*44690*/  IMAD.MOV.U32 R73, RZ, RZ, R71 ;  /* 0x000000ffff497224 */ /* 0x000fe200078e0047 */
[----:B------:R-:W4:Y:S01]  /*446a0*/  LDL.LU R90, [R1+0xe8] ;  /* 0x0000e800015a7983 */ /* 0x000f220000300800 */
[C---:B------:R-:W-:Y:S01]  /*446b0*/  VIADD R71, R70.reuse, UR5 ;  /* 0x0000000546477c36 */ /* 0x040fe20008000000 */
[----:B0-----:R-:W-:-:S02]  /*446c0*/  IADD3 R68, P0, PT, R70, R2, RZ ;  /* 0x0000000246447210 */ /* 0x001fc40007f1e0ff */
[----:B------:R-:W4:Y:S02]  /*446d0*/  LDL.LU R88, [R1+0xec] ;  /* 0x0000ec0001587983 */ /* 0x000f240000300800 */
        /* <DEDUP_REMOVED lines=20> */
[----:B------:R-:W5:Y:S01]  /*44820*/  LDL.LU R75, [R1+0x1250] ;  /* 0x00125000014b7983 */ /* 0x000f620000300800 */
[----:B------:R-:W2:Y:S03]  /*44830*/  LDCU UR4, c[0x0][0x39c] ;  /* 0x00007380ff0477ac */ /* 0x000ea60008000800 */
[----:B------:R-:W1:Y:S01]  /*44840*/  LDL.LU R79, [R1+0x1238] ;  /* 0x00123800014f7983 */ /* 0x000e620000300800 */
[----:B----4-:R-:W-:Y:S01]  /*44850*/  F2FP.SATFINITE.E5M2.F32.PACK_AB_MERGE_C R3, R87, R85, RZ ;  /* 0x000000555703723e */ /* 0x010fe200048060ff */
[----:B------:R-:W3:Y:S02]  /*44860*/  LDCU UR6, c[0x0][0x39c] ;  /* 0x00007380ff0677ac */ /* 0x000ee40008000800 */
[----:B------:R-:W4:Y:S01]  /*44870*/  LDL.LU R89, [R1+0xf0] ;  /* 0x0000f00001597983 */ /* 0x000f220000300800 */
[----:B------:R-:W5:Y:S03]  /*44880*/  LDCU UR7, c[0x0][0x39c] ;  /* 0x00007380ff0777ac */ /* 0x000f660008000800 */
[----:B------:R-:W4:Y:S04]  /*44890*/  LDL.LU R91, [R1+0xf4] ;  /* 0x0000f400015b7983 */ /* 0x000f280000300800 */
[----:B------:R0:W-:Y:S01]  /*448a0*/  @P2 STG.E.U8 desc[UR18][R68.64], R74 ;  /* 0x0000004a44002986 */ /* 0x0001e2000c101112 */
[----:B------:R-:W-:Y:S01]  /*448b0*/  PRMT R71, R3, 0x9910, RZ ;  /* 0x0000991003477816 */ /* 0x000fe200000000ff */
[----:B------:R-:W1:Y:S02]  /*448c0*/  LDCU UR10, c[0x0][0x39c] ;  /* 0x00007380ff0a77ac */ /* 0x000e640008000800 */
[----:B------:R-:W4:Y:S04]  /*448d0*/  LDL.LU R78, [R1+0x1234] ;  /* 0x00123400014e7983 */ /* 0x000f280000300800 */
[----:B------:R-:W4:Y:S01]  /*448e0*/  LDL.LU R92, [R1+0xf8] ;  /* 0x0000f800015c7983 */ /* 0x000f220000300800 */
[----:B0-----:R-:W-:-:S03]  /*448f0*/  IADD3 R68, P2, PT, R72, R2, RZ ;  /* 0x0000000248447210 */ /* 0x001fc60007f5e0ff */
[----:B------:R-:W4:Y:S01]  /*44900*/  LDL.LU R93, [R1+0xfc] ;  /* 0x0000fc00015d7983 */ /* 0x000f220000300800 */
[----:B------:R-:W-:Y:S02]  /*44910*/  LEA.HI.X.SX32 R69, R72, R0, 0x1, P2 ;  /* 0x0000000048457211 */ /* 0x000fe400010f0eff */
[C---:B------:R-:W-:Y:S02]  /*44920*/  IADD3 R70, P2, PT, R73.reuse, R2, RZ ;  /* 0x0000000249467210 */ /* 0x040fe40007f5e0ff */
[----:B------:R-:W-:Y:S02]  /*44930*/  SHF.R.S32.HI R74, RZ, 0x8, R71 ;  /* 0x00000008ff4a7819 */ /* 0x000fe40000011447 */
[C---:B------:R-:W-:Y:S01]  /*44940*/  LEA.HI.X.SX32 R71, R73.reuse, R0, 0x1, P2 ;  /* 0x0000000049477211 */ /* 0x040fe200010f0eff */
[----:B------:R-:W-:Y:S01]  /*44950*/  VIADD R73, R73, UR5 ;  /* 0x0000000549497c36 */ /* 0x000fe20008000000 */
[----:B------:R0:W-:Y:S04]  /*44960*/  @P5 STG.E.U8 desc[UR18][R68.64], R3 ;  /* 0x0000000344005986 */ /* 0x0001e8000c101112 */
[----:B------:R2:W-:Y:S01]  /*44970*/  @P0 STG.E.U8 desc[UR18][R70.64], R74 ;  /* 0x0000004a46000986 */ /* 0x0005e2000c101112 */
[----:B0-----:R-:W-:-:S04]  /*44980*/  IADD3 R68, P0, PT, R73, R2, RZ ;  /* 0x0000000249447210 */ /* 0x001fc80007f1e0ff */
[----:B------:R-:W-:Y:S02]  /*44990*/  LEA.HI.X.SX32 R69, R73, R0, 0x1, P0 ;  /* 0x0000000049457211 */ /* 0x000fe400000f0eff */
[----:B------:R-:W-:-:S05]  /*449a0*/  F2FP.SATFINITE.E5M2.F32.PACK_AB_MERGE_C R72, R88, R90, RZ ;  /* 0x0000005a5848723e */ /* 0x000fca00048060ff */
[----:B------:R4:W-:Y:S01]  /*449b0*/  @P4 STG.E.U8 desc[UR18][R68.64], R72 ;  /* 0x0000004844004986 */ /* 0x0009e2000c101112 */
[----:B--2---:R-:W-:Y:S02]  /*449c0*/  ISETP.LT.AND P0, PT, R77, UR4, !P1 ;  /* 0x000000044d007c0c */ /* 0x004fe4000cf01270 */
[----:B---3--:R-:W-:Y:S01]  /*449d0*/  ISETP.LT.AND P2, PT, R76, UR6, !P1 ;  /* 0x000000064c007c0c */ /* 0x008fe2000cf41270 */
[----:B------:R-:W2:Y:S01]  /*449e0*/  LDL.LU R77, [R1+0x125c] ;  /* 0x00125c00014d7983 */ /* 0x000ea20000300800 */
[----:B------:R-:W-:Y:S01]  /*449f0*/  VIADD R3, R73, UR5 ;  /* 0x0000000549037c36 */ /* 0x000fe20008000000 */
[----:B------:R-:W-:Y:S01]  /*44a00*/  PRMT R71, R72, 0x9910, RZ ;  /* 0x0000991048477816 */ /* 0x000fe200000000ff */
[----:B------:R-:W2:Y:S01]  /*44a10*/  LDCU UR4, c[0x0][0x39c] ;  /* 0x00007380ff0477ac */ /* 0x000ea20008000800 */
[----:B------:R-:W3:Y:S01]  /*44a20*/  LDL.LU R76, [R1+0x1248] ;  /* 0x00124800014c7983 */ /* 0x000ee20000300800 */
[----:B-----5:R-:W-:Y:S02]  /*44a30*/  ISETP.LT.AND P4, PT, R75, UR7, !P1 ;  /* 0x000000074b007c0c */ /* 0x020fe4000cf81270 */
[C---:B------:R-:W-:Y:S01]  /*44a40*/  IADD3 R70, P5, PT, R3.reuse, R2, RZ ;  /* 0x0000000203467210 */ /* 0x040fe20007fbe0ff */
[----:B------:R-:W5:Y:S01]  /*44a50*/  LDL.LU R75, [R1+0x1244] ;  /* 0x00124400014b7983 */ /* 0x000f620000300800 */
[----:B------:R-:W-:Y:S01]  /*44a60*/  SHF.R.S32.HI R73, RZ, 0x8, R71 ;  /* 0x00000008ff497819 */ /* 0x000fe20000011447 */
[----:B------:R-:W3:Y:S01]  /*44a70*/  LDCU UR6, c[0x0][0x39c] ;  /* 0x00007380ff0677ac */ /* 0x000ee20008000800 */
[C---:B------:R-:W-:Y:S01]  /*44a80*/  LEA.HI.X.SX32 R71, R3.reuse, R0, 0x1, P5 ;  /* 0x0000000003477211 */ /* 0x040fe200028f0eff */
[----:B------:R-:W-:Y:S01]  /*44a90*/  VIADD R3, R3, UR5 ;  /* 0x0000000503037c36 */ /* 0x000fe20008000000 */
[----:B------:R-:W5:Y:S01]  /*44aa0*/  LDCU UR7, c[0x0][0x39c] ;  /* 0x00007380ff0777ac */ /* 0x000f620008000800 */
[----:B----4-:R-:W-:-:S03]  /*44ab0*/  F2FP.SATFINITE.E5M2.F32.PACK_AB_MERGE_C R72, R91, R89, RZ ;  /* 0x000000595b48723e */ /* 0x010fc600048060ff */
[C---:B------:R-:W-:Y:S01]  /*44ac0*/  IADD3 R68, P5, PT, R3.reuse, R2, RZ ;  /* 0x0000000203447210 */ /* 0x040fe20007fbe0ff */
[----:B------:R0:W-:Y:S03]  /*44ad0*/  @P3 STG.E.U8 desc[UR18][R70.64], R73 ;  /* 0x0000004946003986 */ /* 0x0001e6000c101112 */
[C---:B------:R-:W-:Y:S02]  /*44ae0*/  LEA.HI.X.SX32 R69, R3.reuse, R0, 0x1, P5 ;  /* 0x0000000003457211 */ /* 0x040fe400028f0eff */
[----:B0-----:R-:W-:Y:S01]  /*44af0*/  PRMT R71, R72, 0x9910, RZ ;  /* 0x0000991048477816 */ /* 0x001fe200000000ff */
[----:B------:R-:W-:Y:S02]  /*44b00*/  VIADD R70, R3, UR5 ;  /* 0x0000000503467c36 */ /* 0x000fe40008000000 */
[----:B------:R0:W-:Y:S02]  /*44b10*/  @P0 STG.E.U8 desc[UR18][R68.64], R72 ;  /* 0x0000004844000986 */ /* 0x0001e4000c101112 */
[----:B------:R-:W-:-:S02]  /*44b20*/  IMAD.MOV.U32 R73, RZ, RZ, R71 ;  /* 0x000000ffff497224 */ /* 0x000fc400078e0047 */
[C---:B------:R-:W-:Y:S01]  /*44b30*/  VIADD R71, R70.reuse, UR5 ;  /* 0x0000000546477c36 */ /* 0x040fe20008000000 */
[----:B-1----:R-:W-:Y:S01]  /*44b40*/  ISETP.LT.AND P3, PT, R79, UR9, !P1 ;  /* 0x000000094f007c0c */ /* 0x002fe2000cf61270 */
[----:B------:R-:W1:Y:S01]  /*44b50*/  LDCU UR9, c[0x0][0x39c] ;  /* 0x00007380ff0977ac */ /* 0x000e620008000800 */
[----:B------:R-:W-:Y:S02]  /*44b60*/  SHF.R.S32.HI R73, RZ, 0x8, R73 ;  /* 0x00000008ff497819 */ /* 0x000fe40000011449 */
[C---:B0-----:R-:W-:Y:S01]  /*44b70*/  IADD3 R68, P0, PT, R70.reuse, R2, RZ ;  /* 0x0000000246447210 */ /* 0x041fe20007f1e0ff */
[----:B------:R-:W-:Y:S01]  /*44b80*/  VIADD R72, R71, UR5 ;  /* 0x0000000547487c36 */ /* 0x000fe20008000000 */
[----:B------:R-:W-:Y:S02]  /*44b90*/  F2FP.SATFINITE.E5M2.F32.PACK_AB_MERGE_C R3, R93, R92, RZ ;  /* 0x0000005c5d03723e */ /* 0x000fe400048060ff */
[----:B------:R-:W-:Y:S02]  /*44ba0*/  LEA.HI.X.SX32 R69, R70, R0, 0x1, P0 ;  /* 0x0000000046457211 */ /* 0x000fe400000f0eff */
[----:B------:R-:W-:-:S02]  /*44bb0*/  IADD3 R70, P0, PT, R71, R2, RZ ;  /* 0x0000000247467210 */ /* 0x000fc40007f1e0ff */
[----:B------:R-:W-:Y:S01]  /*44bc0*/  PRMT R74, R3, 0x9910, RZ ;  /* 0x00009910034a7816 */ /* 0x000fe200000000ff */
[----:B------:R0:W-:Y:S01]  /*44bd0*/  @P2 STG.E.U8 desc[UR18][R68.64], R73 ;  /* 0x0000004944002986 */ /* 0x0001e2000c101112 */
[----:B------:R-:W-:Y:S01]  /*44be0*/  ISETP.LT.AND P5, PT, R78, UR10, !P1 ;  /* 0x0000000a4e007c0c */ /* 0x000fe2000cfa1270 */
[----:B------:R-:W4:Y:S01]  /*44bf0*/  LDCU UR10, c[0x0][0x39c] ;  /* 0x00007380ff0a77ac */ /* 0x000f220008000800 */
[----:B------:R-:W-:Y:S01]  /*44c00*/  LEA.HI.X.SX32 R71, R71, R0, 0x1, P0 ;  /* 0x0000000047477211 */ /* 0x000fe200000f0eff */
[----:B------:R-:W4:Y:S01]  /*44c10*/  LDL.LU R78, [R1+0x127c] ;  /* 0x00127c00014e7983 */ /* 0x000f220000300800 */
[----:B------:R-:W-:Y:S02]  /*44c20*/  SHF.R.S32.HI R74, RZ, 0x8, R74 ;  /* 0x00000008ff4a7819 */ /* 0x000fe4000001144a */
[----:B0-----:R-:W-:-:S04]  /*44c30*/  IADD3 R68, P2, PT, R72, R2, RZ ;  /* 0x0000000248447210 */ /* 0x001fc80007f5e0ff */
[C---:B------:R-:W-:Y:S01]  /*44c40*/  LEA.HI.X.SX32 R69, R72.reuse, R0, 0x1, P2 ;  /* 0x0000000048457211 */ /* 0x040fe200010f0eff */
[----:B------:R-:W-:Y:S01]  /*44c50*/  VIADD R72, R72, UR5 ;  /* 0x0000000548487c36 */ /* 0x000fe20008000000 */
[----:B------:R0:W-:Y:S04]  /*44c60*/  @P4 STG.E.U8 desc[UR18][R70.64], R3 ;  /* 0x0000000346004986 */ /* 0x0001e8000c101112 */
[----:B------:R1:W-:Y:S01]  /*44c70*/  @P3 STG.E.U8 desc[UR18][R68.64], R74 ;  /* 0x0000004a44003986 */ /* 0x0003e2000c101112 */
[----:B0-----:R-:W-:Y:S01]  /*44c80*/  F2FP.SATFINITE.E5M2.F32.PACK_AB_MERGE_C R3, R5, R4, RZ ;  /* 0x000000040503723e */ /* 0x001fe200048060ff */
[C---:B------:R-:W-:Y:S01]  /*44c90*/  VIADD R71, R72.reuse, UR5 ;  /* 0x0000000548477c36 */ /* 0x040fe20008000000 */
[----:B------:R-:W-:Y:S02]  /*44ca0*/  IADD3 R4, P3, PT, R72, R2, RZ ;  /* 0x0000000248047210 */ /* 0x000fe40007f7e0ff */
[----:B-1----:R-:W-:-:S02]  /*44cb0*/  PRMT R69, R3, 0x9910, RZ ;  /* 0x0000991003457816 */ /* 0x002fc400000000ff */
[----:B------:R-:W-:Y:S02]  /*44cc0*/  LEA.HI.X.SX32 R5, R72, R0, 0x1, P3 ;  /* 0x0000000048057211 */ /* 0x000fe400018f0eff */
[----:B------:R-:W-:Y:S02]  /*44cd0*/  IADD3 R68, P3, PT, R71, R2, RZ ;  /* 0x0000000247447210 */ /* 0x000fe40007f7e0ff */
[----:B------:R-:W-:Y:S02]  /*44ce0*/  F2FP.SATFINITE.E5M2.F32.PACK_AB_MERGE_C R70, R7, R6, RZ ;  /* 0x000000060746723e */ /* 0x000fe400048060ff */
[----:B------:R-:W-:Y:S02]  /*44cf0*/  SHF.R.S32.HI R6, RZ, 0x8, R69 ;  /* 0x00000008ff067819 */ /* 0x000fe40000011445 */
[C---:B------:R-:W-:Y:S01]  /*44d00*/  LEA.HI.X.SX32 R69, R71.reuse, R0, 0x1, P3 ;  /* 0x0000000047457211 */ /* 0x040fe200018f0eff */
[----:B------:R-:W-:Y:S01]  /*44d10*/  VIADD R71, R71, UR5 ;  /* 0x0000000547477c36 */ /* 0x000fe20008000000 */
[----:B------:R0:W-:Y:S03]  /*44d20*/  @P5 STG.E.U8 desc[UR18][R4.64], R3 ;  /* 0x0000000304005986 */ /* 0x0001e6000c101112 */
[----:B0-----:R-:W-:Y:S01]  /*44d30*/  VIADD R3, R71, UR5 ;  /* 0x0000000547037c36 */ /* 0x001fe20008000000 */
[----:B--2---:R-:W-:Y:S01]  /*44d40*/  ISETP.LT.AND P0, PT, R77, UR4, !P1 ;  /* 0x000000044d007c0c */ /* 0x004fe2000cf01270 */
[----:B------:R-:W4:Y:S01]  /*44d50*/  LDCU UR4, c[0x0][0x39c] ;  /* 0x00007380ff0477ac */ /* 0x000f220008000800 */
[----:B------:R-:W2:Y:S01]  /*44d60*/  LDL.LU R77, [R1+0x1270] ;  /* 0x00127000014d7983 */ /* 0x000ea20000300800 */
[----:B---3--:R-:W-:Y:S01]  /*44d70*/  ISETP.LT.AND P4, PT, R76, UR6, !P1 ;  /* 0x000000064c007c0c */ /* 0x008fe2000cf81270 */
[----:B------:R-:W2:Y:S02]  /*44d80*/  LDCU UR6, c[0x0][0x39c] ;  /* 0x00007380ff0677ac */ /* 0x000ea40008000800 */
[----:B------:R-:W3:Y:S01]  /*44d90*/  LDL.LU R76, [R1+0x1280] ;  /* 0x00128000014c7983 */ /* 0x000ee20000300800 */
[----:B-----5:R-:W-:Y:S01]  /*44da0*/  ISETP.LT.AND P2, PT, R75, UR7, !P1 ;  /* 0x000000074b007c0c */ /* 0x020fe2000cf41270 */
[----:B------:R-:W3:Y:S02]  /*44db0*/  LDCU UR7, c[0x0][0x39c] ;  /* 0x00007380ff0777ac */ /* 0x000ee40008000800 */
[----:B------:R-:W5:Y:S04]  /*44dc0*/  LDL.LU R75, [R1+0x1258] ;  /* 0x00125800014b7983 */ /* 0x000f680000300800 */
[----:B------:R0:W-:Y:S01]  /*44dd0*/  @P0 STG.E.U8 desc[UR18][R68.64], R6 ;  /* 0x0000000644000986 */ /* 0x0001e2000c101112 */
[----:B------:R-:W-:-:S03]  /*44de0*/  IADD3 R4, P0, PT, R71, R2, RZ ;  /* 0x0000000247047210 */ /* 0x000fc60007f1e0ff */
[----:B------:R-:W5:Y:S01]  /*44df0*/  LDL.LU R73, [R1+0x1254] ;  /* 0x0012540001497983 */ /* 0x000f620000300800 */
[----:B------:R-:W-:-:S03]  /*44e00*/  LEA.HI.X.SX32 R5, R71, R0, 0x1, P0 ;  /* 0x0000000047057211 */ /* 0x000fc600000f0eff */
[----:B------:R-:W5:Y:S04]  /*44e10*/  LDL.LU R72, [R1+0x1264] ;  /* 0x0012640001487983 */ /* 0x000f680000300800 */
[----:B------:R-:W5:Y:S04]  /*44e20*/  LDL.LU R71, [R1+0x126c] ;  /* 0x00126c0001477983 */ /* 0x000f680000300800 */
[----:B0-----:R-:W5:Y:S01]  /*44e30*/  LDL.LU R69, [R1+0x1278] ;  /* 0x0012780001457983 */ /* 0x001f620000300800 */
[----:B------:R-:W-:Y:S02]  /*44e40*/  PRMT R7, R70, 0x9910, RZ ;  /* 0x0000991046077816 */ /* 0x000fe400000000ff */
[----:B------:R-:W-:-:S02]  /*44e50*/  IADD3 R6, P5, PT, R3, R2, RZ ;  /* 0x0000000203067210 */ /* 0x000fc40007fbe0ff */
[----:B------:R-:W-:Y:S02]  /*44e60*/  SHF.R.S32.HI R68, RZ, 0x8, R7 ;  /* 0x00000008ff447819 */ /* 0x000fe40000011407 */
[C---:B------:R-:W-:Y:S01]  /*44e70*/  LEA.HI.X.SX32 R7, R3.reuse, R0, 0x1, P5 ;  /* 0x0000000003077211 */ /* 0x040fe200028f0eff */
[----:B------:R-:W-:Y:S01]  /*44e80*/  VIADD R3, R3, UR5 ;  /* 0x0000000503037c36 */ /* 0x000fe20008000000 */
[----:B------:R0:W-:Y:S01]  /*44e90*/  @P4 STG.E.U8 desc[UR18][R4.64], R70 ;  /* 0x0000004604004986 */ /* 0x0001e2000c101112 */
[----:B------:R-:W-:-:S03]  /*44ea0*/  F2FP.SATFINITE.E5M2.F32.PACK_AB_MERGE_C R8, R9, R8, RZ ;  /* 0x000000080908723e */ /* 0x000fc600048060ff */
[----:B------:R1:W-:Y:S01]  /*44eb0*/  @P2 STG.E.U8 desc[UR18][R6.64], R68 ;  /* 0x0000004406002986 */ /* 0x0003e2000c101112 */
[----:B0-----:R-:W-:-:S03]  /*44ec0*/  IADD3 R4, P5, PT, R3, R2, RZ ;  /* 0x0000000203047210 */ /* 0x001fc60007fbe0ff */
[----:B------:R-:W5:Y:S01]  /*44ed0*/  LDL.LU R70, [R1+0x12a8] ;  /* 0x0012a80001467983 */ /* 0x000f620000300800 */
[----:B----4-:R-:W-:Y:S01]  /*44ee0*/  ISETP.LT.AND P0, PT, R78, UR4, !P1 ;  /* 0x000000044e007c0c */ /* 0x010fe2000cf01270 */
[C---:B-1----:R-:W-:Y:S01]  /*44ef0*/  VIADD R6, R3.reuse, UR5 ;  /* 0x0000000503067c36 */ /* 0x042fe20008000000 */
[----:B------:R-:W-:Y:S01]  /*44f00*/  LEA.HI.X.SX32 R5, R3, R0, 0x1, P5 ;  /* 0x0000000003057211 */ /* 0x000fe200028f0eff */
[----:B------:R-:W0:Y:S01]  /*44f10*/  LDCU UR4, c[0x0][0x39c] ;  /* 0x00007380ff0477ac */ /* 0x000e220008000800 */
[----:B------:R-:W-:Y:S01]  /*44f20*/  PRMT R7, R8, 0x9910, RZ ;  /* 0x0000991008077816 */ /* 0x000fe200000000ff */
[----:B------:R-:W-:-:S03]  /*44f30*/  VIADD R3, R6, UR5 ;  /* 0x0000000506037c36 */ /* 0x000fc60008000000 */
[----:B------:R-:W-:-:S05]  /*44f40*/  SHF.R.S32.HI R9, RZ, 0x8, R7 ;  /* 0x00000008ff097819 */ /* 0x000fca0000011407 */
[----:B------:R1:W-:Y:S02]  /*44f50*/  @P0 STG.E.U8 desc[UR18][R4.64], R8 ;  /* 0x0000000804000986 */ /* 0x0003e4000c101112 */
[----:B-1----:R-:W-:Y:S01]  /*44f60*/  IADD3 R4, P0, PT, R6, R2, RZ ;  /* 0x0000000206047210 */ /* 0x002fe20007f1e0ff */
[----:B------:R-:W-:-:S03]  /*44f70*/  VIADD R8, R3, UR5 ;  /* 0x0000000503087c36 */ /* 0x000fc60008000000 */
[----:B------:R-:W-:Y:S02]  /*44f80*/  LEA.HI.X.SX32 R5, R6, R0, 0x1, P0 ;  /* 0x0000000006057211 */ /* 0x000fe400000f0eff */
[----:B------:R-:W-:Y:S02]  /*44f90*/  IADD3 R6, P0, PT, R3, R2, RZ ;  /* 0x0000000203067210 */ /* 0x000fe40007f1e0ff */
[----:B------:R-:W-:Y:S02]  /*44fa0*/  F2FP.SATFINITE.E5M2.F32.PACK_AB_MERGE_C R10, R11, R10, RZ ;  /* 0x0000000a0b0a723e */ /* 0x000fe400048060ff */
[----:B------:R-:W-:Y:S02]  /*44fb0*/  LEA.HI.X.SX32 R7, R3, R0, 0x1, P0 ;  /* 0x0000000003077211 */ /* 0x000fe400000f0eff */
[----:B------:R-:W-:-:S04]  /*44fc0*/  PRMT R11, R10, 0x9910, RZ ;  /* 0x000099100a0b7816 */ /* 0x000fc800000000ff */
[----:B------:R-:W-:Y:S02]  /*44fd0*/  SHF.R.S32.HI R11, RZ, 0x8, R11 ;  /* 0x00000008ff0b7819 */ /* 0x000fe4000001140b */
[----:B------:R-:W-:Y:S02]  /*44fe0*/  F2FP.SATFINITE.E5M2.F32.PACK_AB_MERGE_C R12, R13, R12, RZ ;  /* 0x0000000c0d0c723e */ /* 0x000fe400048060ff */
[----:B--2---:R-:W-:Y:S01]  /*44ff0*/  ISETP.LT.AND P3, PT, R77, UR6, !P1 ;  /* 0x000000064d007c0c */ /* 0x004fe2000cf61270 */
[----:B------:R-:W1:Y:S01]  /*45000*/  LDCU UR6, c[0x0][0x39c] ;  /* 0x00007380ff0677ac */ /* 0x000e620008000800 */
[----:B---3--:R-:W-:Y:S01]  /*45010*/  ISETP.LT.AND P4, PT, R76, UR7, !P1 ;  /* 0x000000074c007c0c */ /* 0x008fe2000cf81270 */
[----:B------:R-:W2:Y:S01]  /*45020*/  LDCU UR7, c[0x0][0x39c] ;  /* 0x00007380ff0777ac */ /* 0x000ea20008000800 */
[----:B-----5:R-:W-:Y:S01]  /*45030*/  ISETP.LT.AND P2, PT, R75, UR9, !P1 ;  /* 0x000000094b007c0c */ /* 0x020fe2000cf41270 */
[----:B------:R-:W3:Y:S08]  /*45040*/  LDCU UR9, c[0x0][0x39c] ;  /* 0x00007380ff0977ac */ /* 0x000ef00008000800 */
[----:B------:R4:W-:Y:S04]  /*45050*/  @P3 STG.E.U8 desc[UR18][R4.64], R9 ;  /* 0x0000000904003986 */ /* 0x0009e8000c101112 */
[----:B------:R5:W-:Y:S01]  /*45060*/  @P4 STG.E.U8 desc[UR18][R6.64], R10 ;  /* 0x0000000a06004986 */ /* 0x000be2000c101112 */
[----:B----4-:R-:W-:-:S04]  /*45070*/  IADD3 R4, P3, PT, R8, R2, RZ ;  /* 0x0000000208047210 */ /* 0x010fc80007f7e0ff */
[C---:B------:R-:W-:Y:S02]  /*45080*/  LEA.HI.X.SX32 R5, R8.reuse, R0, 0x1, P3 ;  /* 0x0000000008057211 */ /* 0x040fe400018f0eff */
[----:B--2---:R-:W-:Y:S01]  /*45090*/  ISETP.LT.AND P3, PT, R69, UR7, !P1 ;  /* 0x0000000745007c0c */ /* 0x004fe2000cf61270 */
[----:B------:R-:W-:Y:S01]  /*450a0*/  VIADD R8, R8, UR5 ;  /* 0x0000000508087c36 */ /* 0x000fe20008000000 */
[----:B------:R-:W2:Y:S01]  /*450b0*/  LDL.LU R69, [R1+0x12a4] ;  /* 0x0012a40001457983 */ /* 0x000ea20000300800 */
[----:B------:R-:W-:Y:S01]  /*450c0*/  ISETP.LT.AND P5, PT, R73, UR10, !P1 ;  /* 0x0000000a49007c0c */ /* 0x000fe2000cfa1270 */
[----:B------:R-:W4:Y:S02]  /*450d0*/  LDCU UR10, c[0x0][0x39c] ;  /* 0x00007380ff0a77ac */ /* 0x000f240008000800 */
[----:B------:R-:W3:Y:S01]  /*450e0*/  LDL.LU R68, [R1+0x1284] ;  /* 0x0012840001447983 */ /* 0x000ee20000300800 */
[----:B-----5:R-:W-:Y:S01]  /*450f0*/  PRMT R7, R12, 0x9910, RZ ;  /* 0x000099100c077816 */ /* 0x020fe200000000ff */
[----:B------:R-:W3:Y:S02]  /*45100*/  LDCU UR7, c[0x0][0x39c] ;  /* 0x00007380ff0777ac */ /* 0x000ee40008000800 */
[----:B------:R-:W5:Y:S04]  /*45110*/  LDL.LU R10, [R1+0x1288] ;  /* 0x00128800010a7983 */ /* 0x000f680000300800 */
[----:B------:R-:W4:Y:S04]  /*45120*/  LDL.LU R9, [R1+0x128c] ;  /* 0x00128c0001097983 */ /* 0x000f280000300800 */
[----:B------:R0:W-:Y:S04]  /*45130*/  @P2 STG.E.U8 desc[UR18][R4.64], R11 ;  /* 0x0000000b04002986 */ /* 0x0001e8000c101112 */
[----:B------:R-:W5:Y:S01]  /*45140*/  LDL.LU R13, [R1+0x1298] ;  /* 0x00129800010d7983 */ /* 0x000f620000300800 */
[----:B0-----:R-:W-:-:S04]  /*45150*/  IADD3 R4, P2, PT, R8, R2, RZ ;  /* 0x0000000208047210 */ /* 0x001fc80007f5e0ff */
[----:B------:R-:W-:-:S05]  /*45160*/  LEA.HI.X.SX32 R5, R8, R0, 0x1, P2 ;  /* 0x0000000008057211 */ /* 0x000fca00010f0eff */
[----:B------:R0:W-:Y:S04]  /*45170*/  @P5 STG.E.U8 desc[UR18][R4.64], R12 ;  /* 0x0000000c04005986 */ /* 0x0001e8000c101112 */
[----:B0-----:R-:W5:Y:S01]  /*45180*/  LDL.LU R12, [R1+0x12a0] ;  /* 0x0012a000010c7983 */ /* 0x001f620000300800 */
[----:B------:R-:W-:Y:S01]  /*45190*/  VIADD R3, R8, UR5 ;  /* 0x0000000508037c36 */ /* 0x000fe20008000000 */
[----:B------:R-:W-:Y:S01]  /*451a0*/  ISETP.LT.AND P0, PT, R72, UR4, !P1 ;  /* 0x0000000448007c0c */ /* 0x000fe2000cf01270 */
[----:B------:R-:W0:Y:S01]  /*451b0*/  LDCU UR4, c[0x0][0x39c] ;  /* 0x00007380ff0477ac */ /* 0x000e220008000800 */
[----:B------:R-:W-:Y:S01]  /*451c0*/  F2FP.SATFINITE.E5M2.F32.PACK_AB_MERGE_C R14, R15, R14, RZ ;  /* 0x0000000e0f0e723e */ /* 0x000fe200048060ff */
[----:B------:R-:W5:Y:S01]  /*451d0*/  LDL.LU R11, [R1+0x1268] ;  /* 0x00126800010b7983 */ /* 0x000f620000300800 */
[----:B------:R-:W-:-:S02]  /*451e0*/  IADD3 R6, P2, PT, R3, R2, RZ ;  /* 0x0000000203067210 */ /* 0x000fc40007f5e0ff */
[----:B------:R-:W-:Y:S02]  /*451f0*/  SHF.R.S32.HI R8, RZ, 0x8, R7 ;  /* 0x00000008ff087819 */ /* 0x000fe40000011407 */
[C---:B------:R-:W-:Y:S01]  /*45200*/  LEA.HI.X.SX32 R7, R3.reuse, R0, 0x1, P2 ;  /* 0x0000000003077211 */ /* 0x040fe200010f0eff */
[----:B------:R-:W-:Y:S01]  /*45210*/  VIADD R3, R3, UR5 ;  /* 0x0000000503037c36 */ /* 0x000fe20008000000 */
[----:B-1----:R-:W-:Y:S01]  /*45220*/  ISETP.LT.AND P4, PT, R71, UR6, !P1 ;  /* 0x0000000647007c0c */ /* 0x002fe2000cf81270 */
[----:B------:R-:W2:Y:S02]  /*45230*/  LDCU UR6, c[0x0][0x39c] ;  /* 0x00007380ff0677ac */ /* 0x000ea40008000800 */
[----:B------:R1:W-:Y:S01]  /*45240*/  @P0 STG.E.U8 desc[UR18][R6.64], R8 ;  /* 0x0000000806000986 */ /* 0x0003e2000c101112 */
[----:B------:R-:W-:-:S04]  /*45250*/  IADD3 R4, P0, PT, R3, R2, RZ ;  /* 0x0000000203047210 */ /* 0x000fc80007f1e0ff */
[C---:B------:R-:W-:Y:S01]  /*45260*/  LEA.HI.X.SX32 R5, R3.reuse, R0, 0x1, P0 ;  /* 0x0000000003057211 */ /* 0x040fe200000f0eff */
[----:B-1----:R-:W-:Y:S01]  /*45270*/  VIADD R8, R3, UR5 ;  /* 0x0000000503087c36 */ /* 0x002fe20008000000 */
[----:B------:R-:W-:-:S04]  /*45280*/  PRMT R7, R14, 0x9910, RZ ;  /* 0x000099100e077816 */ /* 0x000fc800000000ff */
[C---:B------:R-:W-:Y:S02]  /*45290*/  IADD3 R6, P5, PT, R8.reuse, R2, RZ ;  /* 0x0000000208067210 */ /* 0x040fe40007fbe0ff */
[----:B------:R-:W-:Y:S02]  /*452a0*/  SHF.R.S32.HI R3, RZ, 0x8, R7 ;  /* 0x00000008ff037819 */ /* 0x000fe40000011407 */
[C---:B------:R-:W-:Y:S01]  /*452b0*/  LEA.HI.X.SX32 R7, R8.reuse, R0, 0x1, P5 ;  /* 0x0000000008077211 */ /* 0x040fe200028f0eff */
[----:B------:R-:W-:Y:S01]  /*452c0*/  VIADD R8, R8, UR5 ;  /* 0x0000000508087c36 */ /* 0x000fe20008000000 */
[----:B0-----:R-:W-:Y:S01]  /*452d0*/  ISETP.LT.AND P0, PT, R70, UR4, !P1 ;  /* 0x0000000446007c0c */ /* 0x001fe2000cf01270 */
[----:B------:R0:W-:Y:S01]  /*452e0*/  @P4 STG.E.U8 desc[UR18][R4.64], R14 ;  /* 0x0000000e04004986 */ /* 0x0001e2000c101112 */
[----:B------:R-:W-:Y:S01]  /*452f0*/  F2FP.SATFINITE.E5M2.F32.PACK_AB_MERGE_C R16, R17, R16, RZ ;  /* 0x000000101110723e */ /* 0x000fe200048060ff */
[----:B------:R-:W1:Y:S02]  /*45300*/  LDCU UR4, c[0x0][0x39c] ;  /* 0x00007380ff0477ac */ /* 0x000e640008000800 */
[----:B------:R1:W-:Y:S01]  /*45310*/  @P3 STG.E.U8 desc[UR18][R6.64], R3 ;  /* 0x0000000306003986 */ /* 0x0003e2000c101112 */
[----:B0-----:R-:W-:-:S04]  /*45320*/  IADD3 R4, P5, PT, R8, R2, RZ ;  /* 0x0000000208047210 */ /* 0x001fc80007fbe0ff */
[C---:B------:R-:W-:Y:S01]  /*45330*/  LEA.HI.X.SX32 R5, R8.reuse, R0, 0x1, P5 ;  /* 0x0000000008057211 */ /* 0x040fe200028f0eff */
[----:B------:R-:W-:Y:S01]  /*45340*/  VIADD R8, R8, UR5 ;  /* 0x0000000508087c36 */ /* 0x000fe20008000000 */
[----:B-1----:R-:W-:-:S03]  /*45350*/  PRMT R3, R16, 0x9910, RZ ;  /* 0x0000991010037816 */ /* 0x002fc600000000ff */
[----:B------:R0:W-:Y:S01]  /*45360*/  @P0 STG.E.U8 desc[UR18][R4.64], R16 ;  /* 0x0000001004000986 */ /* 0x0001e2000c101112 */
[----:B------:R-:W-:Y:S02]  /*45370*/  F2FP.SATFINITE.E5M2.F32.PACK_AB_MERGE_C R18, R19, R18, RZ ;  /* 0x000000121312723e */ /* 0x000fe400048060ff */
[----:B0-----:R-:W-:-:S04]  /*45380*/  IADD3 R4, P0, PT, R8, R2, RZ ;  /* 0x0000000208047210 */ /* 0x001fc80007f1e0ff */
[----:B------:R-:W-:Y:S02]  /*45390*/  LEA.HI.X.SX32 R5, R8, R0, 0x1, P0 ;  /* 0x0000000008057211 */ /* 0x000fe400000f0eff */
[----:B--2---:R-:W-:Y:S01]  /*453a0*/  ISETP.LT.AND P2, PT, R69, UR6, !P1 ;  /* 0x0000000645007c0c */ /* 0x004fe2000cf41270 */
[----:B------:R-:W0:Y:S01]  /*453b0*/  LDCU UR6, c[0x0][0x39c] ;  /* 0x00007380ff0677ac */ /* 0x000e220008000800 */
[----:B---3--:R-:W-:Y:S01]  /*453c0*/  ISETP.LT.AND P4, PT, R68, UR7, !P1 ;  /* 0x0000000744007c0c */ /* 0x008fe2000cf81270 */
[----:B------:R-:W1:Y:S01]  /*453d0*/  LDCU UR7, c[0x0][0x39c] ;  /* 0x00007380ff0777ac */ /* 0x000e620008000800 */
[----:B----4-:R-:W-:Y:S01]  /*453e0*/  ISETP.LT.AND P5, PT, R9, UR10, !P1 ;  /* 0x0000000a09007c0c */ /* 0x010fe2000cfa1270 */
[----:B------:R-:W-:Y:S01]  /*453f0*/  IMAD.MOV.U32 R9, RZ, RZ, R3 ;  /* 0x000000ffff097224 */ /* 0x000fe200078e0003 */
[----:B-----5:R-:W-:Y:S01]  /*45400*/  ISETP.LT.AND P3, PT, R10, UR9, !P1 ;  /* 0x000000090a007c0c */ /* 0x020fe2000cf61270 */
[----:B------:R-:W-:Y:S01]  /*45410*/  VIADD R3, R8, UR5 ;  /* 0x0000000508037c36 */ /* 0x000fe20008000000 */
[----:B------:R-:W-:Y:S01]  /*45420*/  F2FP.SATFINITE.E5M2.F32.PACK_AB_MERGE_C R20, R21, R20, RZ ;  /* 0x000000141514723e */ /* 0x000fe200048060ff */
[----:B------:R-:W2:Y:S03]  /*45430*/  LDCU UR9, c[0x0][0x39c] ;  /* 0x00007380ff0977ac */ /* 0x000ea60008000800 */
[----:B------:R-:W-:Y:S01]  /*45440*/  IADD3 R6, P0, PT, R3, R2, RZ ;  /* 0x0000000203067210 */ /* 0x000fe20007f1e0ff */
[----:B------:R-:W3:Y:S01]  /*45450*/  LDCU UR10, c[0x0][0x39c] ;  /* 0x00007380ff0a77ac */ /* 0x000ee20008000800 */
[----:B------:R-:W-:-:S02]  /*45460*/  SHF.R.S32.HI R9, RZ, 0x8, R9 ;  /* 0x00000008ff097819 */ /* 0x000fc40000011409 */
[----:B------:R-:W-:-:S03]  /*45470*/  LEA.HI.X.SX32 R7, R3, R0, 0x1, P0 ;  /* 0x0000000003077211 */ /* 0x000fc600000f0eff */
[----:B------:R4:W-:Y:S04]  /*45480*/  @P2 STG.E.U8 desc[UR18][R4.64], R9 ;  /* 0x0000000904002986 */ /* 0x0009e8000c101112 */
[----:B------:R5:W-:Y:S01]  /*45490*/  @P4 STG.E.U8 desc[UR18][R6.64], R18 ;  /* 0x0000001206004986 */ /* 0x000be2000c101112 */
[----:B0-----:R-:W-:Y:S01]  /*454a0*/  ISETP.LT.AND P4, PT, R12, UR6, !P1 ;  /* 0x000000060c007c0c */ /* 0x001fe2000cf81270 */
[----:B------:R-:W-:Y:S02]  /*454b0*/  VIADD R8, R3, UR5 ;  /* 0x0000000503087c36 */ /* 0x000fe40008000000 */
[----:B------:R-:W2:Y:S01]  /*454c0*/  LDL.LU R12, [R1+0x12b4] ;  /* 0x0012b400010c7983 */ /* 0x000ea20000300800 */
[----:B------:R-:W-:Y:S01]  /*454d0*/  PRMT R10, R18, 0x9910, RZ ;  /* 0x00009910120a7816 */ /* 0x000fe200000000ff */
[----:B------:R-:W0:Y:S01]  /*454e0*/  LDCU UR6, c[0x0][0x39c] ;  /* 0x00007380ff0677ac */ /* 0x000e220008000800 */
[----:B----4-:R-:W-:Y:S01]  /*454f0*/  IADD3 R4, P2, PT, R8, R2, RZ ;  /* 0x0000000208047210 */ /* 0x010fe20007f5e0ff */
[----:B------:R-:W0:Y:S01]  /*45500*/  LDL.LU R9, [R1+0xf84] ;  /* 0x000f840001097983 */ /* 0x000e220000300800 */
[----:B------:R-:W-:-:S02]  /*45510*/  SHF.R.S32.HI R10, RZ, 0x8, R10 ;  /* 0x00000008ff0a7819 */ /* 0x000fc4000001140a */
[C---:B------:R-:W-:Y:S01]  /*45520*/  LEA.HI.X.SX32 R5, R8.reuse, R0, 0x1, P2 ;  /* 0x0000000008057211 */ /* 0x040fe200010f0eff */
[----:B------:R-:W-:Y:S01]  /*45530*/  VIADD R8, R8, UR5 ;  /* 0x0000000508087c36 */ /* 0x000fe20008000000 */
[----:B------:R-:W-:Y:S01]  /*45540*/  ISETP.LT.AND P0, PT, R13, UR4, !P1 ;  /* 0x000000040d007c0c */ /* 0x000fe2000cf01270 */
[----:B------:R-:W2:Y:S01]  /*45550*/  LDCU UR4, c[0x0][0x39c] ;  /* 0x00007380ff0477ac */ /* 0x000ea20008000800 */
[----:B-----5:R-:W-:Y:S01]  /*45560*/  PRMT R7, R20, 0x9910, RZ ;  /* 0x0000991014077816 */ /* 0x020fe200000000ff */
[----:B------:R4:W-:Y:S01]  /*45570*/  @P3 STG.E.U8 desc[UR18][R4.64], R10 ;  /* 0x0000000a04003986 */ /* 0x0009e2000c101112 */
[----:B------:R-:W-:-:S03]  /*45580*/  VIADD R3, R8, UR5 ;  /* 0x0000000508037c36 */ /* 0x000fc60008000000 */
[----:B------:R-:W5:Y:S01]  /*45590*/  LDL.LU R15, [R1+0xf30] ;  /* 0x000f3000010f7983 */ /* 0x000f620000300800 */
[----:B-1----:R-:W-:Y:S01]  /*455a0*/  ISETP.LT.AND P2, PT, R11, UR7, !P1 ;  /* 0x000000070b007c0c */ /* 0x002fe2000cf41270 */
[----:B------:R-:W5:Y:S02]  /*455b0*/  LDCU UR7, c[0x0][0x39c] ;  /* 0x00007380ff0777ac */ /* 0x000f640008000800 */
[----:B------:R-:W3:Y:S01]  /*455c0*/  LDL.LU R14, [R1+0xf34] ;  /* 0x000f3400010e7983 */ /* 0x000ee20000300800 */
[----:B----4-:R-:W-:-:S03]  /*455d0*/  IADD3 R4, P3, PT, R8, R2, RZ ;  /* 0x0000000208047210 */ /* 0x010fc60007f7e0ff */
[----:B------:R-:W4:Y:S01]  /*455e0*/  LDL.LU R11, [R1+0x1290] ;  /* 0x00129000010b7983 */ /* 0x000f220000300800 */
[----:B------:R-:W-:-:S03]  /*455f0*/  LEA.HI.X.SX32 R5, R8, R0, 0x1, P3 ;  /* 0x0000000008057211 */ /* 0x000fc600018f0eff */
[----:B------:R-:W3:Y:S01]  /*45600*/  LDL.LU R13, [R1+0x129c] ;  /* 0x00129c00010d7983 */ /* 0x000ee20000300800 */
[C---:B------:R-:W-:Y:S02]  /*45610*/  IADD3 R6, P3, PT, R3.reuse, R2, RZ ;  /* 0x0000000203067210 */ /* 0x040fe40007f7e0ff */
[----:B------:R-:W-:Y:S02]  /*45620*/  SHF.R.S32.HI R8, RZ, 0x8, R7 ;  /* 0x00000008ff087819 */ /* 0x000fe40000011407 */
[C---:B------:R-:W-:Y:S01]  /*45630*/  LEA.HI.X.SX32 R7, R3.reuse, R0, 0x1, P3 ;  /* 0x0000000003077211 */ /* 0x040fe200018f0eff */
[----:B------:R-:W-:Y:S01]  /*45640*/  VIADD R3, R3, UR5 ;  /* 0x0000000503037c36 */ /* 0x000fe20008000000 */
[----:B------:R1:W-:Y:S04]  /*45650*/  @P5 STG.E.U8 desc[UR18][R4.64], R20 ;  /* 0x0000001404005986 */ /* 0x0003e8000c101112 */
[----:B------:R2:W-:Y:S01]  /*45660*/  @P0 STG.E.U8 desc[UR18][R6.64], R8 ;  /* 0x0000000806000986 */ /* 0x0005e2000c101112 */
[----:B-1----:R-:W-:-:S04]  /*45670*/  IADD3 R4, P0, PT, R3, R2, RZ ;  /* 0x0000000203047210 */ /* 0x002fc80007f1e0ff */
[C---:B------:R-:W-:Y:S02]  /*45680*/  LEA.HI.X.SX32 R5, R3.reuse, R0, 0x1, P0 ;  /* 0x0000000003057211 */ /* 0x040fe400000f0eff */
[----:B--2---:R-:W-:Y:S01]  /*45690*/  ISETP.LT.AND P0, PT, R12, UR4, !P1 ;  /* 0x000000040c007c0c */ /* 0x004fe2000cf01270 */
[----:B------:R-:W-:Y:S01]  /*456a0*/  VIADD R8, R3, UR5 ;  /* 0x0000000503087c36 */ /* 0x000fe20008000000 */
[----:B------:R-:W2:Y:S01]  /*456b0*/  LDL.LU R12, [R1+0xf3c] ;  /* 0x000f3c00010c7983 */ /* 0x000ea20000300800 */
[----:B------:R-:W-:Y:S01]  /*456c0*/  F2FP.SATFINITE.E5M2.F32.PACK_AB_MERGE_C R22, R23, R22, RZ ;  /* 0x000000161716723e */ /* 0x000fe200048060ff */
[----:B------:R-:W1:Y:S01]  /*456d0*/  LDCU UR4, c[0x0][0x39c] ;  /* 0x00007380ff0477ac */ /* 0x000e620008000800 */
[----:B0-----:R-:W-:Y:S01]  /*456e0*/  ISETP.LT.AND P3, PT, R9, UR6, !P1 ;  /* 0x0000000609007c0c */ /* 0x001fe2000cf61270 */
[----:B------:R-:W-:Y:S01]  /*456f0*/  VIADD R9, R8, UR5 ;  /* 0x0000000508097c36 */ /* 0x000fe20008000000 */
[----:B------:R-:W-:Y:S02]  /*45700*/  PRMT R7, R22, 0x9910, RZ ;  /* 0x0000991016077816 */ /* 0x000fe400000000ff */
[C---:B------:R-:W-:Y:S01]  /*45710*/  IADD3 R6, P5, PT, R8.reuse, R2, RZ ;  /* 0x0000000208067210 */ /* 0x040fe20007fbe0ff */
[----:B------:R0:W-:Y:S01]  /*45720*/  @P4 STG.E.U8 desc[UR18][R4.64], R22 ;  /* 0x0000001604004986 */ /* 0x0001e2000c101112 */
[----:B------:R-:W-:Y:S01]  /*45730*/  SHF.R.S32.HI R3, RZ, 0x8, R7 ;  /* 0x00000008ff037819 */ /* 0x000fe20000011407 */
[----:B------:R-:W2:Y:S01]  /*45740*/  LDCU UR6, c[0x0][0x39c] ;  /* 0x00007380ff0677ac */ /* 0x000ea20008000800 */
[----:B------:R-:W-:Y:S01]  /*45750*/  LEA.HI.X.SX32 R7, R8, R0, 0x1, P5 ;  /* 0x0000000008077211 */ /* 0x000fe200028f0eff */
[----:B------:R-:W4:Y:S01]  /*45760*/  LDL.LU R10, [R1+0xf38] ;  /* 0x000f3800010a7983 */ /* 0x000f220000300800 */
[----:B------:R-:W-:-:S02]  /*45770*/  F2FP.SATFINITE.E5M2.F32.PACK_AB_MERGE_C R25, R25, R24, RZ ;  /* 0x000000181919723e */ /* 0x000fc400048060ff */
[C---:B0-----:R-:W-:Y:S01]  /*45780*/  IADD3 R4, P5, PT, R9.reuse, R2, RZ ;  /* 0x0000000209047210 */ /* 0x041fe20007fbe0ff */
[----:B------:R0:W-:Y:S03]  /*45790*/  @P2 STG.E.U8 desc[UR18][R6.64], R3 ;  /* 0x0000000306002986 */ /* 0x0001e6000c101112 */
[C---:B------:R-:W-:Y:S01]  /*457a0*/  LEA.HI.X.SX32 R5, R9.reuse, R0, 0x1, P5 ;  /* 0x0000000009057211 */ /* 0x040fe200028f0eff */
[----:B------:R-:W-:Y:S01]  /*457b0*/  VIADD R9, R9, UR5 ;  /* 0x0000000509097c36 */ /* 0x000fe20008000000 */
[----:B------:R-:W-:Y:S01]  /*457c0*/  PRMT R8, R25, 0x9910, RZ ;  /* 0x0000991019087816 */ /* 0x000fe200000000ff */
[----:B------:R-:W4:Y:S01]  /*457d0*/  LDL.LU R16, [R1+0xf40] ;  /* 0x000f400001107983 */ /* 0x000f220000300800 */
[----:B-----5:R-:W-:Y:S01]  /*457e0*/  ISETP.LT.AND P4, PT, R15, UR7, !P1 ;  /* 0x000000070f007c0c */ /* 0x020fe2000cf81270 */
[----:B------:R-:W5:Y:S02]  /*457f0*/  LDCU UR7, c[0x0][0x39c] ;  /* 0x00007380ff0777ac */ /* 0x000f640008000800 */
[----:B------:R1:W-:Y:S01]  /*45800*/  @P0 STG.E.U8 desc[UR18][R4.64], R25 ;  /* 0x0000001904000986 */ /* 0x0003e2000c101112 */
[----:B0-----:R-:W-:-:S02]  /*45810*/  VIADD R7, R9, UR5 ;  /* 0x0000000509077c36 */ /* 0x001fc40008000000 */
[----:B------:R-:W-:Y:S01]  /*45820*/  IMAD.MOV.U32 R3, RZ, RZ, R8 ;  /* 0x000000ffff037224 */ /* 0x000fe200078e0008 */
[----:B-1----:R-:W-:-:S04]  /*45830*/  IADD3 R4, P0, PT, R9, R2, RZ ;  /* 0x0000000209047210 */ /* 0x002fc80007f1e0ff */
[----:B------:R-:W-:Y:S02]  /*45840*/  LEA.HI.X.SX32 R5, R9, R0, 0x1, P0 ;  /* 0x0000000009057211 */ /* 0x000fe400000f0eff */
[C---:B------:R-:W-:Y:S02]  /*45850*/  IADD3 R6, P0, PT, R7.reuse, R2, RZ ;  /* 0x0000000207067210 */ /* 0x040fe40007f1e0ff */
[----:B------:R-:W-:Y:S01]  /*45860*/  SHF.R.S32.HI R9, RZ, 0x8, R3 ;  /* 0x00000008ff097819 */ /* 0x000fe20000011403 */
[----:B------:R-:W-:Y:S01]  /*45870*/  VIADD R3, R7, UR5 ;  /* 0x0000000507037c36 */ /* 0x000fe20008000000 */
[----:B------:R-:W-:Y:S02]  /*45880*/  F2FP.SATFINITE.E5M2.F32.PACK_AB_MERGE_C R27, R27, R26, RZ ;  /* 0x0000001a1b1b723e */ /* 0x000fe400048060ff */
[----:B------:R-:W-:Y:S01]  /*45890*/  LEA.HI.X.SX32 R7, R7, R0, 0x1, P0 ;  /* 0x0000000007077211 */ /* 0x000fe200000f0eff */
[----:B------:R0:W-:Y:S04]  /*458a0*/  @P3 STG.E.U8 desc[UR18][R4.64], R9 ;  /* 0x0000000904003986 */ /* 0x0001e8000c101112 */
[----:B------:R-:W-:Y:S01]  /*458b0*/  @P4 STG.E.U8 desc[UR18][R6.64], R27 ;  /* 0x0000001b06004986 */ /* 0x000fe2000c101112 */
[----:B--2---:R-:W-:Y:S01]  /*458c0*/  ISETP.LT.AND P4, PT, R12, UR6, !P1 ;  /* 0x000000060c007c0c */ /* 0x004fe2000cf81270 */
[----:B------:R-:W1:Y:S02]  /*458d0*/  LDCU UR6, c[0x0][0x39c] ;  /* 0x00007380ff0677ac */ /* 0x000e640008000800 */
[----:B------:R-:W1:Y:S01]  /*458e0*/  LDL.LU R12, [R1+0xf2c] ;  /* 0x000f2c00010c7983 */ /* 0x000e620000300800 */
[----:B---3--:R-:W-:-:S02]  /*458f0*/  ISETP.LT.AND P2, PT, R14, UR9, !P1 ;  /* 0x000000090e007c0c */ /* 0x008fc4000cf41270 */
[----:B----4-:R-:W-:Y:S01]  /*45900*/  ISETP.LT.AND P5, PT, R11, UR10, !P1 ;  /* 0x0000000a0b007c0c */ /* 0x010fe2000cfa1270 */
[----:B------:R-:W2:Y:S01]  /*45910*/  LDCU UR10, c[0x0][0x39c] ;  /* 0x00007380ff0a77ac */ /* 0x000ea20008000800 */
[----:B------:R-:W-:Y:S02]  /*45920*/  PRMT R11, R27, 0x9910, RZ ;  /* 0x000099101b0b7816 */ /* 0x000fe400000000ff */
[C---:B0-----:R-:W-:Y:S01]  /*45930*/  IADD3 R4, P3, PT, R3.reuse, R2, RZ ;  /* 0x0000000203047210 */ /* 0x041fe20007f7e0ff */
[----:B------:R-:W0:Y:S01]  /*45940*/  LDCU UR9, c[0x0][0x39c] ;  /* 0x00007380ff0977ac */ /* 0x000e220008000800 */
[----:B------:R-:W-:Y:S02]  /*45950*/  SHF.R.S32.HI R11, RZ, 0x8, R11 ;  /* 0x00000008ff0b7819 */ /* 0x000fe4000001140b */
[C---:B------:R-:W-:Y:S01]  /*45960*/  LEA.HI.X.SX32 R5, R3.reuse, R0, 0x1, P3 ;  /* 0x0000000003057211 */ /* 0x040fe200018f0eff */
[----:B------:R-:W-:-:S04]  /*45970*/  VIADD R3, R3, UR5 ;  /* 0x0000000503037c36 */ /* 0x000fc80008000000 */
[----:B------:R3:W-:Y:S01]  /*45980*/  @P2 STG.E.U8 desc[UR18][R4.64], R11 ;  /* 0x0000000b04002986 */ /* 0x0007e2000c101112 */
[C---:B------:R-:W-:Y:S01]  /*45990*/  VIADD R9, R3.reuse, UR5 ;  /* 0x0000000503097c36 */ /* 0x040fe20008000000 */
[----:B-----5:R-:W-:Y:S01]  /*459a0*/  ISETP.LT.AND P3, PT, R10, UR7, !P1 ;  /* 0x000000070a007c0c */ /* 0x020fe2000cf61270 */
[----:B------:R-:W4:Y:S01]  /*459b0*/  LDCU UR7, c[0x0][0x39c] ;  /* 0x00007380ff0777ac */ /* 0x000f220008000800 */
[----:B------:R-:W4:Y:S04]  /*459c0*/  LDL.LU R10, [R1+0xf28] ;  /* 0x000f2800010a7983 */ /* 0x000f280000300800 */
[----:B------:R-:W0:Y:S01]  /*459d0*/  LDL.LU R15, [R1+0xf24] ;  /* 0x000f2400010f7983 */ /* 0x000e220000300800 */
[----:B---3--:R-:W-:-:S03]  /*459e0*/  IADD3 R4, P2, PT, R3, R2, RZ ;  /* 0x0000000203047210 */ /* 0x008fc60007f5e0ff */
[----:B------:R-:W2:Y:S01]  /*459f0*/  LDL.LU R14, [R1+0x12ac] ;  /* 0x0012ac00010e7983 */ /* 0x000ea20000300800 */
[----:B------:R-:W-:Y:S02]  /*45a00*/  LEA.HI.X.SX32 R5, R3, R0, 0x1, P2 ;  /* 0x0000000003057211 */ /* 0x000fe400010f0eff */
[----:B------:R-:W-:-:S04]  /*45a10*/  IADD3 R6, P2, PT, R9, R2, RZ ;  /* 0x0000000209067210 */ /* 0x000fc80007f5e0ff */
[----:B------:R-:W-:Y:S02]  /*45a20*/  LEA.HI.X.SX32 R7, R9, R0, 0x1, P2 ;  /* 0x0000000009077211 */ /* 0x000fe400010f0eff */
[----:B------:R-:W-:Y:S01]  /*45a30*/  ISETP.LT.AND P0, PT, R13, UR4, !P1 ;  /* 0x000000040d007c0c */ /* 0x000fe2000cf01270 */
[----:B------:R-:W3:Y:S01]  /*45a40*/  LDCU UR4, c[0x0][0x39c] ;  /* 0x00007380ff0477ac */ /* 0x000ee20008000800 */
[----:B------:R-:W-:Y:S02]  /*45a50*/  F2FP.SATFINITE.E5M2.F32.PACK_AB_MERGE_C R29, R29, R28, RZ ;  /* 0x0000001c1d1d723e */ /* 0x000fe400048060ff */
[----:B-1----:R-:W-:Y:S01]  /*45a60*/  ISETP.LT.AND P2, PT, R12, UR6, !P1 ;  /* 0x000000060c007c0c */ /* 0x002fe2000cf41270 */
[----:B------:R-:W-:Y:S01]  /*45a70*/  VIADD R9, R9, UR5 ;  /* 0x0000000509097c36 */ /* 0x000fe20008000000 */
[----:B------:R-:W5:Y:S01]  /*45a80*/  LDL.LU R12, [R1+0x12b0] ;  /* 0x0012b000010c7983 */ /* 0x000f620000300800 */
[----:B------:R-:W-:Y:S01]  /*45a90*/  PRMT R13, R29, 0x9910, RZ ;  /* 0x000099101d0d7816 */ /* 0x000fe200000000ff */
[----:B------:R-:W1:Y:S01]  /*45aa0*/  LDCU UR6, c[0x0][0x39c] ;  /* 0x00007380ff0677ac */ /* 0x000e620008000800 */
[----:B------:R-:W-:Y:S01]  /*45ab0*/  VIADD R3, R9, UR5 ;  /* 0x0000000509037c36 */ /* 0x000fe20008000000 */
[----:B------:R3:W-:Y:S01]  /*45ac0*/  @P5 STG.E.U8 desc[UR18][R4.64], R29 ;  /* 0x0000001d04005986 */ /* 0x0007e2000c101112 */
[----:B------:R-:W-:-:S02]  /*45ad0*/  SHF.R.S32.HI R13, RZ, 0x8, R13 ;  /* 0x00000008ff0d7819 */ /* 0x000fc4000001140d */
[----:B------:R-:W-:Y:S01]  /*45ae0*/  F2FP.SATFINITE.E5M2.F32.PACK_AB_MERGE_C R31, R31, R30, RZ ;  /* 0x0000001e1f1f723e */ /* 0x000fe200048060ff */
[----:B------:R-:W1:Y:S04]  /*45af0*/  LDL.LU R11, [R1+0xf20] ;  /* 0x000f2000010b7983 */ /* 0x000e680000300800 */
[----:B------:R0:W-:Y:S01]  /*45b00*/  @P0 STG.E.U8 desc[UR18][R6.64], R13 ;  /* 0x0000000d06000986 */ /* 0x0001e2000c101112 */
[----:B---3--:R-:W-:-:S04]  /*45b10*/  IADD3 R4, P0, PT, R9, R2, RZ ;  /* 0x0000000209047210 */ /* 0x008fc80007f1e0ff */
[----:B------:R-:W-:Y:S02]  /*45b20*/  LEA.HI.X.SX32 R5, R9, R0, 0x1, P0 ;  /* 0x0000000009057211 */ /* 0x000fe400000f0eff */
[C---:B0-----:R-:W-:Y:S02]  /*45b30*/  IADD3 R6, P5, PT, R3.reuse, R2, RZ ;  /* 0x0000000203067210 */ /* 0x041fe40007fbe0ff */
[----:B------:R-:W-:Y:S01]  /*45b40*/  ISETP.LT.AND P0, PT, R16, UR4, !P1 ;  /* 0x0000000410007c0c */ /* 0x000fe2000cf01270 */
[----:B------:R0:W-:Y:S01]  /*45b50*/  @P4 STG.E.U8 desc[UR18][R4.64], R31 ;  /* 0x0000001f04004986 */ /* 0x0001e2000c101112 */
[C---:B------:R-:W-:Y:S01]  /*45b60*/  LEA.HI.X.SX32 R7, R3.reuse, R0, 0x1, P5 ;  /* 0x0000000003077211 */ /* 0x040fe200028f0eff */
[----:B------:R-:W-:Y:S01]  /*45b70*/  VIADD R3, R3, UR5 ;  /* 0x0000000503037c36 */ /* 0x000fe20008000000 */
[----:B------:R-:W-:Y:S01]  /*45b80*/  PRMT R8, R31, 0x9910, RZ ;  /* 0x000099101f087816 */ /* 0x000fe200000000ff */
[----:B------:R-:W5:Y:S01]  /*45b90*/  LDCU UR4, c[0x0][0x39c] ;  /* 0x00007380ff0477ac */ /* 0x000f620008000800 */
[----:B------:R-:W-:-:S02]  /*45ba0*/  F2FP.SATFINITE.E5M2.F32.PACK_AB_MERGE_C R33, R33, R32, RZ ;  /* 0x000000202121723e */ /* 0x000fc400048060ff */
[----:B------:R-:W-:Y:S02]  /*45bb0*/  SHF.R.S32.HI R9, RZ, 0x8, R8 ;  /* 0x00000008ff097819 */ /* 0x000fe40000011408 */
[----:B0-----:R-:W-:-:S04]  /*45bc0*/  IADD3 R4, P5, PT, R3, R2, RZ ;  /* 0x0000000203047210 */ /* 0x001fc80007fbe0ff */
[C---:B------:R-:W-:Y:S01]  /*45bd0*/  LEA.HI.X.SX32 R5, R3.reuse, R0, 0x1, P5 ;  /* 0x0000000003057211 */ /* 0x040fe200028f0eff */
[----:B------:R-:W-:Y:S01]  /*45be0*/  VIADD R3, R3, UR5 ;  /* 0x0000000503037c36 */ /* 0x000fe20008000000 */
[----:B------:R0:W-:Y:S04]  /*45bf0*/  @P3 STG.E.U8 desc[UR18][R6.64], R9 ;  /* 0x0000000906003986 */ /* 0x0001e8000c101112 */
[----:B------:R3:W-:Y:S01]  /*45c00*/  @P0 STG.E.U8 desc[UR18][R4.64], R33 ;  /* 0x0000002104000986 */ /* 0x0007e2000c101112 */
[C---:B0-----:R-:W-:Y:S01]  /*45c10*/  VIADD R7, R3.reuse, UR5 ;  /* 0x0000000503077c36 */ /* 0x041fe20008000000 */
[----:B---3--:R-:W-:-:S04]  /*45c20*/  IADD3 R4, P0, PT, R3, R2, RZ ;  /* 0x0000000203047210 */ /* 0x008fc80007f1e0ff */
[----:B------:R-:W-:Y:S02]  /*45c30*/  LEA.HI.X.SX32 R5, R3, R0, 0x1, P0 ;  /* 0x0000000003057211 */ /* 0x000fe400000f0eff */
[C---:B------:R-:W-:Y:S01]  /*45c40*/  IADD3 R6, P0, PT, R7.reuse, R2, RZ ;  /* 0x0000000207067210 */ /* 0x040fe20007f1e0ff */
[C---:B------:R-:W-:Y:S01]  /*45c50*/  VIADD R3, R7.reuse, UR5 ;  /* 0x0000000507037c36 */ /* 0x040fe20008000000 */
[----:B----4-:R-:W-:Y:S01]  /*45c60*/  ISETP.LT.AND P4, PT, R10, UR7, !P1 ;  /* 0x000000070a007c0c */ /* 0x010fe2000cf81270 */
[----:B------:R-:W0:Y:S01]  /*45c70*/  LDCU UR7, c[0x0][0x39c] ;  /* 0x00007380ff0777ac */ /* 0x000e220008000800 */
[----:B------:R-:W0:Y:S01]  /*45c80*/  LDL.LU R10, [R1+0xf1c] ;  /* 0x000f1c00010a7983 */ /* 0x000e220000300800 */
[----:B--2---:R-:W-:Y:S02]  /*45c90*/  ISETP.LT.AND P5, PT, R14, UR10, !P1 ;  /* 0x0000000a0e007c0c */ /* 0x004fe4000cfa1270 */
[----:B------:R-:W-:Y:S01]  /*45ca0*/  LEA.HI.X.SX32 R7, R7, R0, 0x1, P0 ;  /* 0x0000000007077211 */ /* 0x000fe200000f0eff */
[----:B------:R-:W2:Y:S01]  /*45cb0*/  LDL.LU R14, [R1+0xf18] ;  /* 0x000f1800010e7983 */ /* 0x000ea20000300800 */
[----:B------:R-:W-:Y:S01]  /*45cc0*/  PRMT R8, R33, 0x9910, RZ ;  /* 0x0000991021087816 */ /* 0x000fe200000000ff */
[----:B------:R-:W3:Y:S01]  /*45cd0*/  LDCU UR10, c[0x0][0x39c] ;  /* 0x00007380ff0a77ac */ /* 0x000ee20008000800 */
[----:B-----5:R-:W-:-:S03]  /*45ce0*/  ISETP.LT.AND P0, PT, R12, UR4, !P1 ;  /* 0x000000040c007c0c */ /* 0x020fc6000cf01270 */
[----:B------:R-:W-:Y:S01]  /*45cf0*/  IMAD.MOV.U32 R9, RZ, RZ, R8 ;  /* 0x000000ffff097224 */ /* 0x000fe200078e0008 */
[----:B------:R-:W4:Y:S01]  /*45d00*/  LDL.LU R12, [R1+0xf14] ;  /* 0x000f1400010c7983 */ /* 0x000f220000300800 */
[----:B------:R-:W-:Y:S01]  /*45d10*/  ISETP.LT.AND P3, PT, R15, UR9, !P1 ;  /* 0x000000090f007c0c */ /* 0x000fe2000cf61270 */
[----:B------:R-:W2:Y:S02]  /*45d20*/  LDCU UR4, c[0x0][0x39c] ;  /* 0x00007380ff0477ac */ /* 0x000ea40008000800 */
[----:B------:R-:W-:Y:S01]  /*45d30*/  SHF.R.S32.HI R9, RZ, 0x8, R9 ;  /* 0x00000008ff097819 */ /* 0x000fe20000011409 */
[----:B------:R-:W5:Y:S01]  /*45d40*/  LDL.LU R18, [R1+0xf10] ;  /* 0x000f100001127983 */ /* 0x000f620000300800 */
[----:B------:R-:W-:Y:S01]  /*45d50*/  F2FP.SATFINITE.E5M2.F32.PACK_AB_MERGE_C R35, R35, R34, RZ ;  /* 0x000000222323723e */ /* 0x000fe200048060ff */
[----:B------:R-:W0:Y:S02]  /*45d60*/  LDCU UR9, c[0x0][0x39c] ;  /* 0x00007380ff0977ac */ /* 0x000e240008000800 */
[----:B------:R1:W-:Y:S01]  /*45d70*/  @P2 STG.E.U8 desc[UR18][R4.64], R9 ;  /* 0x0000000904002986 */ /* 0x0003e2000c101112 */
[----:B------:R-:W-:-:S02]  /*45d80*/  PRMT R13, R35, 0x9910, RZ ;  /* 0x00009910230d7816 */ /* 0x000fc400000000ff */
[----:B------:R-:W-:Y:S01]  /*45d90*/  F2FP.SATFINITE.E5M2.F32.PACK_AB_MERGE_C R37, R37, R36, RZ ;  /* 0x000000242525723e */ /* 0x000fe200048060ff */
[----:B------:R-:W3:Y:S01]  /*45da0*/  LDL.LU R17, [R1+0xf0c] ;  /* 0x000f0c0001117983 */ /* 0x000ee20000300800 */
[----:B------:R-:W-:Y:S02]  /*45db0*/  SHF.R.S32.HI R13, RZ, 0x8, R13 ;  /* 0x00000008ff0d7819 */ /* 0x000fe4000001140d */
[C---:B-1----:R-:W-:Y:S01]  /*45dc0*/  IADD3 R4, P2, PT, R3.reuse, R2, RZ ;  /* 0x0000000203047210 */ /* 0x042fe20007f5e0ff */
[----:B------:R1:W-:Y:S03]  /*45dd0*/  @P4 STG.E.U8 desc[UR18][R6.64], R35 ;  /* 0x0000002306004986 */ /* 0x0003e6000c101112 */
[C---:B------:R-:W-:Y:S01]  /*45de0*/  LEA.HI.X.SX32 R5, R3.reuse, R0, 0x1, P2 ;  /* 0x0000000003057211 */ /* 0x040fe200010f0eff */
[----:B------:R-:W-:Y:S01]  /*45df0*/  VIADD R3, R3, UR5 ;  /* 0x0000000503037c36 */ /* 0x000fe20008000000 */
[----:B------:R-:W-:Y:S01]  /*45e00*/  ISETP.LT.AND P4, PT, R11, UR6, !P1 ;  /* 0x000000060b007c0c */ /* 0x000fe2000cf81270 */
[----:B------:R-:W4:Y:S01]  /*45e10*/  LDCU UR6, c[0x0][0x39c] ;  /* 0x00007380ff0677ac */ /* 0x000f220008000800 */
[----:B------:R-:W-:Y:S01]  /*45e20*/  PRMT R15, R37, 0x9910, RZ ;  /* 0x00009910250f7816 */ /* 0x000fe200000000ff */
[----:B------:R1:W-:Y:S01]  /*45e30*/  @P3 STG.E.U8 desc[UR18][R4.64], R13 ;  /* 0x0000000d04003986 */ /* 0x0003e2000c101112 */
[C---:B------:R-:W-:Y:S01]  /*45e40*/  IADD3 R8, P3, PT, R3.reuse, R2, RZ ;  /* 0x0000000203087210 */ /* 0x040fe20007f7e0ff */
[----:B------:R-:W-:-:S02]  /*45e50*/  VIADD R11, R3, UR5 ;  /* 0x00000005030b7c36 */ /* 0x000fc40008000000 */
[----:B------:R-:W3:Y:S01]  /*45e60*/  LDL.LU R16, [R1+0x12b8] ;  /* 0x0012b80001107983 */ /* 0x000ee20000300800 */
[----:B------:R-:W-:Y:S02]  /*45e70*/  LEA.HI.X.SX32 R9, R3, R0, 0x1, P3 ;  /* 0x0000000003097211 */ /* 0x000fe400018f0eff */
[C---:B-1----:R-:W-:Y:S02]  /*45e80*/  IADD3 R6, P3, PT, R11.reuse, R2, RZ ;  /* 0x000000020b067210 */ /* 0x042fe40007f7e0ff */
[----:B------:R-:W-:Y:S02]  /*45e90*/  SHF.R.S32.HI R15, RZ, 0x8, R15 ;  /* 0x00000008ff0f7819 */ /* 0x000fe4000001140f */
[C---:B------:R-:W-:Y:S01]  /*45ea0*/  LEA.HI.X.SX32 R7, R11.reuse, R0, 0x1, P3 ;  /* 0x000000000b077211 */ /* 0x040fe200018f0eff */
[----:B------:R-:W-:Y:S01]  /*45eb0*/  VIADD R11, R11, UR5 ;  /* 0x000000050b0b7c36 */ /* 0x000fe20008000000 */
[----:B------:R1:W-:Y:S04]  /*45ec0*/  @P5 STG.E.U8 desc[UR18][R8.64], R37 ;  /* 0x0000002508005986 */ /* 0x0003e8000c101112 */
[----:B------:R0:W-:Y:S01]  /*45ed0*/  @P0 STG.E.U8 desc[UR18][R6.64], R15 ;  /* 0x0000000f06000986 */ /* 0x0001e2000c101112 */
[----:B------:R-:W-:-:S04]  /*45ee0*/  IADD3 R4, P0, PT, R11, R2, RZ ;  /* 0x000000020b047210 */ /* 0x000fc80007f1e0ff */
[C---:B------:R-:W-:Y:S02]  /*45ef0*/  LEA.HI.X.SX32 R5, R11.reuse, R0, 0x1, P0 ;  /* 0x000000000b057211 */ /* 0x040fe400000f0eff */
[----:B--2---:R-:W-:Y:S02]  /*45f00*/  ISETP.LT.AND P0, PT, R14, UR4, !P1 ;  /* 0x000000040e007c0c */ /* 0x004fe4000cf01270 */
[----:B----4-:R-:W-:Y:S01]  /*45f10*/  ISETP.LT.AND P3, PT, R12, UR6, !P1 ;  /* 0x000000060c007c0c */ /* 0x010fe2000cf61270 */
[----:B------:R-:W2:Y:S01]  /*45f20*/  LDL.LU R14, [R1+0x1294] ;  /* 0x00129400010e7983 */ /* 0x000ea20000300800 */
[----:B------:R-:W-:Y:S01]  /*45f30*/  VIADD R3, R11, UR5 ;  /* 0x000000050b037c36 */ /* 0x000fe20008000000 */
[----:B0-----:R-:W-:Y:S01]  /*45f40*/  ISETP.LT.AND P2, PT, R10, UR7, !P1 ;  /* 0x000000070a007c0c */ /* 0x001fe2000cf41270 */
[----:B------:R-:W5:Y:S01]  /*45f50*/  LDCU UR7, c[0x0][0x39c] ;  /* 0x00007380ff0777ac */ /* 0x000f620008000800 */
[----:B------:R-:W4:Y:S02]  /*45f60*/  LDL.LU R12, [R1+0xf08] ;  /* 0x000f0800010c7983 */ /* 0x000f240000300800 */
[----:B-1----:R-:W-:Y:S01]  /*45f70*/  IADD3 R8, P5, PT, R3, R2, RZ ;  /* 0x0000000203087210 */ /* 0x002fe20007fbe0ff */
[----:B------:R-:W2:Y:S01]  /*45f80*/  LDCU UR4, c[0x0][0x39c] ;  /* 0x00007380ff0477ac */ /* 0x000ea20008000800 */
[----:B------:R-:W-:-:S02]  /*45f90*/  F2FP.SATFINITE.E5M2.F32.PACK_AB_MERGE_C R39, R39, R38, RZ ;  /* 0x000000262727723e */ /* 0x000fc400048060ff */
[C---:B------:R-:W-:Y:S01]  /*45fa0*/  LEA.HI.X.SX32 R9, R3.reuse, R0, 0x1, P5 ;  /* 0x0000000003097211 */ /* 0x040fe200028f0eff */
[----:B------:R-:W-:Y:S01]  /*45fb0*/  VIADD R3, R3, UR5 ;  /* 0x0000000503037c36 */ /* 0x000fe20008000000 */
[----:B------:R-:W-:Y:S01]  /*45fc0*/  PRMT R10, R39, 0x9910, RZ ;  /* 0x00009910270a7816 */ /* 0x000fe200000000ff */
[----:B------:R-:W4:Y:S03]  /*45fd0*/  LDCU UR6, c[0x0][0x39c] ;  /* 0x00007380ff0677ac */ /* 0x000f260008000800 */
[----:B------:R-:W-:Y:S02]  /*45fe0*/  IADD3 R6, P5, PT, R3, R2, RZ ;  /* 0x0000000203067210 */ /* 0x000fe40007fbe0ff */
[----:B------:R-:W-:Y:S02]  /*45ff0*/  SHF.R.S32.HI R11, RZ, 0x8, R10 ;  /* 0x00000008ff0b7819 */ /* 0x000fe4000001140a */
[----:B------:R-:W-:Y:S01]  /*46000*/  F2FP.SATFINITE.E5M2.F32.PACK_AB_MERGE_C R41, R41, R40, RZ ;  /* 0x000000282929723e */ /* 0x000fe200048060ff */
[----:B------:R0:W-:Y:S01]  /*46010*/  @P4 STG.E.U8 desc[UR18][R4.64], R39 ;  /* 0x0000002704004986 */ /* 0x0001e2000c101112 */
[C---:B------:R-:W-:Y:S01]  /*46020*/  LEA.HI.X.SX32 R7, R3.reuse, R0, 0x1, P5 ;  /* 0x0000000003077211 */ /* 0x040fe200028f0eff */
[----:B------:R-:W-:-:S02]  /*46030*/  VIADD R3, R3, UR5 ;  /* 0x0000000503037c36 */ /* 0x000fc40008000000 */
[----:B------:R1:W-:Y:S01]  /*46040*/  @P2 STG.E.U8 desc[UR18][R8.64], R11 ;  /* 0x0000000b08002986 */ /* 0x0003e2000c101112 */
[----:B-----5:R-:W-:Y:S01]  /*46050*/  ISETP.LT.AND P4, PT, R18, UR7, !P1 ;  /* 0x0000000712007c0c */ /* 0x020fe2000cf81270 */
[----:B------:R-:W5:Y:S02]  /*46060*/  LDCU UR7, c[0x0][0x39c] ;  /* 0x00007380ff0777ac */ /* 0x000f640008000800 */
[----:B------:R2:W-:Y:S01]  /*46070*/  @P0 STG.E.U8 desc[UR18][R6.64], R41 ;  /* 0x0000002906000986 */ /* 0x0005e2000c101112 */
[----:B0-----:R-:W-:-:S03]  /*46080*/  PRMT R5, R41, 0x9910, RZ ;  /* 0x0000991029057816 */ /* 0x001fc600000000ff */
[----:B------:R-:W5:Y:S01]  /*46090*/  LDL.LU R10, [R1+0xf00] ;  /* 0x000f0000010a7983 */ /* 0x000f620000300800 */
[C---:B------:R-:W-:Y:S01]  /*460a0*/  IADD3 R4, P0, PT, R3.reuse, R2, RZ ;  /* 0x0000000203047210 */ /* 0x040fe20007f1e0ff */
[C---:B-1----:R-:W-:Y:S02]  /*460b0*/  VIADD R9, R3.reuse, UR5 ;  /* 0x0000000503097c36 */ /* 0x042fe40008000000 */
[----:B------:R-:W-:Y:S01]  /*460c0*/  IMAD.MOV.U32 R11, RZ, RZ, R5 ;  /* 0x000000ffff0b7224 */ /* 0x000fe200078e0005 */
[----:B------:R-:W-:Y:S02]  /*460d0*/  LEA.HI.X.SX32 R5, R3, R0, 0x1, P0 ;  /* 0x0000000003057211 */ /* 0x000fe400000f0eff */
[C---:B------:R-:W-:Y:S01]  /*460e0*/  IADD3 R8, P0, PT, R9.reuse, R2, RZ ;  /* 0x0000000209087210 */ /* 0x040fe20007f1e0ff */
[----:B------:R-:W-:Y:S01]  /*460f0*/  VIADD R3, R9, UR5 ;  /* 0x0000000509037c36 */ /* 0x000fe20008000000 */
[----:B------:R-:W-:Y:S02]  /*46100*/  SHF.R.S32.HI R11, RZ, 0x8, R11 ;  /* 0x00000008ff0b7819 */ /* 0x000fe4000001140b */
[----:B------:R-:W-:-:S02]  /*46110*/  F2FP.SATFINITE.E5M2.F32.PACK_AB_MERGE_C R43, R43, R42, RZ ;  /* 0x0000002a2b2b723e */ /* 0x000fc400048060ff */
[----:B------:R-:W-:Y:S01]  /*46120*/  LEA.HI.X.SX32 R9, R9, R0, 0x1, P0 ;  /* 0x0000000009097211 */ /* 0x000fe200000f0eff */
[----:B------:R0:W-:Y:S04]  /*46130*/  @P3 STG.E.U8 desc[UR18][R4.64], R11 ;  /* 0x0000000b04003986 */ /* 0x0001e8000c101112 */
[----:B------:R1:W-:Y:S01]  /*46140*/  @P4 STG.E.U8 desc[UR18][R8.64], R43 ;  /* 0x0000002b08004986 */ /* 0x0003e2000c101112 */
[----:B--2---:R-:W-:Y:S01]  /*46150*/  ISETP.LT.AND P0, PT, R14, UR4, !P1 ;  /* 0x000000040e007c0c */ /* 0x004fe2000cf01270 */
[----:B------:R-:W2:Y:S02]  /*46160*/  LDCU UR4, c[0x0][0x39c] ;  /* 0x00007380ff0477ac */ /* 0x000ea40008000800 */
[----:B------:R-:W2:Y:S01]  /*46170*/  LDL.LU R14, [R1+0xefc] ;  /* 0x000efc00010e7983 */ /* 0x000ea20000300800 */
[----:B----4-:R-:W-:Y:S01]  /*46180*/  ISETP.LT.AND P4, PT, R12, UR6, !P1 ;  /* 0x000000060c007c0c */ /* 0x010fe2000cf81270 */
[----:B------:R-:W4:Y:S02]  /*46190*/  LDCU UR6, c[0x0][0x39c] ;  /* 0x00007380ff0677ac */ /* 0x000f240008000800 */
[----:B------:R-:W4:Y:S01]  /*461a0*/  LDL.LU R12, [R1+0xef8] ;  /* 0x000ef800010c7983 */ /* 0x000f220000300800 */
[----:B---3--:R-:W-:-:S02]  /*461b0*/  ISETP.LT.AND P2, PT, R17, UR9, !P1 ;  /* 0x0000000911007c0c */ /* 0x008fc4000cf41270 */
[----:B------:R-:W-:Y:S01]  /*461c0*/  PRMT R13, R43, 0x9910, RZ ;  /* 0x000099102b0d7816 */ /* 0x000fe200000000ff */
[----:B------:R-:W3:Y:S01]  /*461d0*/  LDL.LU R18, [R1+0xef4] ;  /* 0x000ef40001127983 */ /* 0x000ee20000300800 */
[C---:B------:R-:W-:Y:S01]  /*461e0*/  IADD3 R6, P3, PT, R3.reuse, R2, RZ ;  /* 0x0000000203067210 */ /* 0x040fe20007f7e0ff */
[----:B------:R-:W2:Y:S01]  /*461f0*/  LDCU UR9, c[0x0][0x39c] ;  /* 0x00007380ff0977ac */ /* 0x000ea20008000800 */
[----:B------:R-:W-:Y:S01]  /*46200*/  SHF.R.S32.HI R13, RZ, 0x8, R13 ;  /* 0x00000008ff0d7819 */ /* 0x000fe2000001140d */
[----:B------:R-:W3:Y:S01]  /*46210*/  LDL.LU R17, [R1+0xec8] ;  /* 0x000ec80001117983 */ /* 0x000ee20000300800 */
[C---:B------:R-:W-:Y:S01]  /*46220*/  LEA.HI.X.SX32 R7, R3.reuse, R0, 0x1, P3 ;  /* 0x0000000003077211 */ /* 0x040fe200018f0eff */
[----:B------:R-:W-:Y:S01]  /*46230*/  VIADD R3, R3, UR5 ;  /* 0x0000000503037c36 */ /* 0x000fe20008000000 */
[----:B------:R-:W-:Y:S01]  /*46240*/  ISETP.LT.AND P5, PT, R16, UR10, !P1 ;  /* 0x0000000a10007c0c */ /* 0x000fe2000cfa1270 */
[----:B------:R-:W2:Y:S01]  /*46250*/  LDCU UR10, c[0x0][0x39c] ;  /* 0x00007380ff0a77ac */ /* 0x000ea20008000800 */
[----:B------:R-:W-:Y:S01]  /*46260*/  F2FP.SATFINITE.E5M2.F32.PACK_AB_MERGE_C R45, R45, R44, RZ ;  /* 0x0000002c2d2d723e */ /* 0x000fe200048060ff */
[----:B------:R5:W-:Y:S01]  /*46270*/  @P2 STG.E.U8 desc[UR18][R6.64], R13 ;  /* 0x0000000d06002986 */ /* 0x000be2000c101112 */
[C---:B0-----:R-:W-:Y:S01]  /*46280*/  IADD3 R4, P2, PT, R3.reuse, R2, RZ ;  /* 0x0000000203047210 */ /* 0x041fe20007f5e0ff */
[----:B------:R-:W-:Y:S01]  /*46290*/  VIADD R11, R3, UR5 ;  /* 0x00000005030b7c36 */ /* 0x000fe20008000000 */
[----:B------:R-:W-:Y:S01]  /*462a0*/  PRMT R15, R45, 0x9910, RZ ;  /* 0x000099102d0f7816 */ /* 0x000fe200000000ff */
[----:B------:R-:W3:Y:S01]  /*462b0*/  LDL.LU R16, [R1+0x1260] ;  /* 0x0012600001107983 */ /* 0x000ee20000300800 */
[----:B------:R-:W-:-:S02]  /*462c0*/  LEA.HI.X.SX32 R5, R3, R0, 0x1, P2 ;  /* 0x0000000003057211 */ /* 0x000fc400010f0eff */
[C---:B-1----:R-:W-:Y:S02]  /*462d0*/  IADD3 R8, P2, PT, R11.reuse, R2, RZ ;  /* 0x000000020b087210 */ /* 0x042fe40007f5e0ff */
[----:B------:R-:W-:Y:S02]  /*462e0*/  SHF.R.S32.HI R15, RZ, 0x8, R15 ;  /* 0x00000008ff0f7819 */ /* 0x000fe4000001140f */
[C---:B------:R-:W-:Y:S01]  /*462f0*/  LEA.HI.X.SX32 R9, R11.reuse, R0, 0x1, P2 ;  /* 0x000000000b097211 */ /* 0x040fe200010f0eff */
[----:B------:R-:W-:Y:S01]  /*46300*/  VIADD R11, R11, UR5 ;  /* 0x000000050b0b7c36 */ /* 0x000fe20008000000 */
[----:B------:R0:W-:Y:S04]  /*46310*/  @P5 STG.E.U8 desc[UR18][R4.64], R45 ;  /* 0x0000002d04005986 */ /* 0x0001e8000c101112 */
[----:B------:R1:W-:Y:S01]  /*46320*/  @P0 STG.E.U8 desc[UR18][R8.64], R15 ;  /* 0x0000000f08000986 */ /* 0x0003e2000c101112 */
[----:B-----5:R-:W-:-:S04]  /*46330*/  IADD3 R6, P0, PT, R11, R2, RZ ;  /* 0x000000020b067210 */ /* 0x020fc80007f1e0ff */
[C---:B------:R-:W-:Y:S02]  /*46340*/  LEA.HI.X.SX32 R7, R11.reuse, R0, 0x1, P0 ;  /* 0x000000000b077211 */ /* 0x040fe400000f0eff */
[----:B--2---:R-:W-:Y:S02]  /*46350*/  ISETP.LT.AND P0, PT, R14, UR4, !P1 ;  /* 0x000000040e007c0c */ /* 0x004fe4000cf01270 */
[----:B----4-:R-:W-:Y:S01]  /*46360*/  ISETP.LT.AND P2, PT, R12, UR6, !P1 ;  /* 0x000000060c007c0c */ /* 0x010fe2000cf41270 */
[----:B------:R-:W2:Y:S01]  /*46370*/  LDL.LU R14, [R1+0x1228] ;  /* 0x00122800010e7983 */ /* 0x000ea20000300800 */
[----:B------:R-:W-:Y:S01]  /*46380*/  VIADD R3, R11, UR5 ;  /* 0x000000050b037c36 */ /* 0x000fe20008000000 */
[----:B------:R-:W-:Y:S01]  /*46390*/  ISETP.LT.AND P3, PT, R10, UR7, !P1 ;  /* 0x000000070a007c0c */ /* 0x000fe2000cf61270 */
[----:B------:R-:W3:Y:S01]  /*463a0*/  LDCU UR7, c[0x0][0x39c] ;  /* 0x00007380ff0777ac */ /* 0x000ee20008000800 */
[----:B------:R-:W4:Y:S02]  /*463b0*/  LDL.LU R12, [R1+0xef0] ;  /* 0x000ef000010c7983 */ /* 0x000f240000300800 */
[----:B0-----:R-:W-:Y:S01]  /*463c0*/  IADD3 R4, P5, PT, R3, R2, RZ ;  /* 0x0000000203047210 */ /* 0x001fe20007fbe0ff */
[----:B------:R-:W2:Y:S01]  /*463d0*/  LDCU UR4, c[0x0][0x39c] ;  /* 0x00007380ff0477ac */ /* 0x000ea20008000800 */
[----:B------:R-:W-:-:S02]  /*463e0*/  F2FP.SATFINITE.E5M2.F32.PACK_AB_MERGE_C R47, R47, R46, RZ ;  /* 0x0000002e2f2f723e */ /* 0x000fc400048060ff */
[C---:B------:R-:W-:Y:S01]  /*463f0*/  LEA.HI.X.SX32 R5, R3.reuse, R0, 0x1, P5 ;  /* 0x0000000003057211 */ /* 0x040fe200028f0eff */
[----:B------:R-:W-:Y:S01]  /*46400*/  VIADD R3, R3, UR5 ;  /* 0x0000000503037c36 */ /* 0x000fe20008000000 */
[----:B------:R-:W-:Y:S01]  /*46410*/  PRMT R10, R47, 0x9910, RZ ;  /* 0x000099102f0a7816 */ /* 0x000fe200000000ff */
[----:B------:R-:W4:Y:S03]  /*46420*/  LDCU UR6, c[0x0][0x39c] ;  /* 0x00007380ff0677ac */ /* 0x000f260008000800 */
[----:B-1----:R-:W-:Y:S02]  /*46430*/  IADD3 R8, P5, PT, R3, R2, RZ ;  /* 0x0000000203087210 */ /* 0x002fe40007fbe0ff */
[----:B------:R-:W-:Y:S02]  /*46440*/  SHF.R.S32.HI R11, RZ, 0x8, R10 ;  /* 0x00000008ff0b7819 */ /* 0x000fe4000001140a */
[----:B------:R-:W-:Y:S01]  /*46450*/  F2FP.SATFINITE.E5M2.F32.PACK_AB_MERGE_C R49, R49, R48, RZ ;  /* 0x000000303131723e */ /* 0x000fe200048060ff */
[----:B------:R0:W-:Y:S01]  /*46460*/  @P4 STG.E.U8 desc[UR18][R6.64], R47 ;  /* 0x0000002f06004986 */ /* 0x0001e2000c101112 */
[C---:B------:R-:W-:Y:S01]  /*46470*/  LEA.HI.X.SX32 R9, R3.reuse, R0, 0x1, P5 ;  /* 0x0000000003097211 */ /* 0x040fe200028f0eff */
[----:B------:R-:W-:-:S02]  /*46480*/  VIADD R3, R3, UR5 ;  /* 0x0000000503037c36 */ /* 0x000fc40008000000 */
[----:B------:R1:W-:Y:S01]  /*46490*/  @P3 STG.E.U8 desc[UR18][R4.64], R11 ;  /* 0x0000000b04003986 */ /* 0x0003e2000c101112 */
[----:B---3--:R-:W-:Y:S01]  /*464a0*/  ISETP.LT.AND P4, PT, R18, UR7, !P1 ;  /* 0x0000000712007c0c */ /* 0x008fe2000cf81270 */
[----:B------:R-:W3:Y:S02]  /*464b0*/  LDCU UR7, c[0x0][0x39c] ;  /* 0x00007380ff0777ac */ /* 0x000ee40008000800 */
[----:B------:R5:W-:Y:S01]  /*464c0*/  @P0 STG.E.U8 desc[UR18][R8.64], R49 ;  /* 0x0000003108000986 */ /* 0x000be2000c101112 */
[----:B0-----:R-:W-:Y:S01]  /*464d0*/  PRMT R6, R49, 0x9910, RZ ;  /* 0x0000991031067816 */ /* 0x001fe200000000ff */
[----:B------:R-:W-:Y:S01]  /*464e0*/  VIADD R7, R3, UR5 ;  /* 0x0000000503077c36 */ /* 0x000fe20008000000 */
[----:B------:R-:W-:Y:S01]  /*464f0*/  F2FP.SATFINITE.E5M2.F32.PACK_AB_MERGE_C R51, R51, R50, RZ ;  /* 0x000000323333723e */ /* 0x000fe200048060ff */
[----:B------:R-:W3:Y:S01]  /*46500*/  LDL.LU R10, [R1+0xeec] ;  /* 0x000eec00010a7983 */ /* 0x000ee20000300800 */
[----:B-1----:R-:W-:Y:S01]  /*46510*/  IADD3 R4, P0, PT, R3, R2, RZ ;  /* 0x0000000203047210 */ /* 0x002fe20007f1e0ff */
[----:B------:R-:W-:-:S03]  /*46520*/  IMAD.MOV.U32 R11, RZ, RZ, R6 ;  /* 0x000000ffff0b7224 */ /* 0x000fc600078e0006 */
[----:B------:R-:W-:Y:S02]  /*46530*/  LEA.HI.X.SX32 R5, R3, R0, 0x1, P0 ;  /* 0x0000000003057211 */ /* 0x000fe400000f0eff */
[C---:B------:R-:W-:Y:S01]  /*46540*/  IADD3 R6, P0, PT, R7.reuse, R2, RZ ;  /* 0x0000000207067210 */ /* 0x040fe20007f1e0ff */
[C---:B------:R-:W-:Y:S01]  /*46550*/  VIADD R3, R7.reuse, UR5 ;  /* 0x0000000507037c36 */ /* 0x040fe20008000000 */
[----:B------:R-:W-:Y:S02]  /*46560*/  SHF.R.S32.HI R11, RZ, 0x8, R11 ;  /* 0x00000008ff0b7819 */ /* 0x000fe4000001140b */
[----:B------:R-:W-:-:S03]  /*46570*/  LEA.HI.X.SX32 R7, R7, R0, 0x1, P0 ;  /* 0x0000000007077211 */ /* 0x000fc600000f0eff */
        /* <DEDUP_REMOVED lines=8> */
[----:B------:R-:W-:-:S02]  /*46600*/  ISETP.LT.AND P3, PT, R17, UR9, !P1 ;  /* 0x0000000911007c0c */ /* 0x000fc4000cf61270 */
[----:B------:R-:W-:Y:S01]  /*46610*/  PRMT R13, R51, 0x9910, RZ ;  /* 0x00009910330d7816 */ /* 0x000fe200000000ff */
[----:B------:R-:W3:Y:S01]  /*46620*/  LDL.LU R18, [R1+0xee0] ;  /* 0x000ee00001127983 */ /* 0x000ee20000300800 */
[C---:B-----5:R-:W-:Y:S01]  /*46630*/  IADD3 R8, P2, PT, R3.reuse, R2, RZ ;  /* 0x0000000203087210 */ /* 0x060fe20007f5e0ff */
[----:B------:R-:W5:Y:S01]  /*46640*/  LDCU UR9, c[0x0][0x39c] ;  /* 0x00007380ff0977ac */ /* 0x000f620008000800 */
[----:B------:R-:W-:Y:S01]  /*46650*/  SHF.R.S32.HI R13, RZ, 0x8, R13 ;  /* 0x00000008ff0d7819 */ /* 0x000fe2000001140d */
[----:B------:R-:W5:Y:S01]  /*46660*/  LDL.LU R17, [R1+0xec4] ;  /* 0x000ec40001117983 */ /* 0x000f620000300800 */
        /* <DEDUP_REMOVED lines=9> */
[----:B------:R-:W5:Y:S01]  /*46700*/  LDL.LU R16, [R1+0x11b8] ;  /* 0x0011b80001107983 */ /* 0x000f620000300800 */
[----:B------:R-:W-:-:S02]  /*46710*/  LEA.HI.X.SX32 R5, R3, R0, 0x1, P3 ;  /* 0x0000000003057211 */ /* 0x000fc400018f0eff */
        /* <DEDUP_REMOVED lines=8> */
[----:B----4-:R-:W-:Y:S01]  /*467a0*/  ISETP.LT.AND P3, PT, R12, UR6, !P1 ;  /* 0x000000060c007c0c */ /* 0x010fe2000cf61270 */
[----:B------:R-:W-:Y:S01]  /*467b0*/  VIADD R3, R11, UR5 ;  /* 0x000000050b037c36 */ /* 0x000fe20008000000 */
[----:B------:R-:W4:Y:S01]  /*467c0*/  LDL.LU R12, [R1+0x1160] ;  /* 0x00116000010c7983 */ /* 0x000f220000300800 */
[----:B--2---:R-:W-:Y:S01]  /*467d0*/  ISETP.LT.AND P0, PT, R14, UR4, !P1 ;  /* 0x000000040e007c0c */ /* 0x004fe2000cf01270 */
[----:B------:R-:W4:Y:S02]  /*467e0*/  LDCU UR4, c[0x0][0x39c] ;  /* 0x00007380ff0477ac */ /* 0x000f240008000800 */
[----:B------:R-:W2:Y:S01]  /*467f0*/  LDL.LU R14, [R1+0xedc] ;  /* 0x000edc00010e7983 */ /* 0x000ea20000300800 */
[----:B0-----:R-:W-:Y:S01]  /*46800*/  IADD3 R4, P5, PT, R3, R2, RZ ;  /* 0x0000000203047210 */ /* 0x001fe20007fbe0ff */
[----:B------:R-:W2:Y:S01]  /*46810*/  LDCU UR6, c[0x0][0x39c] ;  /* 0x00007380ff0677ac */ /* 0x000ea20008000800 */
[----:B---3--:R-:W-:-:S02]  /*46820*/  ISETP.LT.AND P2, PT, R10, UR7, !P1 ;  /* 0x000000070a007c0c */ /* 0x008fc4000cf41270 */
[C---:B------:R-:W-:Y:S01]  /*46830*/  LEA.HI.X.SX32 R5, R3.reuse, R0, 0x1, P5 ;  /* 0x0000000003057211 */ /* 0x040fe200028f0eff */
[----:B------:R-:W-:Y:S01]  /*46840*/  VIADD R3, R3, UR5 ;  /* 0x0000000503037c36 */ /* 0x000fe20008000000 */
[----:B------:R-:W-:Y:S01]  /*46850*/  F2FP.SATFINITE.E5M2.F32.PACK_AB_MERGE_C R55, R55, R54, RZ ;  /* 0x000000363737723e */ /* 0x000fe200048060ff */
[----:B------:R-:W0:Y:S03]  /*46860*/  LDCU UR7, c[0x0][0x39c] ;  /* 0x00007380ff0777ac */ /* 0x000e260008000800 */
[----:B------:R-:W-:Y:S02]  /*46870*/  PRMT R10, R55, 0x9910, RZ ;  /* 0x00009910370a7816 */ /* 0x000fe400000000ff */
[----:B-1----:R-:W-:Y:S02]  /*46880*/  IADD3 R6, P5, PT, R3, R2, RZ ;  /* 0x0000000203067210 */ /* 0x002fe40007fbe0ff */
[----:B------:R-:W-:-:S02]  /*46890*/  SHF.R.S32.HI R11, RZ, 0x8, R10 ;  /* 0x00000008ff0b7819 */ /* 0x000fc4000001140a */
[----:B------:R-:W-:Y:S01]  /*468a0*/  F2FP.SATFINITE.E5M2.F32.PACK_AB_MERGE_C R57, R57, R56, RZ ;  /* 0x000000383939723e */ /* 0x000fe200048060ff */
[----:B------:R1:W-:Y:S01]  /*468b0*/  @P4 STG.E.U8 desc[UR18][R8.64], R55 ;  /* 0x0000003708004986 */ /* 0x0003e2000c101112 */
[C---:B------:R-:W-:Y:S01]  /*468c0*/  LEA.HI.X.SX32 R7, R3.reuse, R0, 0x1, P5 ;  /* 0x0000000003077211 */ /* 0x040fe200028f0eff */
[----:B------:R-:W-:Y:S02]  /*468d0*/  VIADD R3, R3, UR5 ;  /* 0x0000000503037c36 */ /* 0x000fe40008000000 */
[----:B------:R3:W-:Y:S04]  /*468e0*/  @P2 STG.E.U8 desc[UR18][R4.64], R11 ;  /* 0x0000000b04002986 */ /* 0x0007e8000c101112 */
[----:B------:R2:W-:Y:S01]  /*468f0*/  @P0 STG.E.U8 desc[UR18][R6.64], R57 ;  /* 0x0000003906000986 */ /* 0x0005e2000c101112 */
[----:B-1----:R-:W-:-:S03]  /*46900*/  PRMT R8, R57, 0x9910, RZ ;  /* 0x0000991039087816 */ /* 0x002fc600000000ff */
[----:B------:R-:W2:Y:S01]  /*46910*/  LDL.LU R10, [R1+0xed8] ;  /* 0x000ed800010a7983 */ /* 0x000ea20000300800 */
[C---:B------:R-:W-:Y:S01]  /*46920*/  VIADD R9, R3.reuse, UR5 ;  /* 0x0000000503097c36 */ /* 0x040fe20008000000 */
[C---:B---3--:R-:W-:Y:S01]  /*46930*/  IADD3 R4, P0, PT, R3.reuse, R2, RZ ;  /* 0x0000000203047210 */ /* 0x048fe20007f1e0ff */
[----:B------:R-:W-:Y:S01]  /*46940*/  IMAD.MOV.U32 R11, RZ, RZ, R8 ;  /* 0x000000ffff0b7224 */ /* 0x000fe200078e0008 */
[----:B0-----:R-:W-:Y:S01]  /*46950*/  ISETP.LT.AND P4, PT, R18, UR7, !P1 ;  /* 0x0000000712007c0c */ /* 0x001fe2000cf81270 */
[----:B------:R-:W0:Y:S01]  /*46960*/  LDCU UR7, c[0x0][0x39c] ;  /* 0x00007380ff0777ac */ /* 0x000e220008000800 */
[----:B------:R-:W-:Y:S02]  /*46970*/  LEA.HI.X.SX32 R5, R3, R0, 0x1, P0 ;  /* 0x0000000003057211 */ /* 0x000fe400000f0eff */
[C---:B------:R-:W-:Y:S01]  /*46980*/  IADD3 R8, P0, PT, R9.reuse, R2, RZ ;  /* 0x0000000209087210 */ /* 0x040fe20007f1e0ff */
[----:B------:R-:W-:Y:S01]  /*46990*/  VIADD R3, R9, UR5 ;  /* 0x0000000509037c36 */ /* 0x000fe20008000000 */
[----:B------:R-:W-:-:S02]  /*469a0*/  SHF.R.S32.HI R11, RZ, 0x8, R11 ;  /* 0x00000008ff0b7819 */ /* 0x000fc4000001140b */
[----:B------:R-:W-:Y:S02]  /*469b0*/  LEA.HI.X.SX32 R9, R9, R0, 0x1, P0 ;  /* 0x0000000009097211 */ /* 0x000fe400000f0eff */
[----:B------:R-:W-:Y:S01]  /*469c0*/  F2FP.SATFINITE.E5M2.F32.PACK_AB_MERGE_C R59, R59, R58, RZ ;  /* 0x0000003a3b3b723e */ /* 0x000fe200048060ff */
[----:B------:R1:W-:Y:S01]  /*469d0*/  @P3 STG.E.U8 desc[UR18][R4.64], R11 ;  /* 0x0000000b04003986 */ /* 0x0003e2000c101112 */
[----:B-----5:R-:W-:-:S03]  /*469e0*/  ISETP.LT.AND P5, PT, R16, UR10, !P1 ;  /* 0x0000000a10007c0c */ /* 0x020fc6000cfa1270 */
[----:B------:R3:W-:Y:S01]  /*469f0*/  @P4 STG.E.U8 desc[UR18][R8.64], R59 ;  /* 0x0000003b08004986 */ /* 0x0007e2000c101112 */
[----:B----4-:R-:W-:Y:S01]  /*46a00*/  ISETP.LT.AND P0, PT, R12, UR4, !P1 ;  /* 0x000000040c007c0c */ /* 0x010fe2000cf01270 */
[----:B------:R-:W4:Y:S02]  /*46a10*/  LDCU UR4, c[0x0][0x39c] ;  /* 0x00007380ff0477ac */ /* 0x000f240008000800 */
[----:B------:R-:W4:Y:S01]  /*46a20*/  LDL.LU R12, [R1+0xed4] ;  /* 0x000ed400010c7983 */ /* 0x000f220000300800 */
[----:B--2---:R-:W-:Y:S01]  /*46a30*/  ISETP.LT.AND P4, PT, R14, UR6, !P1 ;  /* 0x000000060e007c0c */ /* 0x004fe2000cf81270 */
[----:B------:R-:W2:Y:S02]  /*46a40*/  LDCU UR6, c[0x0][0x39c] ;  /* 0x00007380ff0677ac */ /* 0x000ea40008000800 */
[----:B------:R-:W2:Y:S04]  /*46a50*/  LDL.LU R16, [R1+0xed0] ;  /* 0x000ed00001107983 */ /* 0x000ea80000300800 */
[----:B------:R-:W5:Y:S01]  /*46a60*/  LDL.LU R14, [R1+0xecc] ;  /* 0x000ecc00010e7983 */ /* 0x000f620000300800 */
[----:B------:R-:W-:-:S02]  /*46a70*/  ISETP.LT.AND P2, PT, R17, UR9, !P1 ;  /* 0x0000000911007c0c */ /* 0x000fc4000cf41270 */
[----:B------:R-:W-:Y:S02]  /*46a80*/  PRMT R13, R59, 0x9910, RZ ;  /* 0x000099103b0d7816 */ /* 0x000fe400000000ff */
[C---:B------:R-:W-:Y:S02]  /*46a90*/  IADD3 R6, P3, PT, R3.reuse, R2, RZ ;  /* 0x0000000203067210 */ /* 0x040fe40007f7e0ff */
[----:B------:R-:W-:Y:S02]  /*46aa0*/  SHF.R.S32.HI R13, RZ, 0x8, R13 ;  /* 0x00000008ff0d7819 */ /* 0x000fe4000001140d */
[C---:B------:R-:W-:Y:S01]  /*46ab0*/  LEA.HI.X.SX32 R7, R3.reuse, R0, 0x1, P3 ;  /* 0x0000000003077211 */ /* 0x040fe200018f0eff */
[----:B------:R-:W-:-:S04]  /*46ac0*/  VIADD R3, R3, UR5 ;  /* 0x0000000503037c36 */ /* 0x000fc80008000000 */
[----:B------:R0:W-:Y:S01]  /*46ad0*/  @P2 STG.E.U8 desc[UR18][R6.64], R13 ;  /* 0x0000000d06002986 */ /* 0x0001e2000c101112 */
[C---:B-1----:R-:W-:Y:S01]  /*46ae0*/  IADD3 R4, P2, PT, R3.reuse, R2, RZ ;  /* 0x0000000203047210 */ /* 0x042fe20007f5e0ff */
[----:B------:R-:W-:Y:S01]  /*46af0*/  VIADD R11, R3, UR5 ;  /* 0x00000005030b7c36 */ /* 0x000fe20008000000 */
[----:B------:R-:W-:Y:S02]  /*46b00*/  F2FP.SATFINITE.E5M2.F32.PACK_AB_MERGE_C R61, R61, R60, RZ ;  /* 0x0000003c3d3d723e */ /* 0x000fe400048060ff */
[----:B------:R-:W-:Y:S01]  /*46b10*/  LEA.HI.X.SX32 R5, R3, R0, 0x1, P2 ;  /* 0x0000000003057211 */ /* 0x000fe200010f0eff */
[C---:B------:R-:W-:Y:S01]  /*46b20*/  VIADD R3, R11.reuse, UR5 ;  /* 0x000000050b037c36 */ /* 0x040fe20008000000 */
[----:B---3--:R-:W-:Y:S02]  /*46b30*/  IADD3 R8, P2, PT, R11, R2, RZ ;  /* 0x000000020b087210 */ /* 0x008fe40007f5e0ff */
[----:B------:R-:W-:Y:S02]  /*46b40*/  PRMT R19, R61, 0x9910, RZ ;  /* 0x000099103d137816 */ /* 0x000fe400000000ff */
[----:B------:R-:W-:Y:S01]  /*46b50*/  LEA.HI.X.SX32 R9, R11, R0, 0x1, P2 ;  /* 0x000000000b097211 */ /* 0x000fe200010f0eff */
[----:B------:R-:W-:Y:S01]  /*46b60*/  VIADD R11, R3, UR5 ;  /* 0x00000005030b7c36 */ /* 0x000fe20008000000 */
[----:B------:R-:W-:Y:S01]  /*46b70*/  SHF.R.S32.HI R19, RZ, 0x8, R19 ;  /* 0x00000008ff137819 */ /* 0x000fe20000011413 */
[----:B------:R1:W-:Y:S01]  /*46b80*/  @P5 STG.E.U8 desc[UR18][R4.64], R61 ;  /* 0x0000003d04005986 */ /* 0x0003e2000c101112 */
[----:B0-----:R-:W-:Y:S01]  /*46b90*/  ISETP.LT.AND P3, PT, R10, UR7, !P1 ;  /* 0x000000070a007c0c */ /* 0x001fe2000cf61270 */
[----:B------:R-:W-:Y:S01]  /*46ba0*/  VIADD R13, R11, UR5 ;  /* 0x000000050b0d7c36 */ /* 0x000fe20008000000 */
[----:B------:R-:W5:Y:S01]  /*46bb0*/  LDCU UR7, c[0x0][0x39c] ;  /* 0x00007380ff0777ac */ /* 0x000f620008000800 */
[----:B------:R0:W-:Y:S01]  /*46bc0*/  @P0 STG.E.U8 desc[UR18][R8.64], R19 ;  /* 0x0000001308000986 */ /* 0x0001e2000c101112 */
[-C--:B------:R-:W-:Y:S01]  /*46bd0*/  IADD3 R6, P0, PT, R3, R2.reuse, RZ ;  /* 0x0000000203067210 */ /* 0x080fe20007f1e0ff */
[----:B------:R-:W-:Y:S01]  /*46be0*/  VIADD R15, R13, UR5 ;  /* 0x000000050d0f7c36 */ /* 0x000fe20008000000 */
[----:B------:R-:W-:-:S02]  /*46bf0*/  IADD3 R10, P5, PT, R11, R2, RZ ;  /* 0x000000020b0a7210 */ /* 0x000fc40007fbe0ff */
[-C--:B------:R-:W-:Y:S01]  /*46c00*/  LEA.HI.X.SX32 R7, R3, R0.reuse, 0x1, P0 ;  /* 0x0000000003077211 */ /* 0x080fe200000f0eff */
[----:B------:R-:W-:Y:S01]  /*46c10*/  VIADD R3, R15, UR5 ;  /* 0x000000050f037c36 */ /* 0x000fe20008000000 */
[----:B------:R-:W-:Y:S02]  /*46c20*/  LEA.HI.X.SX32 R11, R11, R0, 0x1, P5 ;  /* 0x000000000b0b7211 */ /* 0x000fe400028f0eff */
[----:B-1----:R-:W-:Y:S01]  /*46c30*/  IADD3 R4, P0, PT, R13, R2, RZ ;  /* 0x000000020d047210 */ /* 0x002fe20007f1e0ff */
[----:B------:R-:W-:Y:S01]  /*46c40*/  VIADD R17, R3, UR5 ;  /* 0x0000000503117c36 */ /* 0x000fe20008000000 */
[----:B------:R-:W-:Y:S02]  /*46c50*/  F2FP.SATFINITE.E5M2.F32.PACK_AB_MERGE_C R63, R63, R62, RZ ;  /* 0x0000003e3f3f723e */ /* 0x000fe400048060ff */
[----:B------:R-:W-:Y:S02]  /*46c60*/  LEA.HI.X.SX32 R5, R13, R0, 0x1, P0 ;  /* 0x000000000d057211 */ /* 0x000fe400000f0eff */
[----:B------:R-:W-:-:S02]  /*46c70*/  F2FP.SATFINITE.E5M2.F32.PACK_AB_MERGE_C R65, R65, R64, RZ ;  /* 0x000000404141723e */ /* 0x000fc400048060ff */
[----:B------:R-:W-:-:S04]  /*46c80*/  F2FP.SATFINITE.E5M2.F32.PACK_AB_MERGE_C R67, R67, R66, RZ ;  /* 0x000000424343723e */ /* 0x000fc800048060ff */
[----:B0-----:R-:W-:Y:S01]  /*46c90*/  PRMT R19, R67, 0x9910, RZ ;  /* 0x0000991043137816 */ /* 0x001fe200000000ff */
[----:B------:R0:W-:Y:S03]  /*46ca0*/  @P4 STG.E.U8 desc[UR18][R6.64], R63 ;  /* 0x0000003f06004986 */ /* 0x0001e6000c101112 */
[----:B------:R-:W-:Y:S02]  /*46cb0*/  SHF.R.S32.HI R19, RZ, 0x8, R19 ;  /* 0x00000008ff137819 */ /* 0x000fe40000011413 */
[----:B----4-:R-:W-:Y:S02]  /*46cc0*/  ISETP.LT.AND P2, PT, R12, UR4, !P1 ;  /* 0x000000040c007c0c */ /* 0x010fe4000cf41270 */
[----:B------:R-:W-:Y:S02]  /*46cd0*/  IADD3 R12, P5, PT, R15, R2, RZ ;  /* 0x000000020f0c7210 */ /* 0x000fe40007fbe0ff */
[----:B--2---:R-:W-:-:S02]  /*46ce0*/  ISETP.LT.AND P0, PT, R16, UR6, !P1 ;  /* 0x0000000610007c0c */ /* 0x004fc4000cf01270 */
[----:B------:R-:W-:Y:S02]  /*46cf0*/  LEA.HI.X.SX32 R13, R15, R0, 0x1, P5 ;  /* 0x000000000f0d7211 */ /* 0x000fe400028f0eff */
[----:B------:R-:W-:Y:S02]  /*46d00*/  IADD3 R8, P5, PT, R17, R2, RZ ;  /* 0x0000000211087210 */ /* 0x000fe40007fbe0ff */
[----:B-----5:R-:W-:Y:S02]  /*46d10*/  ISETP.LT.AND P1, PT, R14, UR7, !P1 ;  /* 0x000000070e007c0c */ /* 0x020fe4000cf21270 */
[----:B------:R-:W-:Y:S02]  /*46d20*/  PRMT R15, R63, 0x9910, RZ ;  /* 0x000099103f0f7816 */ /* 0x000fe400000000ff */
[----:B------:R-:W-:Y:S02]  /*46d30*/  LEA.HI.X.SX32 R9, R17, R0, 0x1, P5 ;  /* 0x0000000011097211 */ /* 0x000fe400028f0eff */
[----:B------:R-:W-:-:S02]  /*46d40*/  PRMT R17, R65, 0x9910, RZ ;  /* 0x0000991041117816 */ /* 0x000fc400000000ff */
[C---:B------:R-:W-:Y:S02]  /*46d50*/  IADD3 R2, P5, PT, R3.reuse, R2, RZ ;  /* 0x0000000203027210 */ /* 0x040fe40007fbe0ff */
[----:B------:R-:W-:Y:S02]  /*46d60*/  SHF.R.S32.HI R15, RZ, 0x8, R15 ;  /* 0x00000008ff0f7819 */ /* 0x000fe4000001140f */
[----:B------:R-:W-:Y:S02]  /*46d70*/  SHF.R.S32.HI R17, RZ, 0x8, R17 ;  /* 0x00000008ff117819 */ /* 0x000fe40000011411 */
[----:B------:R-:W-:Y:S01]  /*46d80*/  LEA.HI.X.SX32 R3, R3, R0, 0x1, P5 ;  /* 0x0000000003037211 */ /* 0x000fe200028f0eff */
[----:B------:R0:W-:Y:S04]  /*46d90*/  @P3 STG.E.U8 desc[UR18][R10.64], R15 ;  /* 0x0000000f0a003986 */ /* 0x0001e8000c101112 */
[----:B------:R0:W-:Y:S04]  /*46da0*/  @P2 STG.E.U8 desc[UR18][R4.64], R65 ;  /* 0x0000004104002986 */ /* 0x0001e8000c101112 */
[----:B------:R0:W-:Y:S04]  /*46db0*/  @P0 STG.E.U8 desc[UR18][R12.64], R17 ;  /* 0x000000110c000986 */ /* 0x0001e8000c101112 */
[----:B------:R0:W-:Y:S04]  /*46dc0*/  @P1 STG.E.U8 desc[UR18][R2.64], R67 ;  /* 0x0000004302001986 */ /* 0x0001e8000c101112 */
[----:B------:R0:W-:Y:S01]  /*46dd0*/  @P6 STG.E.U8 desc[UR18][R8.64], R19 ;  /* 0x0000001308006986 */ /* 0x0001e2000c101112 */
[----:B------:R-:W-:Y:S06]  /*46de0*/  BAR.SYNC.DEFER_BLOCKING 0x0 ;  /* 0x0000000000007b1d */ /* 0x000fec0000010000 */
[----:B------:R-:W-:Y:S05]  /*46df0*/  BRA.U UP0, `(.L_x_13) ;  /* 0x0000000100a07547 */ /* 0x000fea000b800000 */
[----:B------:R-:W1:Y:S01]  /*46e00*/  S2UR UR5, SR_CgaCtaId ;  /* 0x00000000000579c3 */ /* 0x000e620000008800 */
[----:B------:R-:W-:Y:S01]  /*46e10*/  NOP ;  /* 0x0000000000007918 */ /* 0x000fe20000000000 */
[----:B------:R-:W-:Y:S01]  /*46e20*/  UMOV UR4, 0x50 ;  /* 0x0000005000047882 */ /* 0x000fe20000000000 */
[----:B------:R-:W-:Y:S02]  /*46e30*/  IMAD.U32 R0, RZ, RZ, UR8 ;  /* 0x00000008ff007e24 */ /* 0x000fe4000f8e00ff */
[----:B0-----:R-:W-:Y:S02]  /*46e40*/  IMAD.MOV.U32 R3, RZ, RZ, 0xff ;  /* 0x000000ffff037424 */ /* 0x001fe400078e00ff */
[----:B------:R-:W-:Y:S01]  /*46e50*/  IMAD.MOV.U32 R7, RZ, RZ, 0x1 ;  /* 0x00000001ff077424 */ /* 0x000fe200078e00ff */
[----:B------:R-:W-:-:S04]  /*46e60*/  LOP3.LUT R0, R0, 0xffff, RZ, 0xc0, !PT ;  /* 0x0000ffff00007812 */ /* 0x000fc800078ec0ff */
[----:B------:R-:W-:-:S05]  /*46e70*/  SHF.R.U32.HI R0, RZ, 0x5, R0 ;  /* 0x00000005ff007819 */ /* 0x000fca0000011600 */
[----:B------:R-:W-:Y:S01]  /*46e80*/  VIADD R2, R0, 0x10 ;  /* 0x0000001000027836 */ /* 0x000fe20000000000 */
[----:B------:R-:W-:Y:S01]  /*46e90*/  SHF.L.U32 R0, R3, R0, RZ ;  /* 0x0000000003007219 */ /* 0x000fe200000006ff */
[----:B-1----:R-:W-:-:S03]  /*46ea0*/  ULEA UR6, UR5, UR4, 0x18 ;  /* 0x0000000405067291 */ /* 0x002fc6000f8ec0ff */
[----:B------:R-:W-:-:S04]  /*46eb0*/  SHF.L.U32 R3, R7, R2, RZ ;  /* 0x0000000207037219 */ /* 0x000fc800000006ff */
[----:B------:R-:W-:Y:S02]  /*46ec0*/  LOP3.LUT R0, R3, R0, RZ, 0xfc, !PT ;  /* 0x0000000003007212 */ /* 0x000fe400078efcff */
[----:B------:R-:W0:Y:S02]  /*46ed0*/  LDS R5, [UR6] ;  /* 0x00000006ff057984 */ /* 0x000e240008000800 */
[C---:B------:R-:W-:Y:S02]  /*46ee0*/  LOP3.LUT R2, R0.reuse, 0xffff, RZ, 0xc0, !PT ;  /* 0x0000ffff00027812 */ /* 0x040fe400078ec0ff */
[----:B0-----:R-:W-:-:S04]  /*46ef0*/  LOP3.LUT R3, R0, 0xffff, R5, 0x80, !PT ;  /* 0x0000ffff00037812 */ /* 0x001fc800078e8005 */
[----:B------:R-:W-:-:S13]  /*46f00*/  ISETP.NE.AND P0, PT, R3, R2, PT ;  /* 0x000000020300720c */ /* 0x000fda0003f05270 */
[----:B------:R-:W-:Y:S05]  /*46f10*/  @P0 BRA `(.L_x_14) ;  /* 0x0000000000500947 */ /* 0x000fea0003800000 */
[----:B------:R-:W-:Y:S02]  /*46f20*/  SHF.R.U32.HI R5, RZ, 0x10, R5 ;  /* 0x00000010ff057819 */ /* 0x000fe40000011605 */
[----:B------:R-:W-:-:S04]  /*46f30*/  SHF.R.U32.HI R2, RZ, 0x10, R0 ;  /* 0x00000010ff027819 */ /* 0x000fc80000011600 */
[----:B------:R-:W-:-:S04]  /*46f40*/  LOP3.LUT R5, R5, R2, RZ, 0xc0, !PT ;  /* 0x0000000205057212 */ /* 0x000fc800078ec0ff */
[----:B------:R-:W-:-:S13]  /*46f50*/  ISETP.NE.AND P0, PT, R5, R2, PT ;  /* 0x000000020500720c */ /* 0x000fda0003f05270 */
[----:B------:R-:W-:Y:S05]  /*46f60*/  @P0 BRA `(.L_x_15) ;  /* 0x0000000000300947 */ /* 0x000fea0003800000 */
[----:B------:R-:W-:Y:S01]  /*46f70*/  R2UR UR4, R0 ;  /* 0x00000000000472ca */ /* 0x000fe200000e0000 */
[----:B------:R-:W-:Y:S01]  /*46f80*/  VOTEU.ANY UR5, UPT, PT ;  /* 0x0000000000057886 */ /* 0x000fe200038e0100 */
[----:B------:R-:W0:Y:S01]  /*46f90*/  S2R R0, SR_LANEID ;  /* 0x0000000000007919 */ /* 0x000e220000000000 */
[----:B------:R-:W-:-:S10]  /*46fa0*/  UFLO.U32 UR5, UR5 ;  /* 0x00000005000572bd */ /* 0x000fd400080e0000 */
[----:B------:R-:W-:-:S06]  /*46fb0*/  ULOP3.LUT UR4, URZ, UR4, URZ, 0x33, !UPT ;  /* 0x00000004ff047292 */ /* 0x000fcc000f8e33ff */
[----:B------:R-:W-:-:S04]  /*46fc0*/  IMAD.U32 R2, RZ, RZ, UR4 ;  /* 0x00000004ff027e24 */ /* 0x000fc8000f8e00ff */
[----:B------:R-:W1:Y:S02]  /*46fd0*/  REDUX UR7, R2 ;  /* 0x00000000020773c4 */ /* 0x000e640000000000 */
[----:B------:R2:W-:Y:S01]  /*46fe0*/  UTCATOMSWS.AND URZ, UR4 ;  /* 0x0000000400ff79e3 */ /* 0x0005e20008000000 */
[----:B0-----:R-:W-:Y:S01]  /*46ff0*/  ISETP.EQ.U32.AND P0, PT, R0, UR5, PT ;  /* 0x0000000500007c0c */ /* 0x001fe2000bf02070 */
[----:B-1----:R-:W-:-:S12]  /*47000*/  IMAD.U32 R0, RZ, RZ, UR7 ;  /* 0x00000007ff007e24 */ /* 0x002fd8000f8e00ff */
[----:B------:R2:W-:Y:S01]  /*47010*/  @P0 ATOMS.AND RZ, [UR6], R0 ;  /* 0x00000000ffff098c */ /* 0x0005e2000a800006 */
[----:B------:R-:W-:Y:S05]  /*47020*/  BRA `(.L_x_13) ;  /* 0x0000000000147947 */ /* 0x000fea0003800000 */
.L_x_15:
[----:B------:R-:W-:-:S07]  /*47030*/  MOV R2, 0x47050 ;  /* 0x0004705000027802 */ /* 0x000fce0000000f00 */
[----:B------:R-:W-:Y:S05]  /*47040*/  CALL.REL.NOINC `($__internal_0_$__cuda_sm10x_tcgen05_guardrail_trap_col_being_dealloced_not_returned_by_alloc) ;  /* 0x00000000002c7944 */ /* 0x000fea0003c00000 */
[----:B------:R-:W-:Y:S05]  /*47050*/  BRA `(.L_x_13) ;  /* 0x0000000000087947 */ /* 0x000fea0003800000 */
.L_x_14:
[----:B------:R-:W-:-:S07]  /*47060*/  MOV R2, 0x47080 ;  /* 0x0004708000027802 */ /* 0x000fce0000000f00 */
[----:B------:R-:W-:Y:S05]  /*47070*/  CALL.REL.NOINC `($__internal_2_$__cuda_sm10x_tcgen05_guardrail_trap_unallocated_columns_being_dealloced) ;  /* 0x0000000000387944 */ /* 0x000fea0003c00000 */
.L_x_13:
[----:B------:R-:W-:Y:S01]  /*47080*/  NOP ;  /* 0x0000000000007918 */ /* 0x000fe20000000000 */
[----:B--2---:R-:W-:Y:S05]  /*47090*/  EXIT ;  /* 0x000000000000794d */ /* 0x004fea0003800000 */
.L_x_8:
[----:B------:R-:W0:Y:S02]  /*470a0*/  SYNCS.PHASECHK.TRANS64.TRYWAIT P1, [UR6], R7 ;  /* 0x00000007ff0075a7 */ /* 0x000e240008021106 */
[----:B0-----:R-:W-:Y:S05]  /*470b0*/  @!P1 BRA `(.L_x_8) ;  /* 0xfffffffc00f89947 */ /* 0x001fea000383ffff */
[----:B------:R-:W-:Y:S05]  /*470c0*/  BRA `(.L_x_16) ;  /* 0xfffffe0400d87947 */ /* 0x000fea000383ffff */
.L_x_12:
[----:B------:R-:W0:Y:S02]  /*470d0*/  SYNCS.PHASECHK.TRANS64.TRYWAIT P0, [UR6], R9 ;  /* 0x00000009ff0075a7 */ /* 0x000e240008001106 */
[----:B0-----:R-:W-:Y:S05]  /*470e0*/  @!P0 BRA `(.L_x_12) ;  /* 0xfffffffc00f88947 */ /* 0x001fea000383ffff */
[----:B------:R-:W-:Y:S05]  /*470f0*/  BRA `(.L_x_11) ;  /* 0xffffff5c00307947 */ /* 0x000fea000383ffff */
        .weak           $__internal_0_$__cuda_sm10x_tcgen05_guardrail_trap_col_being_dealloced_not_returned_by_alloc
        .type           $__internal_0_$__cuda_sm10x_tcgen05_guardrail_trap_col_being_dealloced_not_returned_by_alloc,@function
        .size           $__internal_0_$__cuda_sm10x_tcgen05_guardrail_trap_col_being_dealloced_not_returned_by_alloc,($__internal_1_$__cuda_sm10x_tcgen05_guardrail_trap_phase_invalid_during_alloc - $__internal_0_$__cuda_sm10x_tcgen05_guardrail_trap_col_being_dealloced_not_returned_by_alloc)
$__internal_0_$__cuda_sm10x_tcgen05_guardrail_trap_col_being_dealloced_not_returned_by_alloc:
[----:B------:R-:W-:Y:S05]  /*47100*/  BPT.TRAP 0x1 ;  /* 0x000000040000795c */ /* 0x000fea0000300000 */
[----:B------:R-:W-:-:S04]  /*47110*/  IMAD.MOV.U32 R3, RZ, RZ, 0x0 ;  /* 0x00000000ff037424 */ /* 0x000fc800078e00ff */
[----:B------:R-:W-:Y:S05]  /*47120*/  RET.REL.NODEC R2 `(matmul_kernel) ;  /* 0xfffffb8c02b47950 */ /* 0x000fea0003c3ffff */
        .weak           $__internal_1_$__cuda_sm10x_tcgen05_guardrail_trap_phase_invalid_during_alloc
        .type           $__internal_1_$__cuda_sm10x_tcgen05_guardrail_trap_phase_invalid_during_alloc,@function
        .size           $__internal_1_$__cuda_sm10x_tcgen05_guardrail_trap_phase_invalid_during_alloc,($__internal_2_$__cuda_sm10x_tcgen05_guardrail_trap_unallocated_columns_being_dealloced - $__internal_1_$__cuda_sm10x_tcgen05_guardrail_trap_phase_invalid_during_alloc)
$__internal_1_$__cuda_sm10x_tcgen05_guardrail_trap_phase_invalid_during_alloc:
[----:B------:R-:W-:Y:S05]  /*47130*/  BPT.TRAP 0x1 ;  /* 0x000000040000795c */ /* 0x000fea0000300000 */
[----:B------:R-:W-:-:S04]  /*47140*/  IMAD.MOV.U32 R3, RZ, RZ, 0x0 ;  /* 0x00000000ff037424 */ /* 0x000fc800078e00ff */
[----:B------:R-:W-:Y:S05]  /*47150*/  RET.REL.NODEC R2 `(matmul_kernel) ;  /* 0xfffffb8c02a87950 */ /* 0x000fea0003c3ffff */
        .weak           $__internal_2_$__cuda_sm10x_tcgen05_guardrail_trap_unallocated_columns_being_dealloced
        .type           $__internal_2_$__cuda_sm10x_tcgen05_guardrail_trap_unallocated_columns_being_dealloced,@function
        .size           $__internal_2_$__cuda_sm10x_tcgen05_guardrail_trap_unallocated_columns_being_dealloced,(.L_x_20 - $__internal_2_$__cuda_sm10x_tcgen05_guardrail_trap_unallocated_columns_being_dealloced)
$__internal_2_$__cuda_sm10x_tcgen05_guardrail_trap_unallocated_columns_being_dealloced:
[----:B------:R-:W-:Y:S05]  /*47160*/  BPT.TRAP 0x1 ;  /* 0x000000040000795c */ /* 0x000fea0000300000 */
[----:B------:R-:W-:-:S04]  /*47170*/  IMAD.MOV.U32 R3, RZ, RZ, 0x0 ;  /* 0x00000000ff037424 */ /* 0x000fc800078e00ff */
[----:B------:R-:W-:Y:S05]  /*47180*/  RET.REL.NODEC R2 `(matmul_kernel) ;  /* 0xfffffb8c029c7950 */ /* 0x000fea0003c3ffff */
.L_x_17:
[----:B------:R-:W-:-:S00]  /*47190*/  BRA `(.L_x_17) ;  /* 0xfffffffc00fc7947 */ /* 0x000fc0000383ffff */
[----:B------:R-:W-:-:S00]  /*471a0*/  NOP ;  /* 0x0000000000007918 */ /* 0x000fc00000000000 */
        /* <DEDUP_REMOVED lines=13> */
.L_x_20:


//--------------------- .nv.shared.matmul_kernel  --------------------------
	.section	.nv.shared.matmul_kernel,"aw",@nobits
	.sectionflags	@""
	.align	16
	.zero		1024


//--------------------- .nv.shared.reserved.0     --------------------------
	.section	.nv.shared.reserved.0,"aw",@nobits
	.align	8
	.weak		__nv_reservedSMEM_offset_0_alias
	.size		__nv_reservedSMEM_offset_0_alias, 0, 64
	.other		__nv_reservedSMEM_offset_0_alias,@"STO_CUDA_RESERVED_SHARED STV_DEFAULT"
__nv_reservedSMEM_offset_0_alias:
	.zero		0
.nv.shared.reserved.0:
	.zero		64
	.weak		__nv_reservedSMEM_allocation_phase
	.type		__nv_reservedSMEM_allocation_phase,@object
	.size		__nv_reservedSMEM_allocation_phase,(.L_0 - __nv_reservedSMEM_allocation_phase)
__nv_reservedSMEM_allocation_phase:
	.zero		1
.L_0:
	.zero		7
	.weak		__nv_reservedSMEM_devtool_atexit_pc
	.type		__nv_reservedSMEM_devtool_atexit_pc,@object
	.size		__nv_reservedSMEM_devtool_atexit_pc,(__nv_reservedSMEM_allocation_mask - __nv_reservedSMEM_devtool_atexit_pc)
__nv_reservedSMEM_devtool_atexit_pc:
	.zero		8
	.weak		__nv_reservedSMEM_allocation_mask
	.type		__nv_reservedSMEM_allocation_mask,@object
	.size		__nv_reservedSMEM_allocation_mask,(.L_2 - __nv_reservedSMEM_allocation_mask)
__nv_reservedSMEM_allocation_mask:
	.zero		4
.L_2:


//--------------------- .nv.constant0.matmul_kernel --------------------------
	.section	.nv.constant0.matmul_kernel,"a",@progbits
	.sectionflags	@""
	.align	4
.nv.constant0.matmul_kernel:
	.zero		976


//--------------------- SYMBOLS --------------------------

	.type		.nv.reservedSmem.offset0,@object
	.size		.nv.reservedSmem.offset0,0x4
	.type		.nv.reservedSmem.cap,@object
	.size		.nv.reservedSmem.cap,0x4
